//
// Generated by NVIDIA NVVM Compiler
//
// Compiler Build ID: CL-36424714
// Cuda compilation tools, release 13.0, V13.0.88
// Based on NVVM 20.0.0
//

.version 9.0
.target sm_100
.address_size 64

	// .globl	_Z24test_password_generationv
.extern .func  (.param .b32 func_retval0) vprintf
(
	.param .b64 vprintf_param_0,
	.param .b64 vprintf_param_1
)
;
.const .align 8 .u64 total_passwords = 56800235584;
.const .align 4 .b8 K[256] = {152, 47, 138, 66, 145, 68, 55, 113, 207, 251, 192, 181, 165, 219, 181, 233, 91, 194, 86, 57, 241, 17, 241, 89, 164, 130, 63, 146, 213, 94, 28, 171, 152, 170, 7, 216, 1, 91, 131, 18, 190, 133, 49, 36, 195, 125, 12, 85, 116, 93, 190, 114, 254, 177, 222, 128, 167, 6, 220, 155, 116, 241, 155, 193, 193, 105, 155, 228, 134, 71, 190, 239, 198, 157, 193, 15, 204, 161, 12, 36, 111, 44, 233, 45, 170, 132, 116, 74, 220, 169, 176, 92, 218, 136, 249, 118, 82, 81, 62, 152, 109, 198, 49, 168, 200, 39, 3, 176, 199, 127, 89, 191, 243, 11, 224, 198, 71, 145, 167, 213, 81, 99, 202, 6, 103, 41, 41, 20, 133, 10, 183, 39, 56, 33, 27, 46, 252, 109, 44, 77, 19, 13, 56, 83, 84, 115, 10, 101, 187, 10, 106, 118, 46, 201, 194, 129, 133, 44, 114, 146, 161, 232, 191, 162, 75, 102, 26, 168, 112, 139, 75, 194, 163, 81, 108, 199, 25, 232, 146, 209, 36, 6, 153, 214, 133, 53, 14, 244, 112, 160, 106, 16, 22, 193, 164, 25, 8, 108, 55, 30, 76, 119, 72, 39, 181, 188, 176, 52, 179, 12, 28, 57, 74, 170, 216, 78, 79, 202, 156, 91, 243, 111, 46, 104, 238, 130, 143, 116, 111, 99, 165, 120, 20, 120, 200, 132, 8, 2, 199, 140, 250, 255, 190, 144, 235, 108, 80, 164, 247, 163, 249, 190, 242, 120, 113, 198};
.const .align 1 .b8 d_target_salt[17];
.const .align 1 .b8 d_target_hash[32];
.const .align 1 .b8 charset[63] = {97, 98, 99, 100, 101, 102, 103, 104, 105, 106, 107, 108, 109, 110, 111, 112, 113, 114, 115, 116, 117, 118, 119, 120, 121, 122, 65, 66, 67, 68, 69, 70, 71, 72, 73, 74, 75, 76, 77, 78, 79, 80, 81, 82, 83, 84, 85, 86, 87, 88, 89, 90, 48, 49, 50, 51, 52, 53, 54, 55, 56, 57};
.global .align 4 .u32 found_count;
// _ZZ30find_passwords_optimized_multiPKhS0_iiyE11shared_salt has been demoted
.global .align 1 .b8 $str[40] = {37, 115, 37, 115, 61, 61, 61, 32, 80, 97, 115, 115, 119, 111, 114, 100, 32, 71, 101, 110, 101, 114, 97, 116, 105, 111, 110, 32, 84, 101, 115, 116, 32, 61, 61, 61, 37, 115, 10};
.global .align 1 .b8 $str$1[5] = {27, 91, 49, 109};
.global .align 1 .b8 $str$2[6] = {27, 91, 51, 54, 109};
.global .align 1 .b8 $str$3[5] = {27, 91, 48, 109};
.global .align 1 .b8 $str$4[27] = {37, 115, 226, 150, 182, 32, 73, 110, 112, 117, 116, 32, 105, 110, 100, 101, 120, 58, 37, 115, 32, 37, 108, 108, 100, 10};
.global .align 1 .b8 $str$5[6] = {27, 91, 51, 51, 109};
.global .align 1 .b8 $str$6[23] = {37, 115, 226, 150, 182, 32, 71, 101, 110, 101, 114, 97, 116, 101, 100, 58, 37, 115, 32, 37, 115, 10};
.global .align 1 .b8 $str$7[26] = {37, 115, 226, 150, 182, 32, 69, 120, 112, 101, 99, 116, 101, 100, 58, 37, 115, 32, 80, 122, 105, 90, 68, 88, 10};
.global .align 1 .b8 $str$8[7] = {80, 122, 105, 90, 68, 88};
.global .align 1 .b8 $str$9[23] = {37, 115, 226, 156, 147, 32, 84, 101, 115, 116, 32, 112, 97, 115, 115, 101, 100, 33, 37, 115, 10, 10};
.global .align 1 .b8 $str$10[6] = {27, 91, 51, 50, 109};
.global .align 1 .b8 $str$11[23] = {37, 115, 226, 156, 151, 32, 84, 101, 115, 116, 32, 102, 97, 105, 108, 101, 100, 33, 37, 115, 10, 10};
.global .align 1 .b8 $str$12[6] = {27, 91, 51, 49, 109};
.global .align 1 .b8 $str$13[36] = {37, 115, 37, 115, 61, 61, 61, 32, 83, 97, 108, 116, 32, 80, 114, 111, 99, 101, 115, 115, 105, 110, 103, 32, 84, 101, 115, 116, 32, 61, 61, 61, 37, 115, 10};
.global .align 1 .b8 $str$14[17] = {51, 101, 97, 49, 98, 51, 98, 98, 101, 55, 49, 99, 50, 54, 57, 101};
.global .align 1 .b8 $str$15[29] = {37, 115, 226, 150, 182, 32, 84, 101, 115, 116, 105, 110, 103, 32, 83, 97, 108, 116, 32, 83, 116, 97, 116, 101, 58, 37, 115, 10};
.global .align 1 .b8 $str$16[4] = {226, 156, 147};
.global .align 1 .b8 $str$17[4] = {226, 156, 151};
.global .align 1 .b8 $str$18[47] = {83, 116, 97, 116, 101, 91, 37, 100, 93, 58, 32, 67, 117, 114, 114, 101, 110, 116, 61, 37, 48, 56, 120, 44, 32, 69, 120, 112, 101, 99, 116, 101, 100, 61, 37, 48, 56, 120, 32, 37, 115, 37, 115, 37, 115, 10};
.global .align 1 .b8 $str$19[18] = {65, 108, 108, 32, 115, 116, 97, 116, 101, 115, 32, 109, 97, 116, 99, 104, 33};
.global .align 1 .b8 $str$20[21] = {83, 116, 97, 116, 101, 115, 32, 100, 111, 32, 110, 111, 116, 32, 109, 97, 116, 99, 104, 33};
.global .align 1 .b8 $str$21[29] = {10, 37, 115, 226, 150, 182, 32, 70, 105, 110, 97, 108, 32, 82, 101, 115, 117, 108, 116, 58, 32, 37, 115, 37, 115, 37, 115, 10};
.global .align 1 .b8 $str$22[36] = {37, 115, 37, 115, 61, 61, 61, 32, 66, 105, 116, 109, 97, 112, 32, 84, 114, 97, 99, 107, 105, 110, 103, 32, 84, 101, 115, 116, 32, 61, 61, 61, 37, 115, 10};
.global .align 1 .b8 $str$23[33] = {37, 115, 226, 150, 182, 32, 84, 101, 115, 116, 105, 110, 103, 32, 66, 105, 116, 32, 79, 112, 101, 114, 97, 116, 105, 111, 110, 115, 58, 37, 115, 10};
.global .align 1 .b8 $str$24[22] = {10, 84, 101, 115, 116, 32, 37, 100, 58, 32, 73, 110, 100, 101, 120, 32, 37, 108, 108, 100, 10};
.global .align 1 .b8 $str$25[33] = {66, 121, 116, 101, 32, 73, 110, 100, 101, 120, 58, 32, 37, 108, 108, 100, 44, 32, 66, 105, 116, 32, 73, 110, 100, 101, 120, 58, 32, 37, 100, 10};
.global .align 1 .b8 $str$27[36] = {37, 115, 37, 115, 61, 61, 61, 32, 72, 97, 115, 104, 32, 67, 111, 109, 112, 97, 114, 105, 115, 111, 110, 32, 84, 101, 115, 116, 32, 61, 61, 61, 37, 115, 10};
.global .align 1 .b8 $str$28[34] = {37, 115, 226, 150, 182, 32, 84, 101, 115, 116, 105, 110, 103, 32, 109, 97, 116, 99, 104, 105, 110, 103, 32, 104, 97, 115, 104, 101, 115, 58, 37, 115, 10};
.global .align 1 .b8 $str$29[22] = {77, 97, 116, 99, 104, 32, 114, 101, 115, 117, 108, 116, 58, 32, 37, 115, 37, 115, 37, 115, 10};
.global .align 1 .b8 $str$30[35] = {37, 115, 226, 150, 182, 32, 84, 101, 115, 116, 105, 110, 103, 32, 100, 105, 102, 102, 101, 114, 101, 110, 116, 32, 104, 97, 115, 104, 101, 115, 58, 37, 115, 10};
.global .align 1 .b8 $str$31[50] = {37, 46, 50, 120, 37, 46, 50, 120, 37, 46, 50, 120, 46, 46, 46, 58, 37, 48, 50, 120, 37, 48, 50, 120, 37, 48, 50, 120, 46, 46, 46, 58, 37, 115, 32, 40, 105, 110, 100, 101, 120, 58, 32, 37, 108, 108, 100, 41, 10};

.visible .entry _Z24test_password_generationv()
{
	.local .align 8 .b8 	__local_depot0[32];
	.reg .b64 	%SP;
	.reg .b64 	%SPL;
	.reg .pred 	%p<5>;
	.reg .b16 	%rs<21>;
	.reg .b32 	%r<13>;
	.reg .b64 	%rd<46>;

	mov.u64 	%SPL, __local_depot0;
	cvta.local.u64 	%SP, %SPL;
	add.u64 	%rd9, %SP, 0;
	add.u64 	%rd44, %SPL, 0;
	add.u64 	%rd10, %SP, 8;
	add.u64 	%rd2, %SPL, 8;
	ld.const.u8 	%rs6, [charset+41];
	st.local.u8 	[%rd44], %rs6;
	ld.const.u8 	%rs7, [charset+25];
	st.local.u8 	[%rd44+1], %rs7;
	ld.const.u8 	%rs8, [charset+8];
	st.local.u8 	[%rd44+2], %rs8;
	ld.const.u8 	%rs9, [charset+51];
	st.local.u8 	[%rd44+3], %rs9;
	ld.const.u8 	%rs10, [charset+29];
	st.local.u8 	[%rd44+4], %rs10;
	ld.const.u8 	%rs11, [charset+49];
	st.local.u8 	[%rd44+5], %rs11;
	mov.b16 	%rs5, 0;
	st.local.u8 	[%rd44+6], %rs5;
	mov.u64 	%rd11, $str$1;
	cvta.global.u64 	%rd12, %rd11;
	st.local.u64 	[%rd2], %rd12;
	mov.u64 	%rd13, $str$2;
	cvta.global.u64 	%rd14, %rd13;
	st.local.u64 	[%rd2+8], %rd14;
	mov.u64 	%rd15, $str$3;
	cvta.global.u64 	%rd16, %rd15;
	st.local.u64 	[%rd2+16], %rd16;
	mov.u64 	%rd17, $str;
	cvta.global.u64 	%rd18, %rd17;
	{ // callseq 0, 0
	.param .b64 param0;
	st.param.b64 	[param0], %rd18;
	.param .b64 param1;
	st.param.b64 	[param1], %rd10;
	.param .b32 retval0;
	call.uni (retval0), 
	vprintf, 
	(
	param0, 
	param1
	);
	ld.param.b32 	%r1, [retval0];
	} // callseq 0
	mov.u64 	%rd19, $str$5;
	cvta.global.u64 	%rd20, %rd19;
	st.local.u64 	[%rd2], %rd20;
	st.local.u64 	[%rd2+8], %rd16;
	mov.b64 	%rd21, 3453345344623;
	st.local.u64 	[%rd2+16], %rd21;
	mov.u64 	%rd22, $str$4;
	cvta.global.u64 	%rd23, %rd22;
	{ // callseq 1, 0
	.param .b64 param0;
	st.param.b64 	[param0], %rd23;
	.param .b64 param1;
	st.param.b64 	[param1], %rd10;
	.param .b32 retval0;
	call.uni (retval0), 
	vprintf, 
	(
	param0, 
	param1
	);
	ld.param.b32 	%r3, [retval0];
	} // callseq 1
	st.local.u64 	[%rd2], %rd20;
	st.local.u64 	[%rd2+8], %rd16;
	st.local.u64 	[%rd2+16], %rd9;
	mov.u64 	%rd24, $str$6;
	cvta.global.u64 	%rd25, %rd24;
	{ // callseq 2, 0
	.param .b64 param0;
	st.param.b64 	[param0], %rd25;
	.param .b64 param1;
	st.param.b64 	[param1], %rd10;
	.param .b32 retval0;
	call.uni (retval0), 
	vprintf, 
	(
	param0, 
	param1
	);
	ld.param.b32 	%r5, [retval0];
	} // callseq 2
	st.local.u64 	[%rd2], %rd20;
	st.local.u64 	[%rd2+8], %rd16;
	mov.u64 	%rd26, $str$7;
	cvta.global.u64 	%rd27, %rd26;
	{ // callseq 3, 0
	.param .b64 param0;
	st.param.b64 	[param0], %rd27;
	.param .b64 param1;
	st.param.b64 	[param1], %rd10;
	.param .b32 retval0;
	call.uni (retval0), 
	vprintf, 
	(
	param0, 
	param1
	);
	ld.param.b32 	%r7, [retval0];
	} // callseq 3
	ld.local.u8 	%rs19, [%rd44];
	setp.eq.s16 	%p1, %rs19, 0;
	mov.u64 	%rd45, $str$8;
	mov.u16 	%rs20, %rs5;
	@%p1 bra 	$L__BB0_4;
	mov.u64 	%rd45, $str$8;
$L__BB0_2:
	ld.global.nc.u8 	%rs12, [%rd45];
	cvt.u16.u8 	%rs13, %rs12;
	setp.ne.s16 	%p2, %rs19, %rs13;
	mov.u16 	%rs20, %rs19;
	@%p2 bra 	$L__BB0_4;
	add.s64 	%rd5, %rd44, 1;
	add.s64 	%rd45, %rd45, 1;
	ld.local.u8 	%rs19, [%rd44+1];
	setp.ne.s16 	%p3, %rs19, 0;
	mov.u64 	%rd44, %rd5;
	mov.u16 	%rs20, %rs5;
	@%p3 bra 	$L__BB0_2;
$L__BB0_4:
	ld.global.nc.u8 	%rs16, [%rd45];
	cvt.u16.u8 	%rs17, %rs16;
	and.b16  	%rs18, %rs20, 255;
	setp.ne.s16 	%p4, %rs18, %rs17;
	@%p4 bra 	$L__BB0_6;
	mov.u64 	%rd36, $str$10;
	cvta.global.u64 	%rd37, %rd36;
	st.local.u64 	[%rd2], %rd37;
	cvta.global.u64 	%rd39, %rd15;
	st.local.u64 	[%rd2+8], %rd39;
	mov.u64 	%rd40, $str$9;
	cvta.global.u64 	%rd41, %rd40;
	{ // callseq 5, 0
	.param .b64 param0;
	st.param.b64 	[param0], %rd41;
	.param .b64 param1;
	st.param.b64 	[param1], %rd10;
	.param .b32 retval0;
	call.uni (retval0), 
	vprintf, 
	(
	param0, 
	param1
	);
	ld.param.b32 	%r11, [retval0];
	} // callseq 5
	bra.uni 	$L__BB0_7;
$L__BB0_6:
	mov.u64 	%rd29, $str$12;
	cvta.global.u64 	%rd30, %rd29;
	st.local.u64 	[%rd2], %rd30;
	cvta.global.u64 	%rd32, %rd15;
	st.local.u64 	[%rd2+8], %rd32;
	mov.u64 	%rd33, $str$11;
	cvta.global.u64 	%rd34, %rd33;
	{ // callseq 4, 0
	.param .b64 param0;
	st.param.b64 	[param0], %rd34;
	.param .b64 param1;
	st.param.b64 	[param1], %rd10;
	.param .b32 retval0;
	call.uni (retval0), 
	vprintf, 
	(
	param0, 
	param1
	);
	ld.param.b32 	%r9, [retval0];
	} // callseq 4
$L__BB0_7:
	ret;

}
	// .globl	_Z20test_salt_processingv
.visible .entry _Z20test_salt_processingv()
{
	.local .align 8 .b8 	__local_depot1[192];
	.reg .b64 	%SP;
	.reg .b64 	%SPL;
	.reg .pred 	%p<18>;
	.reg .b16 	%rs<35>;
	.reg .b32 	%r<2511>;
	.reg .b64 	%rd<65>;

	mov.u64 	%SPL, __local_depot1;
	cvta.local.u64 	%SP, %SPL;
	add.u64 	%rd1, %SPL, 0;
	add.u64 	%rd6, %SP, 152;
	add.u64 	%rd7, %SPL, 152;
	mov.u64 	%rd8, $str$1;
	cvta.global.u64 	%rd9, %rd8;
	st.local.u64 	[%rd7], %rd9;
	mov.u64 	%rd10, $str$2;
	cvta.global.u64 	%rd11, %rd10;
	st.local.u64 	[%rd7+8], %rd11;
	mov.u64 	%rd12, $str$3;
	cvta.global.u64 	%rd13, %rd12;
	st.local.u64 	[%rd7+16], %rd13;
	mov.u64 	%rd14, $str$13;
	cvta.global.u64 	%rd15, %rd14;
	{ // callseq 6, 0
	.param .b64 param0;
	st.param.b64 	[param0], %rd15;
	.param .b64 param1;
	st.param.b64 	[param1], %rd6;
	.param .b32 retval0;
	call.uni (retval0), 
	vprintf, 
	(
	param0, 
	param1
	);
	ld.param.b32 	%r37, [retval0];
	} // callseq 6
	mov.b32 	%r2501, 0;
	st.local.u32 	[%rd1+140], %r2501;
	mov.b64 	%rd64, 0;
	st.local.u64 	[%rd1+144], %rd64;
	mov.b32 	%r2508, -1150833019;
	mov.b32 	%r2509, 1779033703;
	st.local.v2.u32 	[%rd1], {%r2509, %r2508};
	mov.b32 	%r2506, -1521486534;
	mov.b32 	%r2507, 1013904242;
	st.local.v2.u32 	[%rd1+8], {%r2507, %r2506};
	mov.b32 	%r2504, -1694144372;
	mov.b32 	%r2505, 1359893119;
	st.local.v2.u32 	[%rd1+16], {%r2505, %r2504};
	mov.b32 	%r2502, 1541459225;
	mov.b32 	%r2503, 528734635;
	st.local.v2.u32 	[%rd1+24], {%r2503, %r2502};
	mov.u64 	%rd16, $str$14;
$L__BB1_1:
	add.s64 	%rd17, %rd16, %rd64;
	ld.global.nc.u8 	%rs1, [%rd17];
	cvt.u16.u8 	%rs2, %rs1;
	add.s32 	%r39, %r2501, 1;
	st.local.u32 	[%rd1+140], %r39;
	cvt.u64.u32 	%rd18, %r2501;
	add.s64 	%rd19, %rd1, %rd18;
	st.local.u8 	[%rd19+76], %rs2;
	ld.local.u32 	%r2501, [%rd1+140];
	setp.ne.s32 	%p1, %r2501, 64;
	@%p1 bra 	$L__BB1_3;
	ld.local.u32 	%r41, [%rd1+76];
	bfe.u32 	%r42, %r41, 0, 8;
	bfe.u32 	%r43, %r41, 8, 8;
	bfe.u32 	%r44, %r41, 16, 8;
	cvt.u16.u32 	%rs3, %r44;
	shl.b32 	%r45, %r42, 24;
	shl.b32 	%r46, %r43, 16;
	and.b32  	%r47, %r46, 16711680;
	or.b32  	%r48, %r47, %r45;
	and.b16  	%rs4, %rs3, 255;
	mul.wide.u16 	%r49, %rs4, 256;
	or.b32  	%r50, %r48, %r49;
	bfe.u32 	%r51, %r41, 24, 8;
	or.b32  	%r52, %r50, %r51;
	ld.local.v2.b32 	{%r53, %r54}, [%rd1+80];
	bfe.u32 	%r55, %r54, 16, 8;
	cvt.u16.u32 	%rs5, %r55;
	bfe.u32 	%r56, %r54, 8, 8;
	bfe.u32 	%r57, %r54, 0, 8;
	bfe.u32 	%r58, %r53, 16, 8;
	cvt.u16.u32 	%rs6, %r58;
	bfe.u32 	%r59, %r53, 8, 8;
	bfe.u32 	%r60, %r53, 0, 8;
	shl.b32 	%r61, %r60, 24;
	shl.b32 	%r62, %r59, 16;
	and.b32  	%r63, %r62, 16711680;
	or.b32  	%r64, %r63, %r61;
	and.b16  	%rs7, %rs6, 255;
	mul.wide.u16 	%r65, %rs7, 256;
	or.b32  	%r66, %r64, %r65;
	bfe.u32 	%r67, %r53, 24, 8;
	or.b32  	%r68, %r66, %r67;
	shl.b32 	%r69, %r57, 24;
	shl.b32 	%r70, %r56, 16;
	and.b32  	%r71, %r70, 16711680;
	or.b32  	%r72, %r71, %r69;
	and.b16  	%rs8, %rs5, 255;
	mul.wide.u16 	%r73, %rs8, 256;
	or.b32  	%r74, %r72, %r73;
	bfe.u32 	%r75, %r54, 24, 8;
	or.b32  	%r76, %r74, %r75;
	ld.local.v2.b32 	{%r77, %r78}, [%rd1+88];
	bfe.u32 	%r79, %r78, 16, 8;
	cvt.u16.u32 	%rs9, %r79;
	bfe.u32 	%r80, %r78, 8, 8;
	bfe.u32 	%r81, %r78, 0, 8;
	bfe.u32 	%r82, %r77, 16, 8;
	cvt.u16.u32 	%rs10, %r82;
	bfe.u32 	%r83, %r77, 8, 8;
	bfe.u32 	%r84, %r77, 0, 8;
	shl.b32 	%r85, %r84, 24;
	shl.b32 	%r86, %r83, 16;
	and.b32  	%r87, %r86, 16711680;
	or.b32  	%r88, %r87, %r85;
	and.b16  	%rs11, %rs10, 255;
	mul.wide.u16 	%r89, %rs11, 256;
	or.b32  	%r90, %r88, %r89;
	bfe.u32 	%r91, %r77, 24, 8;
	or.b32  	%r92, %r90, %r91;
	shl.b32 	%r93, %r81, 24;
	shl.b32 	%r94, %r80, 16;
	and.b32  	%r95, %r94, 16711680;
	or.b32  	%r96, %r95, %r93;
	and.b16  	%rs12, %rs9, 255;
	mul.wide.u16 	%r97, %rs12, 256;
	or.b32  	%r98, %r96, %r97;
	bfe.u32 	%r99, %r78, 24, 8;
	or.b32  	%r100, %r98, %r99;
	ld.local.v2.b32 	{%r101, %r102}, [%rd1+96];
	bfe.u32 	%r103, %r102, 16, 8;
	cvt.u16.u32 	%rs13, %r103;
	bfe.u32 	%r104, %r102, 8, 8;
	bfe.u32 	%r105, %r102, 0, 8;
	bfe.u32 	%r106, %r101, 16, 8;
	cvt.u16.u32 	%rs14, %r106;
	bfe.u32 	%r107, %r101, 8, 8;
	bfe.u32 	%r108, %r101, 0, 8;
	shl.b32 	%r109, %r108, 24;
	shl.b32 	%r110, %r107, 16;
	and.b32  	%r111, %r110, 16711680;
	or.b32  	%r112, %r111, %r109;
	and.b16  	%rs15, %rs14, 255;
	mul.wide.u16 	%r113, %rs15, 256;
	or.b32  	%r114, %r112, %r113;
	bfe.u32 	%r115, %r101, 24, 8;
	or.b32  	%r116, %r114, %r115;
	shl.b32 	%r117, %r105, 24;
	shl.b32 	%r118, %r104, 16;
	and.b32  	%r119, %r118, 16711680;
	or.b32  	%r120, %r119, %r117;
	and.b16  	%rs16, %rs13, 255;
	mul.wide.u16 	%r121, %rs16, 256;
	or.b32  	%r122, %r120, %r121;
	bfe.u32 	%r123, %r102, 24, 8;
	or.b32  	%r124, %r122, %r123;
	ld.local.v2.b32 	{%r125, %r126}, [%rd1+104];
	bfe.u32 	%r127, %r126, 16, 8;
	cvt.u16.u32 	%rs17, %r127;
	bfe.u32 	%r128, %r126, 8, 8;
	bfe.u32 	%r129, %r126, 0, 8;
	bfe.u32 	%r130, %r125, 16, 8;
	cvt.u16.u32 	%rs18, %r130;
	bfe.u32 	%r131, %r125, 8, 8;
	bfe.u32 	%r132, %r125, 0, 8;
	shl.b32 	%r133, %r132, 24;
	shl.b32 	%r134, %r131, 16;
	and.b32  	%r135, %r134, 16711680;
	or.b32  	%r136, %r135, %r133;
	and.b16  	%rs19, %rs18, 255;
	mul.wide.u16 	%r137, %rs19, 256;
	or.b32  	%r138, %r136, %r137;
	bfe.u32 	%r139, %r125, 24, 8;
	or.b32  	%r140, %r138, %r139;
	shl.b32 	%r141, %r129, 24;
	shl.b32 	%r142, %r128, 16;
	and.b32  	%r143, %r142, 16711680;
	or.b32  	%r144, %r143, %r141;
	and.b16  	%rs20, %rs17, 255;
	mul.wide.u16 	%r145, %rs20, 256;
	or.b32  	%r146, %r144, %r145;
	bfe.u32 	%r147, %r126, 24, 8;
	or.b32  	%r148, %r146, %r147;
	ld.local.v2.b32 	{%r149, %r150}, [%rd1+112];
	bfe.u32 	%r151, %r150, 16, 8;
	cvt.u16.u32 	%rs21, %r151;
	bfe.u32 	%r152, %r150, 8, 8;
	bfe.u32 	%r153, %r150, 0, 8;
	bfe.u32 	%r154, %r149, 16, 8;
	cvt.u16.u32 	%rs22, %r154;
	bfe.u32 	%r155, %r149, 8, 8;
	bfe.u32 	%r156, %r149, 0, 8;
	shl.b32 	%r157, %r156, 24;
	shl.b32 	%r158, %r155, 16;
	and.b32  	%r159, %r158, 16711680;
	or.b32  	%r160, %r159, %r157;
	and.b16  	%rs23, %rs22, 255;
	mul.wide.u16 	%r161, %rs23, 256;
	or.b32  	%r162, %r160, %r161;
	bfe.u32 	%r163, %r149, 24, 8;
	or.b32  	%r164, %r162, %r163;
	shl.b32 	%r165, %r153, 24;
	shl.b32 	%r166, %r152, 16;
	and.b32  	%r167, %r166, 16711680;
	or.b32  	%r168, %r167, %r165;
	and.b16  	%rs24, %rs21, 255;
	mul.wide.u16 	%r169, %rs24, 256;
	or.b32  	%r170, %r168, %r169;
	bfe.u32 	%r171, %r150, 24, 8;
	or.b32  	%r172, %r170, %r171;
	ld.local.v2.b32 	{%r173, %r174}, [%rd1+120];
	bfe.u32 	%r175, %r174, 16, 8;
	cvt.u16.u32 	%rs25, %r175;
	bfe.u32 	%r176, %r174, 8, 8;
	bfe.u32 	%r177, %r174, 0, 8;
	bfe.u32 	%r178, %r173, 16, 8;
	cvt.u16.u32 	%rs26, %r178;
	bfe.u32 	%r179, %r173, 8, 8;
	bfe.u32 	%r180, %r173, 0, 8;
	shl.b32 	%r181, %r180, 24;
	shl.b32 	%r182, %r179, 16;
	and.b32  	%r183, %r182, 16711680;
	or.b32  	%r184, %r183, %r181;
	and.b16  	%rs27, %rs26, 255;
	mul.wide.u16 	%r185, %rs27, 256;
	or.b32  	%r186, %r184, %r185;
	bfe.u32 	%r187, %r173, 24, 8;
	or.b32  	%r188, %r186, %r187;
	shl.b32 	%r189, %r177, 24;
	shl.b32 	%r190, %r176, 16;
	and.b32  	%r191, %r190, 16711680;
	or.b32  	%r192, %r191, %r189;
	and.b16  	%rs28, %rs25, 255;
	mul.wide.u16 	%r193, %rs28, 256;
	or.b32  	%r194, %r192, %r193;
	bfe.u32 	%r195, %r174, 24, 8;
	or.b32  	%r196, %r194, %r195;
	ld.local.v2.b32 	{%r197, %r198}, [%rd1+128];
	bfe.u32 	%r199, %r198, 16, 8;
	cvt.u16.u32 	%rs29, %r199;
	bfe.u32 	%r200, %r198, 8, 8;
	bfe.u32 	%r201, %r198, 0, 8;
	bfe.u32 	%r202, %r197, 16, 8;
	cvt.u16.u32 	%rs30, %r202;
	bfe.u32 	%r203, %r197, 8, 8;
	bfe.u32 	%r204, %r197, 0, 8;
	shl.b32 	%r205, %r204, 24;
	shl.b32 	%r206, %r203, 16;
	and.b32  	%r207, %r206, 16711680;
	or.b32  	%r208, %r207, %r205;
	and.b16  	%rs31, %rs30, 255;
	mul.wide.u16 	%r209, %rs31, 256;
	or.b32  	%r210, %r208, %r209;
	bfe.u32 	%r211, %r197, 24, 8;
	or.b32  	%r212, %r210, %r211;
	shl.b32 	%r213, %r201, 24;
	shl.b32 	%r214, %r200, 16;
	and.b32  	%r215, %r214, 16711680;
	or.b32  	%r216, %r215, %r213;
	and.b16  	%rs32, %rs29, 255;
	mul.wide.u16 	%r217, %rs32, 256;
	or.b32  	%r218, %r216, %r217;
	bfe.u32 	%r219, %r198, 24, 8;
	or.b32  	%r220, %r218, %r219;
	ld.local.u32 	%r221, [%rd1+136];
	bfe.u32 	%r222, %r221, 0, 8;
	bfe.u32 	%r223, %r221, 8, 8;
	bfe.u32 	%r224, %r221, 16, 8;
	cvt.u16.u32 	%rs33, %r224;
	shl.b32 	%r225, %r222, 24;
	shl.b32 	%r226, %r223, 16;
	and.b32  	%r227, %r226, 16711680;
	or.b32  	%r228, %r227, %r225;
	and.b16  	%rs34, %rs33, 255;
	mul.wide.u16 	%r229, %rs34, 256;
	or.b32  	%r230, %r228, %r229;
	bfe.u32 	%r231, %r221, 24, 8;
	or.b32  	%r232, %r230, %r231;
	shf.l.wrap.b32 	%r233, %r218, %r220, 15;
	shf.l.wrap.b32 	%r234, %r218, %r220, 13;
	xor.b32  	%r235, %r233, %r234;
	shr.u32 	%r236, %r218, 10;
	xor.b32  	%r237, %r235, %r236;
	add.s32 	%r238, %r237, %r164;
	shf.l.wrap.b32 	%r239, %r68, %r68, 25;
	shf.l.wrap.b32 	%r240, %r66, %r68, 14;
	xor.b32  	%r241, %r239, %r240;
	shr.u32 	%r242, %r68, 3;
	xor.b32  	%r243, %r241, %r242;
	add.s32 	%r244, %r238, %r52;
	add.s32 	%r245, %r244, %r243;
	shf.l.wrap.b32 	%r246, %r230, %r232, 15;
	shf.l.wrap.b32 	%r247, %r230, %r232, 13;
	xor.b32  	%r248, %r246, %r247;
	shr.u32 	%r249, %r230, 10;
	xor.b32  	%r250, %r248, %r249;
	add.s32 	%r251, %r250, %r172;
	shf.l.wrap.b32 	%r252, %r76, %r76, 25;
	shf.l.wrap.b32 	%r253, %r74, %r76, 14;
	xor.b32  	%r254, %r252, %r253;
	shr.u32 	%r255, %r76, 3;
	xor.b32  	%r256, %r254, %r255;
	add.s32 	%r257, %r251, %r68;
	add.s32 	%r258, %r257, %r256;
	shf.l.wrap.b32 	%r259, %r245, %r245, 15;
	shf.l.wrap.b32 	%r260, %r245, %r245, 13;
	xor.b32  	%r261, %r259, %r260;
	shr.u32 	%r262, %r245, 10;
	xor.b32  	%r263, %r261, %r262;
	add.s32 	%r264, %r263, %r188;
	shf.l.wrap.b32 	%r265, %r92, %r92, 25;
	shf.l.wrap.b32 	%r266, %r90, %r92, 14;
	xor.b32  	%r267, %r265, %r266;
	shr.u32 	%r268, %r92, 3;
	xor.b32  	%r269, %r267, %r268;
	add.s32 	%r270, %r264, %r76;
	add.s32 	%r271, %r270, %r269;
	shf.l.wrap.b32 	%r272, %r258, %r258, 15;
	shf.l.wrap.b32 	%r273, %r258, %r258, 13;
	xor.b32  	%r274, %r272, %r273;
	shr.u32 	%r275, %r258, 10;
	xor.b32  	%r276, %r274, %r275;
	add.s32 	%r277, %r276, %r196;
	shf.l.wrap.b32 	%r278, %r100, %r100, 25;
	shf.l.wrap.b32 	%r279, %r98, %r100, 14;
	xor.b32  	%r280, %r278, %r279;
	shr.u32 	%r281, %r100, 3;
	xor.b32  	%r282, %r280, %r281;
	add.s32 	%r283, %r277, %r92;
	add.s32 	%r284, %r283, %r282;
	shf.l.wrap.b32 	%r285, %r271, %r271, 15;
	shf.l.wrap.b32 	%r286, %r271, %r271, 13;
	xor.b32  	%r287, %r285, %r286;
	shr.u32 	%r288, %r271, 10;
	xor.b32  	%r289, %r287, %r288;
	add.s32 	%r290, %r289, %r212;
	shf.l.wrap.b32 	%r291, %r116, %r116, 25;
	shf.l.wrap.b32 	%r292, %r114, %r116, 14;
	xor.b32  	%r293, %r291, %r292;
	shr.u32 	%r294, %r116, 3;
	xor.b32  	%r295, %r293, %r294;
	add.s32 	%r296, %r290, %r100;
	add.s32 	%r297, %r296, %r295;
	shf.l.wrap.b32 	%r298, %r284, %r284, 15;
	shf.l.wrap.b32 	%r299, %r284, %r284, 13;
	xor.b32  	%r300, %r298, %r299;
	shr.u32 	%r301, %r284, 10;
	xor.b32  	%r302, %r300, %r301;
	add.s32 	%r303, %r302, %r220;
	shf.l.wrap.b32 	%r304, %r124, %r124, 25;
	shf.l.wrap.b32 	%r305, %r122, %r124, 14;
	xor.b32  	%r306, %r304, %r305;
	shr.u32 	%r307, %r124, 3;
	xor.b32  	%r308, %r306, %r307;
	add.s32 	%r309, %r303, %r116;
	add.s32 	%r310, %r309, %r308;
	shf.l.wrap.b32 	%r311, %r297, %r297, 15;
	shf.l.wrap.b32 	%r312, %r297, %r297, 13;
	xor.b32  	%r313, %r311, %r312;
	shr.u32 	%r314, %r297, 10;
	xor.b32  	%r315, %r313, %r314;
	add.s32 	%r316, %r315, %r232;
	shf.l.wrap.b32 	%r317, %r140, %r140, 25;
	shf.l.wrap.b32 	%r318, %r138, %r140, 14;
	xor.b32  	%r319, %r317, %r318;
	shr.u32 	%r320, %r140, 3;
	xor.b32  	%r321, %r319, %r320;
	add.s32 	%r322, %r316, %r124;
	add.s32 	%r323, %r322, %r321;
	shf.l.wrap.b32 	%r324, %r310, %r310, 15;
	shf.l.wrap.b32 	%r325, %r310, %r310, 13;
	xor.b32  	%r326, %r324, %r325;
	shr.u32 	%r327, %r310, 10;
	xor.b32  	%r328, %r326, %r327;
	add.s32 	%r329, %r328, %r245;
	shf.l.wrap.b32 	%r330, %r148, %r148, 25;
	shf.l.wrap.b32 	%r331, %r146, %r148, 14;
	xor.b32  	%r332, %r330, %r331;
	shr.u32 	%r333, %r148, 3;
	xor.b32  	%r334, %r332, %r333;
	add.s32 	%r335, %r329, %r140;
	add.s32 	%r336, %r335, %r334;
	shf.l.wrap.b32 	%r337, %r323, %r323, 15;
	shf.l.wrap.b32 	%r338, %r323, %r323, 13;
	xor.b32  	%r339, %r337, %r338;
	shr.u32 	%r340, %r323, 10;
	xor.b32  	%r341, %r339, %r340;
	add.s32 	%r342, %r341, %r258;
	shf.l.wrap.b32 	%r343, %r164, %r164, 25;
	shf.l.wrap.b32 	%r344, %r162, %r164, 14;
	xor.b32  	%r345, %r343, %r344;
	shr.u32 	%r346, %r164, 3;
	xor.b32  	%r347, %r345, %r346;
	add.s32 	%r348, %r342, %r148;
	add.s32 	%r349, %r348, %r347;
	shf.l.wrap.b32 	%r350, %r336, %r336, 15;
	shf.l.wrap.b32 	%r351, %r336, %r336, 13;
	xor.b32  	%r352, %r350, %r351;
	shr.u32 	%r353, %r336, 10;
	xor.b32  	%r354, %r352, %r353;
	add.s32 	%r355, %r354, %r271;
	shf.l.wrap.b32 	%r356, %r172, %r172, 25;
	shf.l.wrap.b32 	%r357, %r170, %r172, 14;
	xor.b32  	%r358, %r356, %r357;
	shr.u32 	%r359, %r172, 3;
	xor.b32  	%r360, %r358, %r359;
	add.s32 	%r361, %r355, %r164;
	add.s32 	%r362, %r361, %r360;
	shf.l.wrap.b32 	%r363, %r349, %r349, 15;
	shf.l.wrap.b32 	%r364, %r349, %r349, 13;
	xor.b32  	%r365, %r363, %r364;
	shr.u32 	%r366, %r349, 10;
	xor.b32  	%r367, %r365, %r366;
	add.s32 	%r368, %r367, %r284;
	shf.l.wrap.b32 	%r369, %r188, %r188, 25;
	shf.l.wrap.b32 	%r370, %r186, %r188, 14;
	xor.b32  	%r371, %r369, %r370;
	shr.u32 	%r372, %r188, 3;
	xor.b32  	%r373, %r371, %r372;
	add.s32 	%r374, %r368, %r172;
	add.s32 	%r375, %r374, %r373;
	shf.l.wrap.b32 	%r376, %r362, %r362, 15;
	shf.l.wrap.b32 	%r377, %r362, %r362, 13;
	xor.b32  	%r378, %r376, %r377;
	shr.u32 	%r379, %r362, 10;
	xor.b32  	%r380, %r378, %r379;
	add.s32 	%r381, %r380, %r297;
	shf.l.wrap.b32 	%r382, %r196, %r196, 25;
	shf.l.wrap.b32 	%r383, %r194, %r196, 14;
	xor.b32  	%r384, %r382, %r383;
	shr.u32 	%r385, %r196, 3;
	xor.b32  	%r386, %r384, %r385;
	add.s32 	%r387, %r381, %r188;
	add.s32 	%r388, %r387, %r386;
	shf.l.wrap.b32 	%r389, %r375, %r375, 15;
	shf.l.wrap.b32 	%r390, %r375, %r375, 13;
	xor.b32  	%r391, %r389, %r390;
	shr.u32 	%r392, %r375, 10;
	xor.b32  	%r393, %r391, %r392;
	add.s32 	%r394, %r393, %r310;
	shf.l.wrap.b32 	%r395, %r212, %r212, 25;
	shf.l.wrap.b32 	%r396, %r210, %r212, 14;
	xor.b32  	%r397, %r395, %r396;
	shr.u32 	%r398, %r212, 3;
	xor.b32  	%r399, %r397, %r398;
	add.s32 	%r400, %r394, %r196;
	add.s32 	%r401, %r400, %r399;
	shf.l.wrap.b32 	%r402, %r388, %r388, 15;
	shf.l.wrap.b32 	%r403, %r388, %r388, 13;
	xor.b32  	%r404, %r402, %r403;
	shr.u32 	%r405, %r388, 10;
	xor.b32  	%r406, %r404, %r405;
	add.s32 	%r407, %r406, %r323;
	shf.l.wrap.b32 	%r408, %r220, %r220, 25;
	shf.l.wrap.b32 	%r409, %r218, %r220, 14;
	xor.b32  	%r410, %r408, %r409;
	shr.u32 	%r411, %r220, 3;
	xor.b32  	%r412, %r410, %r411;
	add.s32 	%r413, %r407, %r212;
	add.s32 	%r414, %r413, %r412;
	shf.l.wrap.b32 	%r415, %r401, %r401, 15;
	shf.l.wrap.b32 	%r416, %r401, %r401, 13;
	xor.b32  	%r417, %r415, %r416;
	shr.u32 	%r418, %r401, 10;
	xor.b32  	%r419, %r417, %r418;
	add.s32 	%r420, %r419, %r336;
	shf.l.wrap.b32 	%r421, %r232, %r232, 25;
	shf.l.wrap.b32 	%r422, %r230, %r232, 14;
	xor.b32  	%r423, %r421, %r422;
	shr.u32 	%r424, %r232, 3;
	xor.b32  	%r425, %r423, %r424;
	add.s32 	%r426, %r420, %r220;
	add.s32 	%r427, %r426, %r425;
	shf.l.wrap.b32 	%r428, %r414, %r414, 15;
	shf.l.wrap.b32 	%r429, %r414, %r414, 13;
	xor.b32  	%r430, %r428, %r429;
	shr.u32 	%r431, %r414, 10;
	xor.b32  	%r432, %r430, %r431;
	add.s32 	%r433, %r432, %r349;
	shf.l.wrap.b32 	%r434, %r245, %r245, 25;
	shf.l.wrap.b32 	%r435, %r245, %r245, 14;
	xor.b32  	%r436, %r434, %r435;
	shr.u32 	%r437, %r245, 3;
	xor.b32  	%r438, %r436, %r437;
	add.s32 	%r439, %r433, %r232;
	add.s32 	%r440, %r439, %r438;
	shf.l.wrap.b32 	%r441, %r427, %r427, 15;
	shf.l.wrap.b32 	%r442, %r427, %r427, 13;
	xor.b32  	%r443, %r441, %r442;
	shr.u32 	%r444, %r427, 10;
	xor.b32  	%r445, %r443, %r444;
	add.s32 	%r446, %r445, %r362;
	shf.l.wrap.b32 	%r447, %r258, %r258, 25;
	shf.l.wrap.b32 	%r448, %r258, %r258, 14;
	xor.b32  	%r449, %r447, %r448;
	shr.u32 	%r450, %r258, 3;
	xor.b32  	%r451, %r449, %r450;
	add.s32 	%r452, %r446, %r245;
	add.s32 	%r453, %r452, %r451;
	shf.l.wrap.b32 	%r454, %r440, %r440, 15;
	shf.l.wrap.b32 	%r455, %r440, %r440, 13;
	xor.b32  	%r456, %r454, %r455;
	shr.u32 	%r457, %r440, 10;
	xor.b32  	%r458, %r456, %r457;
	add.s32 	%r459, %r458, %r375;
	shf.l.wrap.b32 	%r460, %r271, %r271, 25;
	shf.l.wrap.b32 	%r461, %r271, %r271, 14;
	xor.b32  	%r462, %r460, %r461;
	shr.u32 	%r463, %r271, 3;
	xor.b32  	%r464, %r462, %r463;
	add.s32 	%r465, %r459, %r258;
	add.s32 	%r466, %r465, %r464;
	shf.l.wrap.b32 	%r467, %r453, %r453, 15;
	shf.l.wrap.b32 	%r468, %r453, %r453, 13;
	xor.b32  	%r469, %r467, %r468;
	shr.u32 	%r470, %r453, 10;
	xor.b32  	%r471, %r469, %r470;
	add.s32 	%r472, %r471, %r388;
	shf.l.wrap.b32 	%r473, %r284, %r284, 25;
	shf.l.wrap.b32 	%r474, %r284, %r284, 14;
	xor.b32  	%r475, %r473, %r474;
	shr.u32 	%r476, %r284, 3;
	xor.b32  	%r477, %r475, %r476;
	add.s32 	%r478, %r472, %r271;
	add.s32 	%r479, %r478, %r477;
	shf.l.wrap.b32 	%r480, %r466, %r466, 15;
	shf.l.wrap.b32 	%r481, %r466, %r466, 13;
	xor.b32  	%r482, %r480, %r481;
	shr.u32 	%r483, %r466, 10;
	xor.b32  	%r484, %r482, %r483;
	add.s32 	%r485, %r484, %r401;
	shf.l.wrap.b32 	%r486, %r297, %r297, 25;
	shf.l.wrap.b32 	%r487, %r297, %r297, 14;
	xor.b32  	%r488, %r486, %r487;
	shr.u32 	%r489, %r297, 3;
	xor.b32  	%r490, %r488, %r489;
	add.s32 	%r491, %r485, %r284;
	add.s32 	%r492, %r491, %r490;
	shf.l.wrap.b32 	%r493, %r479, %r479, 15;
	shf.l.wrap.b32 	%r494, %r479, %r479, 13;
	xor.b32  	%r495, %r493, %r494;
	shr.u32 	%r496, %r479, 10;
	xor.b32  	%r497, %r495, %r496;
	add.s32 	%r498, %r497, %r414;
	shf.l.wrap.b32 	%r499, %r310, %r310, 25;
	shf.l.wrap.b32 	%r500, %r310, %r310, 14;
	xor.b32  	%r501, %r499, %r500;
	shr.u32 	%r502, %r310, 3;
	xor.b32  	%r503, %r501, %r502;
	add.s32 	%r504, %r498, %r297;
	add.s32 	%r505, %r504, %r503;
	shf.l.wrap.b32 	%r506, %r492, %r492, 15;
	shf.l.wrap.b32 	%r507, %r492, %r492, 13;
	xor.b32  	%r508, %r506, %r507;
	shr.u32 	%r509, %r492, 10;
	xor.b32  	%r510, %r508, %r509;
	add.s32 	%r511, %r510, %r427;
	shf.l.wrap.b32 	%r512, %r323, %r323, 25;
	shf.l.wrap.b32 	%r513, %r323, %r323, 14;
	xor.b32  	%r514, %r512, %r513;
	shr.u32 	%r515, %r323, 3;
	xor.b32  	%r516, %r514, %r515;
	add.s32 	%r517, %r511, %r310;
	add.s32 	%r518, %r517, %r516;
	shf.l.wrap.b32 	%r519, %r505, %r505, 15;
	shf.l.wrap.b32 	%r520, %r505, %r505, 13;
	xor.b32  	%r521, %r519, %r520;
	shr.u32 	%r522, %r505, 10;
	xor.b32  	%r523, %r521, %r522;
	add.s32 	%r524, %r523, %r440;
	shf.l.wrap.b32 	%r525, %r336, %r336, 25;
	shf.l.wrap.b32 	%r526, %r336, %r336, 14;
	xor.b32  	%r527, %r525, %r526;
	shr.u32 	%r528, %r336, 3;
	xor.b32  	%r529, %r527, %r528;
	add.s32 	%r530, %r524, %r323;
	add.s32 	%r531, %r530, %r529;
	shf.l.wrap.b32 	%r532, %r518, %r518, 15;
	shf.l.wrap.b32 	%r533, %r518, %r518, 13;
	xor.b32  	%r534, %r532, %r533;
	shr.u32 	%r535, %r518, 10;
	xor.b32  	%r536, %r534, %r535;
	add.s32 	%r537, %r536, %r453;
	shf.l.wrap.b32 	%r538, %r349, %r349, 25;
	shf.l.wrap.b32 	%r539, %r349, %r349, 14;
	xor.b32  	%r540, %r538, %r539;
	shr.u32 	%r541, %r349, 3;
	xor.b32  	%r542, %r540, %r541;
	add.s32 	%r543, %r537, %r336;
	add.s32 	%r544, %r543, %r542;
	shf.l.wrap.b32 	%r545, %r531, %r531, 15;
	shf.l.wrap.b32 	%r546, %r531, %r531, 13;
	xor.b32  	%r547, %r545, %r546;
	shr.u32 	%r548, %r531, 10;
	xor.b32  	%r549, %r547, %r548;
	add.s32 	%r550, %r549, %r466;
	shf.l.wrap.b32 	%r551, %r362, %r362, 25;
	shf.l.wrap.b32 	%r552, %r362, %r362, 14;
	xor.b32  	%r553, %r551, %r552;
	shr.u32 	%r554, %r362, 3;
	xor.b32  	%r555, %r553, %r554;
	add.s32 	%r556, %r550, %r349;
	add.s32 	%r557, %r556, %r555;
	shf.l.wrap.b32 	%r558, %r544, %r544, 15;
	shf.l.wrap.b32 	%r559, %r544, %r544, 13;
	xor.b32  	%r560, %r558, %r559;
	shr.u32 	%r561, %r544, 10;
	xor.b32  	%r562, %r560, %r561;
	add.s32 	%r563, %r562, %r479;
	shf.l.wrap.b32 	%r564, %r375, %r375, 25;
	shf.l.wrap.b32 	%r565, %r375, %r375, 14;
	xor.b32  	%r566, %r564, %r565;
	shr.u32 	%r567, %r375, 3;
	xor.b32  	%r568, %r566, %r567;
	add.s32 	%r569, %r563, %r362;
	add.s32 	%r570, %r569, %r568;
	shf.l.wrap.b32 	%r571, %r557, %r557, 15;
	shf.l.wrap.b32 	%r572, %r557, %r557, 13;
	xor.b32  	%r573, %r571, %r572;
	shr.u32 	%r574, %r557, 10;
	xor.b32  	%r575, %r573, %r574;
	add.s32 	%r576, %r575, %r492;
	shf.l.wrap.b32 	%r577, %r388, %r388, 25;
	shf.l.wrap.b32 	%r578, %r388, %r388, 14;
	xor.b32  	%r579, %r577, %r578;
	shr.u32 	%r580, %r388, 3;
	xor.b32  	%r581, %r579, %r580;
	add.s32 	%r582, %r576, %r375;
	add.s32 	%r583, %r582, %r581;
	shf.l.wrap.b32 	%r584, %r570, %r570, 15;
	shf.l.wrap.b32 	%r585, %r570, %r570, 13;
	xor.b32  	%r586, %r584, %r585;
	shr.u32 	%r587, %r570, 10;
	xor.b32  	%r588, %r586, %r587;
	add.s32 	%r589, %r588, %r505;
	shf.l.wrap.b32 	%r590, %r401, %r401, 25;
	shf.l.wrap.b32 	%r591, %r401, %r401, 14;
	xor.b32  	%r592, %r590, %r591;
	shr.u32 	%r593, %r401, 3;
	xor.b32  	%r594, %r592, %r593;
	add.s32 	%r595, %r589, %r388;
	add.s32 	%r596, %r595, %r594;
	shf.l.wrap.b32 	%r597, %r583, %r583, 15;
	shf.l.wrap.b32 	%r598, %r583, %r583, 13;
	xor.b32  	%r599, %r597, %r598;
	shr.u32 	%r600, %r583, 10;
	xor.b32  	%r601, %r599, %r600;
	add.s32 	%r602, %r601, %r518;
	shf.l.wrap.b32 	%r603, %r414, %r414, 25;
	shf.l.wrap.b32 	%r604, %r414, %r414, 14;
	xor.b32  	%r605, %r603, %r604;
	shr.u32 	%r606, %r414, 3;
	xor.b32  	%r607, %r605, %r606;
	add.s32 	%r608, %r602, %r401;
	add.s32 	%r609, %r608, %r607;
	shf.l.wrap.b32 	%r610, %r596, %r596, 15;
	shf.l.wrap.b32 	%r611, %r596, %r596, 13;
	xor.b32  	%r612, %r610, %r611;
	shr.u32 	%r613, %r596, 10;
	xor.b32  	%r614, %r612, %r613;
	add.s32 	%r615, %r614, %r531;
	shf.l.wrap.b32 	%r616, %r427, %r427, 25;
	shf.l.wrap.b32 	%r617, %r427, %r427, 14;
	xor.b32  	%r618, %r616, %r617;
	shr.u32 	%r619, %r427, 3;
	xor.b32  	%r620, %r618, %r619;
	add.s32 	%r621, %r615, %r414;
	add.s32 	%r622, %r621, %r620;
	shf.l.wrap.b32 	%r623, %r609, %r609, 15;
	shf.l.wrap.b32 	%r624, %r609, %r609, 13;
	xor.b32  	%r625, %r623, %r624;
	shr.u32 	%r626, %r609, 10;
	xor.b32  	%r627, %r625, %r626;
	add.s32 	%r628, %r627, %r544;
	shf.l.wrap.b32 	%r629, %r440, %r440, 25;
	shf.l.wrap.b32 	%r630, %r440, %r440, 14;
	xor.b32  	%r631, %r629, %r630;
	shr.u32 	%r632, %r440, 3;
	xor.b32  	%r633, %r631, %r632;
	add.s32 	%r634, %r628, %r427;
	add.s32 	%r635, %r634, %r633;
	shf.l.wrap.b32 	%r636, %r622, %r622, 15;
	shf.l.wrap.b32 	%r637, %r622, %r622, 13;
	xor.b32  	%r638, %r636, %r637;
	shr.u32 	%r639, %r622, 10;
	xor.b32  	%r640, %r638, %r639;
	add.s32 	%r641, %r640, %r557;
	shf.l.wrap.b32 	%r642, %r453, %r453, 25;
	shf.l.wrap.b32 	%r643, %r453, %r453, 14;
	xor.b32  	%r644, %r642, %r643;
	shr.u32 	%r645, %r453, 3;
	xor.b32  	%r646, %r644, %r645;
	add.s32 	%r647, %r641, %r440;
	add.s32 	%r648, %r647, %r646;
	shf.l.wrap.b32 	%r649, %r635, %r635, 15;
	shf.l.wrap.b32 	%r650, %r635, %r635, 13;
	xor.b32  	%r651, %r649, %r650;
	shr.u32 	%r652, %r635, 10;
	xor.b32  	%r653, %r651, %r652;
	add.s32 	%r654, %r653, %r570;
	shf.l.wrap.b32 	%r655, %r466, %r466, 25;
	shf.l.wrap.b32 	%r656, %r466, %r466, 14;
	xor.b32  	%r657, %r655, %r656;
	shr.u32 	%r658, %r466, 3;
	xor.b32  	%r659, %r657, %r658;
	add.s32 	%r660, %r654, %r453;
	add.s32 	%r661, %r660, %r659;
	shf.l.wrap.b32 	%r662, %r648, %r648, 15;
	shf.l.wrap.b32 	%r663, %r648, %r648, 13;
	xor.b32  	%r664, %r662, %r663;
	shr.u32 	%r665, %r648, 10;
	xor.b32  	%r666, %r664, %r665;
	add.s32 	%r667, %r666, %r583;
	shf.l.wrap.b32 	%r668, %r479, %r479, 25;
	shf.l.wrap.b32 	%r669, %r479, %r479, 14;
	xor.b32  	%r670, %r668, %r669;
	shr.u32 	%r671, %r479, 3;
	xor.b32  	%r672, %r670, %r671;
	add.s32 	%r673, %r667, %r466;
	add.s32 	%r674, %r673, %r672;
	shf.l.wrap.b32 	%r675, %r661, %r661, 15;
	shf.l.wrap.b32 	%r676, %r661, %r661, 13;
	xor.b32  	%r677, %r675, %r676;
	shr.u32 	%r678, %r661, 10;
	xor.b32  	%r679, %r677, %r678;
	add.s32 	%r680, %r679, %r596;
	shf.l.wrap.b32 	%r681, %r492, %r492, 25;
	shf.l.wrap.b32 	%r682, %r492, %r492, 14;
	xor.b32  	%r683, %r681, %r682;
	shr.u32 	%r684, %r492, 3;
	xor.b32  	%r685, %r683, %r684;
	add.s32 	%r686, %r680, %r479;
	add.s32 	%r687, %r686, %r685;
	shf.l.wrap.b32 	%r688, %r674, %r674, 15;
	shf.l.wrap.b32 	%r689, %r674, %r674, 13;
	xor.b32  	%r690, %r688, %r689;
	shr.u32 	%r691, %r674, 10;
	xor.b32  	%r692, %r690, %r691;
	add.s32 	%r693, %r692, %r609;
	shf.l.wrap.b32 	%r694, %r505, %r505, 25;
	shf.l.wrap.b32 	%r695, %r505, %r505, 14;
	xor.b32  	%r696, %r694, %r695;
	shr.u32 	%r697, %r505, 3;
	xor.b32  	%r698, %r696, %r697;
	add.s32 	%r699, %r693, %r492;
	add.s32 	%r700, %r699, %r698;
	shf.l.wrap.b32 	%r701, %r687, %r687, 15;
	shf.l.wrap.b32 	%r702, %r687, %r687, 13;
	xor.b32  	%r703, %r701, %r702;
	shr.u32 	%r704, %r687, 10;
	xor.b32  	%r705, %r703, %r704;
	add.s32 	%r706, %r705, %r622;
	shf.l.wrap.b32 	%r707, %r518, %r518, 25;
	shf.l.wrap.b32 	%r708, %r518, %r518, 14;
	xor.b32  	%r709, %r707, %r708;
	shr.u32 	%r710, %r518, 3;
	xor.b32  	%r711, %r709, %r710;
	add.s32 	%r712, %r706, %r505;
	add.s32 	%r713, %r712, %r711;
	shf.l.wrap.b32 	%r714, %r700, %r700, 15;
	shf.l.wrap.b32 	%r715, %r700, %r700, 13;
	xor.b32  	%r716, %r714, %r715;
	shr.u32 	%r717, %r700, 10;
	xor.b32  	%r718, %r716, %r717;
	add.s32 	%r719, %r718, %r635;
	shf.l.wrap.b32 	%r720, %r531, %r531, 25;
	shf.l.wrap.b32 	%r721, %r531, %r531, 14;
	xor.b32  	%r722, %r720, %r721;
	shr.u32 	%r723, %r531, 3;
	xor.b32  	%r724, %r722, %r723;
	add.s32 	%r725, %r719, %r518;
	add.s32 	%r726, %r725, %r724;
	shf.l.wrap.b32 	%r727, %r713, %r713, 15;
	shf.l.wrap.b32 	%r728, %r713, %r713, 13;
	xor.b32  	%r729, %r727, %r728;
	shr.u32 	%r730, %r713, 10;
	xor.b32  	%r731, %r729, %r730;
	add.s32 	%r732, %r731, %r648;
	shf.l.wrap.b32 	%r733, %r544, %r544, 25;
	shf.l.wrap.b32 	%r734, %r544, %r544, 14;
	xor.b32  	%r735, %r733, %r734;
	shr.u32 	%r736, %r544, 3;
	xor.b32  	%r737, %r735, %r736;
	add.s32 	%r738, %r732, %r531;
	add.s32 	%r739, %r738, %r737;
	shf.l.wrap.b32 	%r740, %r726, %r726, 15;
	shf.l.wrap.b32 	%r741, %r726, %r726, 13;
	xor.b32  	%r742, %r740, %r741;
	shr.u32 	%r743, %r726, 10;
	xor.b32  	%r744, %r742, %r743;
	add.s32 	%r745, %r744, %r661;
	shf.l.wrap.b32 	%r746, %r557, %r557, 25;
	shf.l.wrap.b32 	%r747, %r557, %r557, 14;
	xor.b32  	%r748, %r746, %r747;
	shr.u32 	%r749, %r557, 3;
	xor.b32  	%r750, %r748, %r749;
	add.s32 	%r751, %r745, %r544;
	add.s32 	%r752, %r751, %r750;
	shf.l.wrap.b32 	%r753, %r739, %r739, 15;
	shf.l.wrap.b32 	%r754, %r739, %r739, 13;
	xor.b32  	%r755, %r753, %r754;
	shr.u32 	%r756, %r739, 10;
	xor.b32  	%r757, %r755, %r756;
	add.s32 	%r758, %r757, %r674;
	shf.l.wrap.b32 	%r759, %r570, %r570, 25;
	shf.l.wrap.b32 	%r760, %r570, %r570, 14;
	xor.b32  	%r761, %r759, %r760;
	shr.u32 	%r762, %r570, 3;
	xor.b32  	%r763, %r761, %r762;
	add.s32 	%r764, %r758, %r557;
	add.s32 	%r765, %r764, %r763;
	shf.l.wrap.b32 	%r766, %r752, %r752, 15;
	shf.l.wrap.b32 	%r767, %r752, %r752, 13;
	xor.b32  	%r768, %r766, %r767;
	shr.u32 	%r769, %r752, 10;
	xor.b32  	%r770, %r768, %r769;
	add.s32 	%r771, %r770, %r687;
	shf.l.wrap.b32 	%r772, %r583, %r583, 25;
	shf.l.wrap.b32 	%r773, %r583, %r583, 14;
	xor.b32  	%r774, %r772, %r773;
	shr.u32 	%r775, %r583, 3;
	xor.b32  	%r776, %r774, %r775;
	add.s32 	%r777, %r771, %r570;
	add.s32 	%r778, %r777, %r776;
	shf.l.wrap.b32 	%r779, %r765, %r765, 15;
	shf.l.wrap.b32 	%r780, %r765, %r765, 13;
	xor.b32  	%r781, %r779, %r780;
	shr.u32 	%r782, %r765, 10;
	xor.b32  	%r783, %r781, %r782;
	add.s32 	%r784, %r783, %r700;
	shf.l.wrap.b32 	%r785, %r596, %r596, 25;
	shf.l.wrap.b32 	%r786, %r596, %r596, 14;
	xor.b32  	%r787, %r785, %r786;
	shr.u32 	%r788, %r596, 3;
	xor.b32  	%r789, %r787, %r788;
	add.s32 	%r790, %r784, %r583;
	add.s32 	%r791, %r790, %r789;
	shf.l.wrap.b32 	%r792, %r778, %r778, 15;
	shf.l.wrap.b32 	%r793, %r778, %r778, 13;
	xor.b32  	%r794, %r792, %r793;
	shr.u32 	%r795, %r778, 10;
	xor.b32  	%r796, %r794, %r795;
	add.s32 	%r797, %r796, %r713;
	shf.l.wrap.b32 	%r798, %r609, %r609, 25;
	shf.l.wrap.b32 	%r799, %r609, %r609, 14;
	xor.b32  	%r800, %r798, %r799;
	shr.u32 	%r801, %r609, 3;
	xor.b32  	%r802, %r800, %r801;
	add.s32 	%r803, %r797, %r596;
	add.s32 	%r804, %r803, %r802;
	shf.l.wrap.b32 	%r805, %r791, %r791, 15;
	shf.l.wrap.b32 	%r806, %r791, %r791, 13;
	xor.b32  	%r807, %r805, %r806;
	shr.u32 	%r808, %r791, 10;
	xor.b32  	%r809, %r807, %r808;
	add.s32 	%r810, %r809, %r726;
	shf.l.wrap.b32 	%r811, %r622, %r622, 25;
	shf.l.wrap.b32 	%r812, %r622, %r622, 14;
	xor.b32  	%r813, %r811, %r812;
	shr.u32 	%r814, %r622, 3;
	xor.b32  	%r815, %r813, %r814;
	add.s32 	%r816, %r810, %r609;
	add.s32 	%r817, %r816, %r815;
	shf.l.wrap.b32 	%r818, %r804, %r804, 15;
	shf.l.wrap.b32 	%r819, %r804, %r804, 13;
	xor.b32  	%r820, %r818, %r819;
	shr.u32 	%r821, %r804, 10;
	xor.b32  	%r822, %r820, %r821;
	add.s32 	%r823, %r822, %r739;
	shf.l.wrap.b32 	%r824, %r635, %r635, 25;
	shf.l.wrap.b32 	%r825, %r635, %r635, 14;
	xor.b32  	%r826, %r824, %r825;
	shr.u32 	%r827, %r635, 3;
	xor.b32  	%r828, %r826, %r827;
	add.s32 	%r829, %r823, %r622;
	add.s32 	%r830, %r829, %r828;
	shf.l.wrap.b32 	%r831, %r817, %r817, 15;
	shf.l.wrap.b32 	%r832, %r817, %r817, 13;
	xor.b32  	%r833, %r831, %r832;
	shr.u32 	%r834, %r817, 10;
	xor.b32  	%r835, %r833, %r834;
	add.s32 	%r836, %r835, %r752;
	shf.l.wrap.b32 	%r837, %r648, %r648, 25;
	shf.l.wrap.b32 	%r838, %r648, %r648, 14;
	xor.b32  	%r839, %r837, %r838;
	shr.u32 	%r840, %r648, 3;
	xor.b32  	%r841, %r839, %r840;
	add.s32 	%r842, %r836, %r635;
	add.s32 	%r843, %r842, %r841;
	shf.l.wrap.b32 	%r844, %r830, %r830, 15;
	shf.l.wrap.b32 	%r845, %r830, %r830, 13;
	xor.b32  	%r846, %r844, %r845;
	shr.u32 	%r847, %r830, 10;
	xor.b32  	%r848, %r846, %r847;
	add.s32 	%r849, %r848, %r765;
	shf.l.wrap.b32 	%r850, %r661, %r661, 25;
	shf.l.wrap.b32 	%r851, %r661, %r661, 14;
	xor.b32  	%r852, %r850, %r851;
	shr.u32 	%r853, %r661, 3;
	xor.b32  	%r854, %r852, %r853;
	add.s32 	%r855, %r849, %r648;
	add.s32 	%r856, %r855, %r854;
	or.b32  	%r857, %r2507, %r2508;
	and.b32  	%r858, %r857, %r2509;
	and.b32  	%r859, %r2507, %r2508;
	or.b32  	%r860, %r858, %r859;
	shf.l.wrap.b32 	%r861, %r2509, %r2509, 30;
	shf.l.wrap.b32 	%r862, %r2509, %r2509, 19;
	xor.b32  	%r863, %r862, %r861;
	shf.l.wrap.b32 	%r864, %r2509, %r2509, 10;
	xor.b32  	%r865, %r863, %r864;
	and.b32  	%r866, %r2504, %r2505;
	not.b32 	%r867, %r2505;
	and.b32  	%r868, %r2503, %r867;
	or.b32  	%r869, %r868, %r866;
	shf.l.wrap.b32 	%r870, %r2505, %r2505, 26;
	shf.l.wrap.b32 	%r871, %r2505, %r2505, 21;
	xor.b32  	%r872, %r870, %r871;
	shf.l.wrap.b32 	%r873, %r2505, %r2505, 7;
	xor.b32  	%r874, %r872, %r873;
	add.s32 	%r875, %r874, %r52;
	add.s32 	%r876, %r875, %r869;
	add.s32 	%r877, %r876, %r2502;
	add.s32 	%r878, %r877, 1116352408;
	add.s32 	%r879, %r865, %r860;
	add.s32 	%r880, %r879, %r878;
	add.s32 	%r881, %r878, %r2506;
	or.b32  	%r882, %r2508, %r2509;
	and.b32  	%r883, %r882, %r880;
	and.b32  	%r884, %r2508, %r2509;
	or.b32  	%r885, %r883, %r884;
	shf.l.wrap.b32 	%r886, %r880, %r880, 30;
	shf.l.wrap.b32 	%r887, %r880, %r880, 19;
	xor.b32  	%r888, %r887, %r886;
	shf.l.wrap.b32 	%r889, %r880, %r880, 10;
	xor.b32  	%r890, %r888, %r889;
	and.b32  	%r891, %r2505, %r881;
	not.b32 	%r892, %r881;
	and.b32  	%r893, %r2504, %r892;
	or.b32  	%r894, %r893, %r891;
	shf.l.wrap.b32 	%r895, %r881, %r881, 26;
	shf.l.wrap.b32 	%r896, %r881, %r881, 21;
	xor.b32  	%r897, %r895, %r896;
	shf.l.wrap.b32 	%r898, %r881, %r881, 7;
	xor.b32  	%r899, %r897, %r898;
	add.s32 	%r900, %r899, %r68;
	add.s32 	%r901, %r900, %r894;
	add.s32 	%r902, %r901, %r2503;
	add.s32 	%r903, %r902, 1899447441;
	add.s32 	%r904, %r890, %r885;
	add.s32 	%r905, %r904, %r903;
	add.s32 	%r906, %r903, %r2507;
	or.b32  	%r907, %r2509, %r880;
	and.b32  	%r908, %r907, %r905;
	and.b32  	%r909, %r2509, %r880;
	or.b32  	%r910, %r908, %r909;
	shf.l.wrap.b32 	%r911, %r905, %r905, 30;
	shf.l.wrap.b32 	%r912, %r905, %r905, 19;
	xor.b32  	%r913, %r912, %r911;
	shf.l.wrap.b32 	%r914, %r905, %r905, 10;
	xor.b32  	%r915, %r913, %r914;
	and.b32  	%r916, %r881, %r906;
	not.b32 	%r917, %r906;
	and.b32  	%r918, %r2505, %r917;
	or.b32  	%r919, %r918, %r916;
	shf.l.wrap.b32 	%r920, %r906, %r906, 26;
	shf.l.wrap.b32 	%r921, %r906, %r906, 21;
	xor.b32  	%r922, %r920, %r921;
	shf.l.wrap.b32 	%r923, %r906, %r906, 7;
	xor.b32  	%r924, %r922, %r923;
	add.s32 	%r925, %r924, %r76;
	add.s32 	%r926, %r925, %r919;
	add.s32 	%r927, %r926, %r2504;
	add.s32 	%r928, %r927, -1245643825;
	add.s32 	%r929, %r915, %r910;
	add.s32 	%r930, %r929, %r928;
	add.s32 	%r931, %r928, %r2508;
	or.b32  	%r932, %r880, %r905;
	and.b32  	%r933, %r932, %r930;
	and.b32  	%r934, %r880, %r905;
	or.b32  	%r935, %r933, %r934;
	shf.l.wrap.b32 	%r936, %r930, %r930, 30;
	shf.l.wrap.b32 	%r937, %r930, %r930, 19;
	xor.b32  	%r938, %r937, %r936;
	shf.l.wrap.b32 	%r939, %r930, %r930, 10;
	xor.b32  	%r940, %r938, %r939;
	and.b32  	%r941, %r906, %r931;
	not.b32 	%r942, %r931;
	and.b32  	%r943, %r881, %r942;
	or.b32  	%r944, %r943, %r941;
	shf.l.wrap.b32 	%r945, %r931, %r931, 26;
	shf.l.wrap.b32 	%r946, %r931, %r931, 21;
	xor.b32  	%r947, %r945, %r946;
	shf.l.wrap.b32 	%r948, %r931, %r931, 7;
	xor.b32  	%r949, %r947, %r948;
	add.s32 	%r950, %r949, %r92;
	add.s32 	%r951, %r950, %r944;
	add.s32 	%r952, %r951, %r2505;
	add.s32 	%r953, %r952, -373957723;
	add.s32 	%r954, %r940, %r935;
	add.s32 	%r955, %r954, %r953;
	add.s32 	%r956, %r953, %r2509;
	or.b32  	%r957, %r905, %r930;
	and.b32  	%r958, %r957, %r955;
	and.b32  	%r959, %r905, %r930;
	or.b32  	%r960, %r958, %r959;
	shf.l.wrap.b32 	%r961, %r955, %r955, 30;
	shf.l.wrap.b32 	%r962, %r955, %r955, 19;
	xor.b32  	%r963, %r962, %r961;
	shf.l.wrap.b32 	%r964, %r955, %r955, 10;
	xor.b32  	%r965, %r963, %r964;
	and.b32  	%r966, %r931, %r956;
	not.b32 	%r967, %r956;
	and.b32  	%r968, %r906, %r967;
	or.b32  	%r969, %r968, %r966;
	shf.l.wrap.b32 	%r970, %r956, %r956, 26;
	shf.l.wrap.b32 	%r971, %r956, %r956, 21;
	xor.b32  	%r972, %r970, %r971;
	shf.l.wrap.b32 	%r973, %r956, %r956, 7;
	xor.b32  	%r974, %r972, %r973;
	add.s32 	%r975, %r974, %r100;
	add.s32 	%r976, %r975, %r969;
	add.s32 	%r977, %r976, %r881;
	add.s32 	%r978, %r977, 961987163;
	add.s32 	%r979, %r965, %r960;
	add.s32 	%r980, %r979, %r978;
	add.s32 	%r981, %r978, %r880;
	or.b32  	%r982, %r930, %r955;
	and.b32  	%r983, %r982, %r980;
	and.b32  	%r984, %r930, %r955;
	or.b32  	%r985, %r983, %r984;
	shf.l.wrap.b32 	%r986, %r980, %r980, 30;
	shf.l.wrap.b32 	%r987, %r980, %r980, 19;
	xor.b32  	%r988, %r987, %r986;
	shf.l.wrap.b32 	%r989, %r980, %r980, 10;
	xor.b32  	%r990, %r988, %r989;
	and.b32  	%r991, %r956, %r981;
	not.b32 	%r992, %r981;
	and.b32  	%r993, %r931, %r992;
	or.b32  	%r994, %r993, %r991;
	shf.l.wrap.b32 	%r995, %r981, %r981, 26;
	shf.l.wrap.b32 	%r996, %r981, %r981, 21;
	xor.b32  	%r997, %r995, %r996;
	shf.l.wrap.b32 	%r998, %r981, %r981, 7;
	xor.b32  	%r999, %r997, %r998;
	add.s32 	%r1000, %r999, %r116;
	add.s32 	%r1001, %r1000, %r994;
	add.s32 	%r1002, %r1001, %r906;
	add.s32 	%r1003, %r1002, 1508970993;
	add.s32 	%r1004, %r990, %r985;
	add.s32 	%r1005, %r1004, %r1003;
	add.s32 	%r1006, %r1003, %r905;
	or.b32  	%r1007, %r955, %r980;
	and.b32  	%r1008, %r1007, %r1005;
	and.b32  	%r1009, %r955, %r980;
	or.b32  	%r1010, %r1008, %r1009;
	shf.l.wrap.b32 	%r1011, %r1005, %r1005, 30;
	shf.l.wrap.b32 	%r1012, %r1005, %r1005, 19;
	xor.b32  	%r1013, %r1012, %r1011;
	shf.l.wrap.b32 	%r1014, %r1005, %r1005, 10;
	xor.b32  	%r1015, %r1013, %r1014;
	and.b32  	%r1016, %r981, %r1006;
	not.b32 	%r1017, %r1006;
	and.b32  	%r1018, %r956, %r1017;
	or.b32  	%r1019, %r1018, %r1016;
	shf.l.wrap.b32 	%r1020, %r1006, %r1006, 26;
	shf.l.wrap.b32 	%r1021, %r1006, %r1006, 21;
	xor.b32  	%r1022, %r1020, %r1021;
	shf.l.wrap.b32 	%r1023, %r1006, %r1006, 7;
	xor.b32  	%r1024, %r1022, %r1023;
	add.s32 	%r1025, %r1024, %r124;
	add.s32 	%r1026, %r1025, %r1019;
	add.s32 	%r1027, %r1026, %r931;
	add.s32 	%r1028, %r1027, -1841331548;
	add.s32 	%r1029, %r1015, %r1010;
	add.s32 	%r1030, %r1029, %r1028;
	add.s32 	%r1031, %r1028, %r930;
	or.b32  	%r1032, %r980, %r1005;
	and.b32  	%r1033, %r1032, %r1030;
	and.b32  	%r1034, %r980, %r1005;
	or.b32  	%r1035, %r1033, %r1034;
	shf.l.wrap.b32 	%r1036, %r1030, %r1030, 30;
	shf.l.wrap.b32 	%r1037, %r1030, %r1030, 19;
	xor.b32  	%r1038, %r1037, %r1036;
	shf.l.wrap.b32 	%r1039, %r1030, %r1030, 10;
	xor.b32  	%r1040, %r1038, %r1039;
	and.b32  	%r1041, %r1006, %r1031;
	not.b32 	%r1042, %r1031;
	and.b32  	%r1043, %r981, %r1042;
	or.b32  	%r1044, %r1043, %r1041;
	shf.l.wrap.b32 	%r1045, %r1031, %r1031, 26;
	shf.l.wrap.b32 	%r1046, %r1031, %r1031, 21;
	xor.b32  	%r1047, %r1045, %r1046;
	shf.l.wrap.b32 	%r1048, %r1031, %r1031, 7;
	xor.b32  	%r1049, %r1047, %r1048;
	add.s32 	%r1050, %r1049, %r140;
	add.s32 	%r1051, %r1050, %r1044;
	add.s32 	%r1052, %r1051, %r956;
	add.s32 	%r1053, %r1052, -1424204075;
	add.s32 	%r1054, %r1040, %r1035;
	add.s32 	%r1055, %r1054, %r1053;
	add.s32 	%r1056, %r1053, %r955;
	or.b32  	%r1057, %r1005, %r1030;
	and.b32  	%r1058, %r1057, %r1055;
	and.b32  	%r1059, %r1005, %r1030;
	or.b32  	%r1060, %r1058, %r1059;
	shf.l.wrap.b32 	%r1061, %r1055, %r1055, 30;
	shf.l.wrap.b32 	%r1062, %r1055, %r1055, 19;
	xor.b32  	%r1063, %r1062, %r1061;
	shf.l.wrap.b32 	%r1064, %r1055, %r1055, 10;
	xor.b32  	%r1065, %r1063, %r1064;
	and.b32  	%r1066, %r1031, %r1056;
	not.b32 	%r1067, %r1056;
	and.b32  	%r1068, %r1006, %r1067;
	or.b32  	%r1069, %r1068, %r1066;
	shf.l.wrap.b32 	%r1070, %r1056, %r1056, 26;
	shf.l.wrap.b32 	%r1071, %r1056, %r1056, 21;
	xor.b32  	%r1072, %r1070, %r1071;
	shf.l.wrap.b32 	%r1073, %r1056, %r1056, 7;
	xor.b32  	%r1074, %r1072, %r1073;
	add.s32 	%r1075, %r1074, %r148;
	add.s32 	%r1076, %r1075, %r1069;
	add.s32 	%r1077, %r1076, %r981;
	add.s32 	%r1078, %r1077, -670586216;
	add.s32 	%r1079, %r1065, %r1060;
	add.s32 	%r1080, %r1079, %r1078;
	add.s32 	%r1081, %r1078, %r980;
	or.b32  	%r1082, %r1030, %r1055;
	and.b32  	%r1083, %r1082, %r1080;
	and.b32  	%r1084, %r1030, %r1055;
	or.b32  	%r1085, %r1083, %r1084;
	shf.l.wrap.b32 	%r1086, %r1080, %r1080, 30;
	shf.l.wrap.b32 	%r1087, %r1080, %r1080, 19;
	xor.b32  	%r1088, %r1087, %r1086;
	shf.l.wrap.b32 	%r1089, %r1080, %r1080, 10;
	xor.b32  	%r1090, %r1088, %r1089;
	and.b32  	%r1091, %r1056, %r1081;
	not.b32 	%r1092, %r1081;
	and.b32  	%r1093, %r1031, %r1092;
	or.b32  	%r1094, %r1093, %r1091;
	shf.l.wrap.b32 	%r1095, %r1081, %r1081, 26;
	shf.l.wrap.b32 	%r1096, %r1081, %r1081, 21;
	xor.b32  	%r1097, %r1095, %r1096;
	shf.l.wrap.b32 	%r1098, %r1081, %r1081, 7;
	xor.b32  	%r1099, %r1097, %r1098;
	add.s32 	%r1100, %r1099, %r164;
	add.s32 	%r1101, %r1100, %r1094;
	add.s32 	%r1102, %r1101, %r1006;
	add.s32 	%r1103, %r1102, 310598401;
	add.s32 	%r1104, %r1090, %r1085;
	add.s32 	%r1105, %r1104, %r1103;
	add.s32 	%r1106, %r1103, %r1005;
	or.b32  	%r1107, %r1055, %r1080;
	and.b32  	%r1108, %r1107, %r1105;
	and.b32  	%r1109, %r1055, %r1080;
	or.b32  	%r1110, %r1108, %r1109;
	shf.l.wrap.b32 	%r1111, %r1105, %r1105, 30;
	shf.l.wrap.b32 	%r1112, %r1105, %r1105, 19;
	xor.b32  	%r1113, %r1112, %r1111;
	shf.l.wrap.b32 	%r1114, %r1105, %r1105, 10;
	xor.b32  	%r1115, %r1113, %r1114;
	and.b32  	%r1116, %r1081, %r1106;
	not.b32 	%r1117, %r1106;
	and.b32  	%r1118, %r1056, %r1117;
	or.b32  	%r1119, %r1118, %r1116;
	shf.l.wrap.b32 	%r1120, %r1106, %r1106, 26;
	shf.l.wrap.b32 	%r1121, %r1106, %r1106, 21;
	xor.b32  	%r1122, %r1120, %r1121;
	shf.l.wrap.b32 	%r1123, %r1106, %r1106, 7;
	xor.b32  	%r1124, %r1122, %r1123;
	add.s32 	%r1125, %r1124, %r172;
	add.s32 	%r1126, %r1125, %r1119;
	add.s32 	%r1127, %r1126, %r1031;
	add.s32 	%r1128, %r1127, 607225278;
	add.s32 	%r1129, %r1115, %r1110;
	add.s32 	%r1130, %r1129, %r1128;
	add.s32 	%r1131, %r1128, %r1030;
	or.b32  	%r1132, %r1080, %r1105;
	and.b32  	%r1133, %r1132, %r1130;
	and.b32  	%r1134, %r1080, %r1105;
	or.b32  	%r1135, %r1133, %r1134;
	shf.l.wrap.b32 	%r1136, %r1130, %r1130, 30;
	shf.l.wrap.b32 	%r1137, %r1130, %r1130, 19;
	xor.b32  	%r1138, %r1137, %r1136;
	shf.l.wrap.b32 	%r1139, %r1130, %r1130, 10;
	xor.b32  	%r1140, %r1138, %r1139;
	and.b32  	%r1141, %r1106, %r1131;
	not.b32 	%r1142, %r1131;
	and.b32  	%r1143, %r1081, %r1142;
	or.b32  	%r1144, %r1143, %r1141;
	shf.l.wrap.b32 	%r1145, %r1131, %r1131, 26;
	shf.l.wrap.b32 	%r1146, %r1131, %r1131, 21;
	xor.b32  	%r1147, %r1145, %r1146;
	shf.l.wrap.b32 	%r1148, %r1131, %r1131, 7;
	xor.b32  	%r1149, %r1147, %r1148;
	add.s32 	%r1150, %r1149, %r188;
	add.s32 	%r1151, %r1150, %r1144;
	add.s32 	%r1152, %r1151, %r1056;
	add.s32 	%r1153, %r1152, 1426881987;
	add.s32 	%r1154, %r1140, %r1135;
	add.s32 	%r1155, %r1154, %r1153;
	add.s32 	%r1156, %r1153, %r1055;
	or.b32  	%r1157, %r1105, %r1130;
	and.b32  	%r1158, %r1157, %r1155;
	and.b32  	%r1159, %r1105, %r1130;
	or.b32  	%r1160, %r1158, %r1159;
	shf.l.wrap.b32 	%r1161, %r1155, %r1155, 30;
	shf.l.wrap.b32 	%r1162, %r1155, %r1155, 19;
	xor.b32  	%r1163, %r1162, %r1161;
	shf.l.wrap.b32 	%r1164, %r1155, %r1155, 10;
	xor.b32  	%r1165, %r1163, %r1164;
	and.b32  	%r1166, %r1131, %r1156;
	not.b32 	%r1167, %r1156;
	and.b32  	%r1168, %r1106, %r1167;
	or.b32  	%r1169, %r1168, %r1166;
	shf.l.wrap.b32 	%r1170, %r1156, %r1156, 26;
	shf.l.wrap.b32 	%r1171, %r1156, %r1156, 21;
	xor.b32  	%r1172, %r1170, %r1171;
	shf.l.wrap.b32 	%r1173, %r1156, %r1156, 7;
	xor.b32  	%r1174, %r1172, %r1173;
	add.s32 	%r1175, %r1174, %r196;
	add.s32 	%r1176, %r1175, %r1169;
	add.s32 	%r1177, %r1176, %r1081;
	add.s32 	%r1178, %r1177, 1925078388;
	add.s32 	%r1179, %r1165, %r1160;
	add.s32 	%r1180, %r1179, %r1178;
	add.s32 	%r1181, %r1178, %r1080;
	or.b32  	%r1182, %r1130, %r1155;
	and.b32  	%r1183, %r1182, %r1180;
	and.b32  	%r1184, %r1130, %r1155;
	or.b32  	%r1185, %r1183, %r1184;
	shf.l.wrap.b32 	%r1186, %r1180, %r1180, 30;
	shf.l.wrap.b32 	%r1187, %r1180, %r1180, 19;
	xor.b32  	%r1188, %r1187, %r1186;
	shf.l.wrap.b32 	%r1189, %r1180, %r1180, 10;
	xor.b32  	%r1190, %r1188, %r1189;
	and.b32  	%r1191, %r1156, %r1181;
	not.b32 	%r1192, %r1181;
	and.b32  	%r1193, %r1131, %r1192;
	or.b32  	%r1194, %r1193, %r1191;
	shf.l.wrap.b32 	%r1195, %r1181, %r1181, 26;
	shf.l.wrap.b32 	%r1196, %r1181, %r1181, 21;
	xor.b32  	%r1197, %r1195, %r1196;
	shf.l.wrap.b32 	%r1198, %r1181, %r1181, 7;
	xor.b32  	%r1199, %r1197, %r1198;
	add.s32 	%r1200, %r1199, %r212;
	add.s32 	%r1201, %r1200, %r1194;
	add.s32 	%r1202, %r1201, %r1106;
	add.s32 	%r1203, %r1202, -2132889090;
	add.s32 	%r1204, %r1190, %r1185;
	add.s32 	%r1205, %r1204, %r1203;
	add.s32 	%r1206, %r1203, %r1105;
	or.b32  	%r1207, %r1155, %r1180;
	and.b32  	%r1208, %r1207, %r1205;
	and.b32  	%r1209, %r1155, %r1180;
	or.b32  	%r1210, %r1208, %r1209;
	shf.l.wrap.b32 	%r1211, %r1205, %r1205, 30;
	shf.l.wrap.b32 	%r1212, %r1205, %r1205, 19;
	xor.b32  	%r1213, %r1212, %r1211;
	shf.l.wrap.b32 	%r1214, %r1205, %r1205, 10;
	xor.b32  	%r1215, %r1213, %r1214;
	and.b32  	%r1216, %r1181, %r1206;
	not.b32 	%r1217, %r1206;
	and.b32  	%r1218, %r1156, %r1217;
	or.b32  	%r1219, %r1218, %r1216;
	shf.l.wrap.b32 	%r1220, %r1206, %r1206, 26;
	shf.l.wrap.b32 	%r1221, %r1206, %r1206, 21;
	xor.b32  	%r1222, %r1220, %r1221;
	shf.l.wrap.b32 	%r1223, %r1206, %r1206, 7;
	xor.b32  	%r1224, %r1222, %r1223;
	add.s32 	%r1225, %r1224, %r220;
	add.s32 	%r1226, %r1225, %r1219;
	add.s32 	%r1227, %r1226, %r1131;
	add.s32 	%r1228, %r1227, -1680079193;
	add.s32 	%r1229, %r1215, %r1210;
	add.s32 	%r1230, %r1229, %r1228;
	add.s32 	%r1231, %r1228, %r1130;
	or.b32  	%r1232, %r1180, %r1205;
	and.b32  	%r1233, %r1232, %r1230;
	and.b32  	%r1234, %r1180, %r1205;
	or.b32  	%r1235, %r1233, %r1234;
	shf.l.wrap.b32 	%r1236, %r1230, %r1230, 30;
	shf.l.wrap.b32 	%r1237, %r1230, %r1230, 19;
	xor.b32  	%r1238, %r1237, %r1236;
	shf.l.wrap.b32 	%r1239, %r1230, %r1230, 10;
	xor.b32  	%r1240, %r1238, %r1239;
	and.b32  	%r1241, %r1206, %r1231;
	not.b32 	%r1242, %r1231;
	and.b32  	%r1243, %r1181, %r1242;
	or.b32  	%r1244, %r1243, %r1241;
	shf.l.wrap.b32 	%r1245, %r1231, %r1231, 26;
	shf.l.wrap.b32 	%r1246, %r1231, %r1231, 21;
	xor.b32  	%r1247, %r1245, %r1246;
	shf.l.wrap.b32 	%r1248, %r1231, %r1231, 7;
	xor.b32  	%r1249, %r1247, %r1248;
	add.s32 	%r1250, %r1249, %r232;
	add.s32 	%r1251, %r1250, %r1244;
	add.s32 	%r1252, %r1251, %r1156;
	add.s32 	%r1253, %r1252, -1046744716;
	add.s32 	%r1254, %r1240, %r1235;
	add.s32 	%r1255, %r1254, %r1253;
	add.s32 	%r1256, %r1253, %r1155;
	or.b32  	%r1257, %r1205, %r1230;
	and.b32  	%r1258, %r1257, %r1255;
	and.b32  	%r1259, %r1205, %r1230;
	or.b32  	%r1260, %r1258, %r1259;
	shf.l.wrap.b32 	%r1261, %r1255, %r1255, 30;
	shf.l.wrap.b32 	%r1262, %r1255, %r1255, 19;
	xor.b32  	%r1263, %r1262, %r1261;
	shf.l.wrap.b32 	%r1264, %r1255, %r1255, 10;
	xor.b32  	%r1265, %r1263, %r1264;
	and.b32  	%r1266, %r1231, %r1256;
	not.b32 	%r1267, %r1256;
	and.b32  	%r1268, %r1206, %r1267;
	or.b32  	%r1269, %r1268, %r1266;
	shf.l.wrap.b32 	%r1270, %r1256, %r1256, 26;
	shf.l.wrap.b32 	%r1271, %r1256, %r1256, 21;
	xor.b32  	%r1272, %r1270, %r1271;
	shf.l.wrap.b32 	%r1273, %r1256, %r1256, 7;
	xor.b32  	%r1274, %r1272, %r1273;
	add.s32 	%r1275, %r1274, %r245;
	add.s32 	%r1276, %r1275, %r1269;
	add.s32 	%r1277, %r1276, %r1181;
	add.s32 	%r1278, %r1277, -459576895;
	add.s32 	%r1279, %r1265, %r1260;
	add.s32 	%r1280, %r1279, %r1278;
	add.s32 	%r1281, %r1278, %r1180;
	or.b32  	%r1282, %r1230, %r1255;
	and.b32  	%r1283, %r1282, %r1280;
	and.b32  	%r1284, %r1230, %r1255;
	or.b32  	%r1285, %r1283, %r1284;
	shf.l.wrap.b32 	%r1286, %r1280, %r1280, 30;
	shf.l.wrap.b32 	%r1287, %r1280, %r1280, 19;
	xor.b32  	%r1288, %r1287, %r1286;
	shf.l.wrap.b32 	%r1289, %r1280, %r1280, 10;
	xor.b32  	%r1290, %r1288, %r1289;
	and.b32  	%r1291, %r1256, %r1281;
	not.b32 	%r1292, %r1281;
	and.b32  	%r1293, %r1231, %r1292;
	or.b32  	%r1294, %r1293, %r1291;
	shf.l.wrap.b32 	%r1295, %r1281, %r1281, 26;
	shf.l.wrap.b32 	%r1296, %r1281, %r1281, 21;
	xor.b32  	%r1297, %r1295, %r1296;
	shf.l.wrap.b32 	%r1298, %r1281, %r1281, 7;
	xor.b32  	%r1299, %r1297, %r1298;
	add.s32 	%r1300, %r1299, %r258;
	add.s32 	%r1301, %r1300, %r1294;
	add.s32 	%r1302, %r1301, %r1206;
	add.s32 	%r1303, %r1302, -272742522;
	add.s32 	%r1304, %r1290, %r1285;
	add.s32 	%r1305, %r1304, %r1303;
	add.s32 	%r1306, %r1303, %r1205;
	or.b32  	%r1307, %r1255, %r1280;
	and.b32  	%r1308, %r1307, %r1305;
	and.b32  	%r1309, %r1255, %r1280;
	or.b32  	%r1310, %r1308, %r1309;
	shf.l.wrap.b32 	%r1311, %r1305, %r1305, 30;
	shf.l.wrap.b32 	%r1312, %r1305, %r1305, 19;
	xor.b32  	%r1313, %r1312, %r1311;
	shf.l.wrap.b32 	%r1314, %r1305, %r1305, 10;
	xor.b32  	%r1315, %r1313, %r1314;
	and.b32  	%r1316, %r1281, %r1306;
	not.b32 	%r1317, %r1306;
	and.b32  	%r1318, %r1256, %r1317;
	or.b32  	%r1319, %r1318, %r1316;
	shf.l.wrap.b32 	%r1320, %r1306, %r1306, 26;
	shf.l.wrap.b32 	%r1321, %r1306, %r1306, 21;
	xor.b32  	%r1322, %r1320, %r1321;
	shf.l.wrap.b32 	%r1323, %r1306, %r1306, 7;
	xor.b32  	%r1324, %r1322, %r1323;
	add.s32 	%r1325, %r1324, %r271;
	add.s32 	%r1326, %r1325, %r1319;
	add.s32 	%r1327, %r1326, %r1231;
	add.s32 	%r1328, %r1327, 264347078;
	add.s32 	%r1329, %r1315, %r1310;
	add.s32 	%r1330, %r1329, %r1328;
	add.s32 	%r1331, %r1328, %r1230;
	or.b32  	%r1332, %r1280, %r1305;
	and.b32  	%r1333, %r1332, %r1330;
	and.b32  	%r1334, %r1280, %r1305;
	or.b32  	%r1335, %r1333, %r1334;
	shf.l.wrap.b32 	%r1336, %r1330, %r1330, 30;
	shf.l.wrap.b32 	%r1337, %r1330, %r1330, 19;
	xor.b32  	%r1338, %r1337, %r1336;
	shf.l.wrap.b32 	%r1339, %r1330, %r1330, 10;
	xor.b32  	%r1340, %r1338, %r1339;
	and.b32  	%r1341, %r1306, %r1331;
	not.b32 	%r1342, %r1331;
	and.b32  	%r1343, %r1281, %r1342;
	or.b32  	%r1344, %r1343, %r1341;
	shf.l.wrap.b32 	%r1345, %r1331, %r1331, 26;
	shf.l.wrap.b32 	%r1346, %r1331, %r1331, 21;
	xor.b32  	%r1347, %r1345, %r1346;
	shf.l.wrap.b32 	%r1348, %r1331, %r1331, 7;
	xor.b32  	%r1349, %r1347, %r1348;
	add.s32 	%r1350, %r1349, %r284;
	add.s32 	%r1351, %r1350, %r1344;
	add.s32 	%r1352, %r1351, %r1256;
	add.s32 	%r1353, %r1352, 604807628;
	add.s32 	%r1354, %r1340, %r1335;
	add.s32 	%r1355, %r1354, %r1353;
	add.s32 	%r1356, %r1353, %r1255;
	or.b32  	%r1357, %r1305, %r1330;
	and.b32  	%r1358, %r1357, %r1355;
	and.b32  	%r1359, %r1305, %r1330;
	or.b32  	%r1360, %r1358, %r1359;
	shf.l.wrap.b32 	%r1361, %r1355, %r1355, 30;
	shf.l.wrap.b32 	%r1362, %r1355, %r1355, 19;
	xor.b32  	%r1363, %r1362, %r1361;
	shf.l.wrap.b32 	%r1364, %r1355, %r1355, 10;
	xor.b32  	%r1365, %r1363, %r1364;
	and.b32  	%r1366, %r1331, %r1356;
	not.b32 	%r1367, %r1356;
	and.b32  	%r1368, %r1306, %r1367;
	or.b32  	%r1369, %r1368, %r1366;
	shf.l.wrap.b32 	%r1370, %r1356, %r1356, 26;
	shf.l.wrap.b32 	%r1371, %r1356, %r1356, 21;
	xor.b32  	%r1372, %r1370, %r1371;
	shf.l.wrap.b32 	%r1373, %r1356, %r1356, 7;
	xor.b32  	%r1374, %r1372, %r1373;
	add.s32 	%r1375, %r1374, %r297;
	add.s32 	%r1376, %r1375, %r1369;
	add.s32 	%r1377, %r1376, %r1281;
	add.s32 	%r1378, %r1377, 770255983;
	add.s32 	%r1379, %r1365, %r1360;
	add.s32 	%r1380, %r1379, %r1378;
	add.s32 	%r1381, %r1378, %r1280;
	or.b32  	%r1382, %r1330, %r1355;
	and.b32  	%r1383, %r1382, %r1380;
	and.b32  	%r1384, %r1330, %r1355;
	or.b32  	%r1385, %r1383, %r1384;
	shf.l.wrap.b32 	%r1386, %r1380, %r1380, 30;
	shf.l.wrap.b32 	%r1387, %r1380, %r1380, 19;
	xor.b32  	%r1388, %r1387, %r1386;
	shf.l.wrap.b32 	%r1389, %r1380, %r1380, 10;
	xor.b32  	%r1390, %r1388, %r1389;
	and.b32  	%r1391, %r1356, %r1381;
	not.b32 	%r1392, %r1381;
	and.b32  	%r1393, %r1331, %r1392;
	or.b32  	%r1394, %r1393, %r1391;
	shf.l.wrap.b32 	%r1395, %r1381, %r1381, 26;
	shf.l.wrap.b32 	%r1396, %r1381, %r1381, 21;
	xor.b32  	%r1397, %r1395, %r1396;
	shf.l.wrap.b32 	%r1398, %r1381, %r1381, 7;
	xor.b32  	%r1399, %r1397, %r1398;
	add.s32 	%r1400, %r1399, %r310;
	add.s32 	%r1401, %r1400, %r1394;
	add.s32 	%r1402, %r1401, %r1306;
	add.s32 	%r1403, %r1402, 1249150122;
	add.s32 	%r1404, %r1390, %r1385;
	add.s32 	%r1405, %r1404, %r1403;
	add.s32 	%r1406, %r1403, %r1305;
	or.b32  	%r1407, %r1355, %r1380;
	and.b32  	%r1408, %r1407, %r1405;
	and.b32  	%r1409, %r1355, %r1380;
	or.b32  	%r1410, %r1408, %r1409;
	shf.l.wrap.b32 	%r1411, %r1405, %r1405, 30;
	shf.l.wrap.b32 	%r1412, %r1405, %r1405, 19;
	xor.b32  	%r1413, %r1412, %r1411;
	shf.l.wrap.b32 	%r1414, %r1405, %r1405, 10;
	xor.b32  	%r1415, %r1413, %r1414;
	and.b32  	%r1416, %r1381, %r1406;
	not.b32 	%r1417, %r1406;
	and.b32  	%r1418, %r1356, %r1417;
	or.b32  	%r1419, %r1418, %r1416;
	shf.l.wrap.b32 	%r1420, %r1406, %r1406, 26;
	shf.l.wrap.b32 	%r1421, %r1406, %r1406, 21;
	xor.b32  	%r1422, %r1420, %r1421;
	shf.l.wrap.b32 	%r1423, %r1406, %r1406, 7;
	xor.b32  	%r1424, %r1422, %r1423;
	add.s32 	%r1425, %r1424, %r323;
	add.s32 	%r1426, %r1425, %r1419;
	add.s32 	%r1427, %r1426, %r1331;
	add.s32 	%r1428, %r1427, 1555081692;
	add.s32 	%r1429, %r1415, %r1410;
	add.s32 	%r1430, %r1429, %r1428;
	add.s32 	%r1431, %r1428, %r1330;
	or.b32  	%r1432, %r1380, %r1405;
	and.b32  	%r1433, %r1432, %r1430;
	and.b32  	%r1434, %r1380, %r1405;
	or.b32  	%r1435, %r1433, %r1434;
	shf.l.wrap.b32 	%r1436, %r1430, %r1430, 30;
	shf.l.wrap.b32 	%r1437, %r1430, %r1430, 19;
	xor.b32  	%r1438, %r1437, %r1436;
	shf.l.wrap.b32 	%r1439, %r1430, %r1430, 10;
	xor.b32  	%r1440, %r1438, %r1439;
	and.b32  	%r1441, %r1406, %r1431;
	not.b32 	%r1442, %r1431;
	and.b32  	%r1443, %r1381, %r1442;
	or.b32  	%r1444, %r1443, %r1441;
	shf.l.wrap.b32 	%r1445, %r1431, %r1431, 26;
	shf.l.wrap.b32 	%r1446, %r1431, %r1431, 21;
	xor.b32  	%r1447, %r1445, %r1446;
	shf.l.wrap.b32 	%r1448, %r1431, %r1431, 7;
	xor.b32  	%r1449, %r1447, %r1448;
	add.s32 	%r1450, %r1449, %r336;
	add.s32 	%r1451, %r1450, %r1444;
	add.s32 	%r1452, %r1451, %r1356;
	add.s32 	%r1453, %r1452, 1996064986;
	add.s32 	%r1454, %r1440, %r1435;
	add.s32 	%r1455, %r1454, %r1453;
	add.s32 	%r1456, %r1453, %r1355;
	or.b32  	%r1457, %r1405, %r1430;
	and.b32  	%r1458, %r1457, %r1455;
	and.b32  	%r1459, %r1405, %r1430;
	or.b32  	%r1460, %r1458, %r1459;
	shf.l.wrap.b32 	%r1461, %r1455, %r1455, 30;
	shf.l.wrap.b32 	%r1462, %r1455, %r1455, 19;
	xor.b32  	%r1463, %r1462, %r1461;
	shf.l.wrap.b32 	%r1464, %r1455, %r1455, 10;
	xor.b32  	%r1465, %r1463, %r1464;
	and.b32  	%r1466, %r1431, %r1456;
	not.b32 	%r1467, %r1456;
	and.b32  	%r1468, %r1406, %r1467;
	or.b32  	%r1469, %r1468, %r1466;
	shf.l.wrap.b32 	%r1470, %r1456, %r1456, 26;
	shf.l.wrap.b32 	%r1471, %r1456, %r1456, 21;
	xor.b32  	%r1472, %r1470, %r1471;
	shf.l.wrap.b32 	%r1473, %r1456, %r1456, 7;
	xor.b32  	%r1474, %r1472, %r1473;
	add.s32 	%r1475, %r1474, %r349;
	add.s32 	%r1476, %r1475, %r1469;
	add.s32 	%r1477, %r1476, %r1381;
	add.s32 	%r1478, %r1477, -1740746414;
	add.s32 	%r1479, %r1465, %r1460;
	add.s32 	%r1480, %r1479, %r1478;
	add.s32 	%r1481, %r1478, %r1380;
	or.b32  	%r1482, %r1430, %r1455;
	and.b32  	%r1483, %r1482, %r1480;
	and.b32  	%r1484, %r1430, %r1455;
	or.b32  	%r1485, %r1483, %r1484;
	shf.l.wrap.b32 	%r1486, %r1480, %r1480, 30;
	shf.l.wrap.b32 	%r1487, %r1480, %r1480, 19;
	xor.b32  	%r1488, %r1487, %r1486;
	shf.l.wrap.b32 	%r1489, %r1480, %r1480, 10;
	xor.b32  	%r1490, %r1488, %r1489;
	and.b32  	%r1491, %r1456, %r1481;
	not.b32 	%r1492, %r1481;
	and.b32  	%r1493, %r1431, %r1492;
	or.b32  	%r1494, %r1493, %r1491;
	shf.l.wrap.b32 	%r1495, %r1481, %r1481, 26;
	shf.l.wrap.b32 	%r1496, %r1481, %r1481, 21;
	xor.b32  	%r1497, %r1495, %r1496;
	shf.l.wrap.b32 	%r1498, %r1481, %r1481, 7;
	xor.b32  	%r1499, %r1497, %r1498;
	add.s32 	%r1500, %r1499, %r362;
	add.s32 	%r1501, %r1500, %r1494;
	add.s32 	%r1502, %r1501, %r1406;
	add.s32 	%r1503, %r1502, -1473132947;
	add.s32 	%r1504, %r1490, %r1485;
	add.s32 	%r1505, %r1504, %r1503;
	add.s32 	%r1506, %r1503, %r1405;
	or.b32  	%r1507, %r1455, %r1480;
	and.b32  	%r1508, %r1507, %r1505;
	and.b32  	%r1509, %r1455, %r1480;
	or.b32  	%r1510, %r1508, %r1509;
	shf.l.wrap.b32 	%r1511, %r1505, %r1505, 30;
	shf.l.wrap.b32 	%r1512, %r1505, %r1505, 19;
	xor.b32  	%r1513, %r1512, %r1511;
	shf.l.wrap.b32 	%r1514, %r1505, %r1505, 10;
	xor.b32  	%r1515, %r1513, %r1514;
	and.b32  	%r1516, %r1481, %r1506;
	not.b32 	%r1517, %r1506;
	and.b32  	%r1518, %r1456, %r1517;
	or.b32  	%r1519, %r1518, %r1516;
	shf.l.wrap.b32 	%r1520, %r1506, %r1506, 26;
	shf.l.wrap.b32 	%r1521, %r1506, %r1506, 21;
	xor.b32  	%r1522, %r1520, %r1521;
	shf.l.wrap.b32 	%r1523, %r1506, %r1506, 7;
	xor.b32  	%r1524, %r1522, %r1523;
	add.s32 	%r1525, %r1524, %r375;
	add.s32 	%r1526, %r1525, %r1519;
	add.s32 	%r1527, %r1526, %r1431;
	add.s32 	%r1528, %r1527, -1341970488;
	add.s32 	%r1529, %r1515, %r1510;
	add.s32 	%r1530, %r1529, %r1528;
	add.s32 	%r1531, %r1528, %r1430;
	or.b32  	%r1532, %r1480, %r1505;
	and.b32  	%r1533, %r1532, %r1530;
	and.b32  	%r1534, %r1480, %r1505;
	or.b32  	%r1535, %r1533, %r1534;
	shf.l.wrap.b32 	%r1536, %r1530, %r1530, 30;
	shf.l.wrap.b32 	%r1537, %r1530, %r1530, 19;
	xor.b32  	%r1538, %r1537, %r1536;
	shf.l.wrap.b32 	%r1539, %r1530, %r1530, 10;
	xor.b32  	%r1540, %r1538, %r1539;
	and.b32  	%r1541, %r1506, %r1531;
	not.b32 	%r1542, %r1531;
	and.b32  	%r1543, %r1481, %r1542;
	or.b32  	%r1544, %r1543, %r1541;
	shf.l.wrap.b32 	%r1545, %r1531, %r1531, 26;
	shf.l.wrap.b32 	%r1546, %r1531, %r1531, 21;
	xor.b32  	%r1547, %r1545, %r1546;
	shf.l.wrap.b32 	%r1548, %r1531, %r1531, 7;
	xor.b32  	%r1549, %r1547, %r1548;
	add.s32 	%r1550, %r1549, %r388;
	add.s32 	%r1551, %r1550, %r1544;
	add.s32 	%r1552, %r1551, %r1456;
	add.s32 	%r1553, %r1552, -1084653625;
	add.s32 	%r1554, %r1540, %r1535;
	add.s32 	%r1555, %r1554, %r1553;
	add.s32 	%r1556, %r1553, %r1455;
	or.b32  	%r1557, %r1505, %r1530;
	and.b32  	%r1558, %r1557, %r1555;
	and.b32  	%r1559, %r1505, %r1530;
	or.b32  	%r1560, %r1558, %r1559;
	shf.l.wrap.b32 	%r1561, %r1555, %r1555, 30;
	shf.l.wrap.b32 	%r1562, %r1555, %r1555, 19;
	xor.b32  	%r1563, %r1562, %r1561;
	shf.l.wrap.b32 	%r1564, %r1555, %r1555, 10;
	xor.b32  	%r1565, %r1563, %r1564;
	and.b32  	%r1566, %r1531, %r1556;
	not.b32 	%r1567, %r1556;
	and.b32  	%r1568, %r1506, %r1567;
	or.b32  	%r1569, %r1568, %r1566;
	shf.l.wrap.b32 	%r1570, %r1556, %r1556, 26;
	shf.l.wrap.b32 	%r1571, %r1556, %r1556, 21;
	xor.b32  	%r1572, %r1570, %r1571;
	shf.l.wrap.b32 	%r1573, %r1556, %r1556, 7;
	xor.b32  	%r1574, %r1572, %r1573;
	add.s32 	%r1575, %r1574, %r401;
	add.s32 	%r1576, %r1575, %r1569;
	add.s32 	%r1577, %r1576, %r1481;
	add.s32 	%r1578, %r1577, -958395405;
	add.s32 	%r1579, %r1565, %r1560;
	add.s32 	%r1580, %r1579, %r1578;
	add.s32 	%r1581, %r1578, %r1480;
	or.b32  	%r1582, %r1530, %r1555;
	and.b32  	%r1583, %r1582, %r1580;
	and.b32  	%r1584, %r1530, %r1555;
	or.b32  	%r1585, %r1583, %r1584;
	shf.l.wrap.b32 	%r1586, %r1580, %r1580, 30;
	shf.l.wrap.b32 	%r1587, %r1580, %r1580, 19;
	xor.b32  	%r1588, %r1587, %r1586;
	shf.l.wrap.b32 	%r1589, %r1580, %r1580, 10;
	xor.b32  	%r1590, %r1588, %r1589;
	and.b32  	%r1591, %r1556, %r1581;
	not.b32 	%r1592, %r1581;
	and.b32  	%r1593, %r1531, %r1592;
	or.b32  	%r1594, %r1593, %r1591;
	shf.l.wrap.b32 	%r1595, %r1581, %r1581, 26;
	shf.l.wrap.b32 	%r1596, %r1581, %r1581, 21;
	xor.b32  	%r1597, %r1595, %r1596;
	shf.l.wrap.b32 	%r1598, %r1581, %r1581, 7;
	xor.b32  	%r1599, %r1597, %r1598;
	add.s32 	%r1600, %r1599, %r414;
	add.s32 	%r1601, %r1600, %r1594;
	add.s32 	%r1602, %r1601, %r1506;
	add.s32 	%r1603, %r1602, -710438585;
	add.s32 	%r1604, %r1590, %r1585;
	add.s32 	%r1605, %r1604, %r1603;
	add.s32 	%r1606, %r1603, %r1505;
	or.b32  	%r1607, %r1555, %r1580;
	and.b32  	%r1608, %r1607, %r1605;
	and.b32  	%r1609, %r1555, %r1580;
	or.b32  	%r1610, %r1608, %r1609;
	shf.l.wrap.b32 	%r1611, %r1605, %r1605, 30;
	shf.l.wrap.b32 	%r1612, %r1605, %r1605, 19;
	xor.b32  	%r1613, %r1612, %r1611;
	shf.l.wrap.b32 	%r1614, %r1605, %r1605, 10;
	xor.b32  	%r1615, %r1613, %r1614;
	and.b32  	%r1616, %r1581, %r1606;
	not.b32 	%r1617, %r1606;
	and.b32  	%r1618, %r1556, %r1617;
	or.b32  	%r1619, %r1618, %r1616;
	shf.l.wrap.b32 	%r1620, %r1606, %r1606, 26;
	shf.l.wrap.b32 	%r1621, %r1606, %r1606, 21;
	xor.b32  	%r1622, %r1620, %r1621;
	shf.l.wrap.b32 	%r1623, %r1606, %r1606, 7;
	xor.b32  	%r1624, %r1622, %r1623;
	add.s32 	%r1625, %r1624, %r427;
	add.s32 	%r1626, %r1625, %r1619;
	add.s32 	%r1627, %r1626, %r1531;
	add.s32 	%r1628, %r1627, 113926993;
	add.s32 	%r1629, %r1615, %r1610;
	add.s32 	%r1630, %r1629, %r1628;
	add.s32 	%r1631, %r1628, %r1530;
	or.b32  	%r1632, %r1580, %r1605;
	and.b32  	%r1633, %r1632, %r1630;
	and.b32  	%r1634, %r1580, %r1605;
	or.b32  	%r1635, %r1633, %r1634;
	shf.l.wrap.b32 	%r1636, %r1630, %r1630, 30;
	shf.l.wrap.b32 	%r1637, %r1630, %r1630, 19;
	xor.b32  	%r1638, %r1637, %r1636;
	shf.l.wrap.b32 	%r1639, %r1630, %r1630, 10;
	xor.b32  	%r1640, %r1638, %r1639;
	and.b32  	%r1641, %r1606, %r1631;
	not.b32 	%r1642, %r1631;
	and.b32  	%r1643, %r1581, %r1642;
	or.b32  	%r1644, %r1643, %r1641;
	shf.l.wrap.b32 	%r1645, %r1631, %r1631, 26;
	shf.l.wrap.b32 	%r1646, %r1631, %r1631, 21;
	xor.b32  	%r1647, %r1645, %r1646;
	shf.l.wrap.b32 	%r1648, %r1631, %r1631, 7;
	xor.b32  	%r1649, %r1647, %r1648;
	add.s32 	%r1650, %r1649, %r440;
	add.s32 	%r1651, %r1650, %r1644;
	add.s32 	%r1652, %r1651, %r1556;
	add.s32 	%r1653, %r1652, 338241895;
	add.s32 	%r1654, %r1640, %r1635;
	add.s32 	%r1655, %r1654, %r1653;
	add.s32 	%r1656, %r1653, %r1555;
	or.b32  	%r1657, %r1605, %r1630;
	and.b32  	%r1658, %r1657, %r1655;
	and.b32  	%r1659, %r1605, %r1630;
	or.b32  	%r1660, %r1658, %r1659;
	shf.l.wrap.b32 	%r1661, %r1655, %r1655, 30;
	shf.l.wrap.b32 	%r1662, %r1655, %r1655, 19;
	xor.b32  	%r1663, %r1662, %r1661;
	shf.l.wrap.b32 	%r1664, %r1655, %r1655, 10;
	xor.b32  	%r1665, %r1663, %r1664;
	and.b32  	%r1666, %r1631, %r1656;
	not.b32 	%r1667, %r1656;
	and.b32  	%r1668, %r1606, %r1667;
	or.b32  	%r1669, %r1668, %r1666;
	shf.l.wrap.b32 	%r1670, %r1656, %r1656, 26;
	shf.l.wrap.b32 	%r1671, %r1656, %r1656, 21;
	xor.b32  	%r1672, %r1670, %r1671;
	shf.l.wrap.b32 	%r1673, %r1656, %r1656, 7;
	xor.b32  	%r1674, %r1672, %r1673;
	add.s32 	%r1675, %r1674, %r453;
	add.s32 	%r1676, %r1675, %r1669;
	add.s32 	%r1677, %r1676, %r1581;
	add.s32 	%r1678, %r1677, 666307205;
	add.s32 	%r1679, %r1665, %r1660;
	add.s32 	%r1680, %r1679, %r1678;
	add.s32 	%r1681, %r1678, %r1580;
	or.b32  	%r1682, %r1630, %r1655;
	and.b32  	%r1683, %r1682, %r1680;
	and.b32  	%r1684, %r1630, %r1655;
	or.b32  	%r1685, %r1683, %r1684;
	shf.l.wrap.b32 	%r1686, %r1680, %r1680, 30;
	shf.l.wrap.b32 	%r1687, %r1680, %r1680, 19;
	xor.b32  	%r1688, %r1687, %r1686;
	shf.l.wrap.b32 	%r1689, %r1680, %r1680, 10;
	xor.b32  	%r1690, %r1688, %r1689;
	and.b32  	%r1691, %r1656, %r1681;
	not.b32 	%r1692, %r1681;
	and.b32  	%r1693, %r1631, %r1692;
	or.b32  	%r1694, %r1693, %r1691;
	shf.l.wrap.b32 	%r1695, %r1681, %r1681, 26;
	shf.l.wrap.b32 	%r1696, %r1681, %r1681, 21;
	xor.b32  	%r1697, %r1695, %r1696;
	shf.l.wrap.b32 	%r1698, %r1681, %r1681, 7;
	xor.b32  	%r1699, %r1697, %r1698;
	add.s32 	%r1700, %r1699, %r466;
	add.s32 	%r1701, %r1700, %r1694;
	add.s32 	%r1702, %r1701, %r1606;
	add.s32 	%r1703, %r1702, 773529912;
	add.s32 	%r1704, %r1690, %r1685;
	add.s32 	%r1705, %r1704, %r1703;
	add.s32 	%r1706, %r1703, %r1605;
	or.b32  	%r1707, %r1655, %r1680;
	and.b32  	%r1708, %r1707, %r1705;
	and.b32  	%r1709, %r1655, %r1680;
	or.b32  	%r1710, %r1708, %r1709;
	shf.l.wrap.b32 	%r1711, %r1705, %r1705, 30;
	shf.l.wrap.b32 	%r1712, %r1705, %r1705, 19;
	xor.b32  	%r1713, %r1712, %r1711;
	shf.l.wrap.b32 	%r1714, %r1705, %r1705, 10;
	xor.b32  	%r1715, %r1713, %r1714;
	and.b32  	%r1716, %r1681, %r1706;
	not.b32 	%r1717, %r1706;
	and.b32  	%r1718, %r1656, %r1717;
	or.b32  	%r1719, %r1718, %r1716;
	shf.l.wrap.b32 	%r1720, %r1706, %r1706, 26;
	shf.l.wrap.b32 	%r1721, %r1706, %r1706, 21;
	xor.b32  	%r1722, %r1720, %r1721;
	shf.l.wrap.b32 	%r1723, %r1706, %r1706, 7;
	xor.b32  	%r1724, %r1722, %r1723;
	add.s32 	%r1725, %r1724, %r479;
	add.s32 	%r1726, %r1725, %r1719;
	add.s32 	%r1727, %r1726, %r1631;
	add.s32 	%r1728, %r1727, 1294757372;
	add.s32 	%r1729, %r1715, %r1710;
	add.s32 	%r1730, %r1729, %r1728;
	add.s32 	%r1731, %r1728, %r1630;
	or.b32  	%r1732, %r1680, %r1705;
	and.b32  	%r1733, %r1732, %r1730;
	and.b32  	%r1734, %r1680, %r1705;
	or.b32  	%r1735, %r1733, %r1734;
	shf.l.wrap.b32 	%r1736, %r1730, %r1730, 30;
	shf.l.wrap.b32 	%r1737, %r1730, %r1730, 19;
	xor.b32  	%r1738, %r1737, %r1736;
	shf.l.wrap.b32 	%r1739, %r1730, %r1730, 10;
	xor.b32  	%r1740, %r1738, %r1739;
	and.b32  	%r1741, %r1706, %r1731;
	not.b32 	%r1742, %r1731;
	and.b32  	%r1743, %r1681, %r1742;
	or.b32  	%r1744, %r1743, %r1741;
	shf.l.wrap.b32 	%r1745, %r1731, %r1731, 26;
	shf.l.wrap.b32 	%r1746, %r1731, %r1731, 21;
	xor.b32  	%r1747, %r1745, %r1746;
	shf.l.wrap.b32 	%r1748, %r1731, %r1731, 7;
	xor.b32  	%r1749, %r1747, %r1748;
	add.s32 	%r1750, %r1749, %r492;
	add.s32 	%r1751, %r1750, %r1744;
	add.s32 	%r1752, %r1751, %r1656;
	add.s32 	%r1753, %r1752, 1396182291;
	add.s32 	%r1754, %r1740, %r1735;
	add.s32 	%r1755, %r1754, %r1753;
	add.s32 	%r1756, %r1753, %r1655;
	or.b32  	%r1757, %r1705, %r1730;
	and.b32  	%r1758, %r1757, %r1755;
	and.b32  	%r1759, %r1705, %r1730;
	or.b32  	%r1760, %r1758, %r1759;
	shf.l.wrap.b32 	%r1761, %r1755, %r1755, 30;
	shf.l.wrap.b32 	%r1762, %r1755, %r1755, 19;
	xor.b32  	%r1763, %r1762, %r1761;
	shf.l.wrap.b32 	%r1764, %r1755, %r1755, 10;
	xor.b32  	%r1765, %r1763, %r1764;
	and.b32  	%r1766, %r1731, %r1756;
	not.b32 	%r1767, %r1756;
	and.b32  	%r1768, %r1706, %r1767;
	or.b32  	%r1769, %r1768, %r1766;
	shf.l.wrap.b32 	%r1770, %r1756, %r1756, 26;
	shf.l.wrap.b32 	%r1771, %r1756, %r1756, 21;
	xor.b32  	%r1772, %r1770, %r1771;
	shf.l.wrap.b32 	%r1773, %r1756, %r1756, 7;
	xor.b32  	%r1774, %r1772, %r1773;
	add.s32 	%r1775, %r1774, %r505;
	add.s32 	%r1776, %r1775, %r1769;
	add.s32 	%r1777, %r1776, %r1681;
	add.s32 	%r1778, %r1777, 1695183700;
	add.s32 	%r1779, %r1765, %r1760;
	add.s32 	%r1780, %r1779, %r1778;
	add.s32 	%r1781, %r1778, %r1680;
	or.b32  	%r1782, %r1730, %r1755;
	and.b32  	%r1783, %r1782, %r1780;
	and.b32  	%r1784, %r1730, %r1755;
	or.b32  	%r1785, %r1783, %r1784;
	shf.l.wrap.b32 	%r1786, %r1780, %r1780, 30;
	shf.l.wrap.b32 	%r1787, %r1780, %r1780, 19;
	xor.b32  	%r1788, %r1787, %r1786;
	shf.l.wrap.b32 	%r1789, %r1780, %r1780, 10;
	xor.b32  	%r1790, %r1788, %r1789;
	and.b32  	%r1791, %r1756, %r1781;
	not.b32 	%r1792, %r1781;
	and.b32  	%r1793, %r1731, %r1792;
	or.b32  	%r1794, %r1793, %r1791;
	shf.l.wrap.b32 	%r1795, %r1781, %r1781, 26;
	shf.l.wrap.b32 	%r1796, %r1781, %r1781, 21;
	xor.b32  	%r1797, %r1795, %r1796;
	shf.l.wrap.b32 	%r1798, %r1781, %r1781, 7;
	xor.b32  	%r1799, %r1797, %r1798;
	add.s32 	%r1800, %r1799, %r518;
	add.s32 	%r1801, %r1800, %r1794;
	add.s32 	%r1802, %r1801, %r1706;
	add.s32 	%r1803, %r1802, 1986661051;
	add.s32 	%r1804, %r1790, %r1785;
	add.s32 	%r1805, %r1804, %r1803;
	add.s32 	%r1806, %r1803, %r1705;
	or.b32  	%r1807, %r1755, %r1780;
	and.b32  	%r1808, %r1807, %r1805;
	and.b32  	%r1809, %r1755, %r1780;
	or.b32  	%r1810, %r1808, %r1809;
	shf.l.wrap.b32 	%r1811, %r1805, %r1805, 30;
	shf.l.wrap.b32 	%r1812, %r1805, %r1805, 19;
	xor.b32  	%r1813, %r1812, %r1811;
	shf.l.wrap.b32 	%r1814, %r1805, %r1805, 10;
	xor.b32  	%r1815, %r1813, %r1814;
	and.b32  	%r1816, %r1781, %r1806;
	not.b32 	%r1817, %r1806;
	and.b32  	%r1818, %r1756, %r1817;
	or.b32  	%r1819, %r1818, %r1816;
	shf.l.wrap.b32 	%r1820, %r1806, %r1806, 26;
	shf.l.wrap.b32 	%r1821, %r1806, %r1806, 21;
	xor.b32  	%r1822, %r1820, %r1821;
	shf.l.wrap.b32 	%r1823, %r1806, %r1806, 7;
	xor.b32  	%r1824, %r1822, %r1823;
	add.s32 	%r1825, %r1824, %r531;
	add.s32 	%r1826, %r1825, %r1819;
	add.s32 	%r1827, %r1826, %r1731;
	add.s32 	%r1828, %r1827, -2117940946;
	add.s32 	%r1829, %r1815, %r1810;
	add.s32 	%r1830, %r1829, %r1828;
	add.s32 	%r1831, %r1828, %r1730;
	or.b32  	%r1832, %r1780, %r1805;
	and.b32  	%r1833, %r1832, %r1830;
	and.b32  	%r1834, %r1780, %r1805;
	or.b32  	%r1835, %r1833, %r1834;
	shf.l.wrap.b32 	%r1836, %r1830, %r1830, 30;
	shf.l.wrap.b32 	%r1837, %r1830, %r1830, 19;
	xor.b32  	%r1838, %r1837, %r1836;
	shf.l.wrap.b32 	%r1839, %r1830, %r1830, 10;
	xor.b32  	%r1840, %r1838, %r1839;
	and.b32  	%r1841, %r1806, %r1831;
	not.b32 	%r1842, %r1831;
	and.b32  	%r1843, %r1781, %r1842;
	or.b32  	%r1844, %r1843, %r1841;
	shf.l.wrap.b32 	%r1845, %r1831, %r1831, 26;
	shf.l.wrap.b32 	%r1846, %r1831, %r1831, 21;
	xor.b32  	%r1847, %r1845, %r1846;
	shf.l.wrap.b32 	%r1848, %r1831, %r1831, 7;
	xor.b32  	%r1849, %r1847, %r1848;
	add.s32 	%r1850, %r1849, %r544;
	add.s32 	%r1851, %r1850, %r1844;
	add.s32 	%r1852, %r1851, %r1756;
	add.s32 	%r1853, %r1852, -1838011259;
	add.s32 	%r1854, %r1840, %r1835;
	add.s32 	%r1855, %r1854, %r1853;
	add.s32 	%r1856, %r1853, %r1755;
	or.b32  	%r1857, %r1805, %r1830;
	and.b32  	%r1858, %r1857, %r1855;
	and.b32  	%r1859, %r1805, %r1830;
	or.b32  	%r1860, %r1858, %r1859;
	shf.l.wrap.b32 	%r1861, %r1855, %r1855, 30;
	shf.l.wrap.b32 	%r1862, %r1855, %r1855, 19;
	xor.b32  	%r1863, %r1862, %r1861;
	shf.l.wrap.b32 	%r1864, %r1855, %r1855, 10;
	xor.b32  	%r1865, %r1863, %r1864;
	and.b32  	%r1866, %r1831, %r1856;
	not.b32 	%r1867, %r1856;
	and.b32  	%r1868, %r1806, %r1867;
	or.b32  	%r1869, %r1868, %r1866;
	shf.l.wrap.b32 	%r1870, %r1856, %r1856, 26;
	shf.l.wrap.b32 	%r1871, %r1856, %r1856, 21;
	xor.b32  	%r1872, %r1870, %r1871;
	shf.l.wrap.b32 	%r1873, %r1856, %r1856, 7;
	xor.b32  	%r1874, %r1872, %r1873;
	add.s32 	%r1875, %r1874, %r557;
	add.s32 	%r1876, %r1875, %r1869;
	add.s32 	%r1877, %r1876, %r1781;
	add.s32 	%r1878, %r1877, -1564481375;
	add.s32 	%r1879, %r1865, %r1860;
	add.s32 	%r1880, %r1879, %r1878;
	add.s32 	%r1881, %r1878, %r1780;
	or.b32  	%r1882, %r1830, %r1855;
	and.b32  	%r1883, %r1882, %r1880;
	and.b32  	%r1884, %r1830, %r1855;
	or.b32  	%r1885, %r1883, %r1884;
	shf.l.wrap.b32 	%r1886, %r1880, %r1880, 30;
	shf.l.wrap.b32 	%r1887, %r1880, %r1880, 19;
	xor.b32  	%r1888, %r1887, %r1886;
	shf.l.wrap.b32 	%r1889, %r1880, %r1880, 10;
	xor.b32  	%r1890, %r1888, %r1889;
	and.b32  	%r1891, %r1856, %r1881;
	not.b32 	%r1892, %r1881;
	and.b32  	%r1893, %r1831, %r1892;
	or.b32  	%r1894, %r1893, %r1891;
	shf.l.wrap.b32 	%r1895, %r1881, %r1881, 26;
	shf.l.wrap.b32 	%r1896, %r1881, %r1881, 21;
	xor.b32  	%r1897, %r1895, %r1896;
	shf.l.wrap.b32 	%r1898, %r1881, %r1881, 7;
	xor.b32  	%r1899, %r1897, %r1898;
	add.s32 	%r1900, %r1899, %r570;
	add.s32 	%r1901, %r1900, %r1894;
	add.s32 	%r1902, %r1901, %r1806;
	add.s32 	%r1903, %r1902, -1474664885;
	add.s32 	%r1904, %r1890, %r1885;
	add.s32 	%r1905, %r1904, %r1903;
	add.s32 	%r1906, %r1903, %r1805;
	or.b32  	%r1907, %r1855, %r1880;
	and.b32  	%r1908, %r1907, %r1905;
	and.b32  	%r1909, %r1855, %r1880;
	or.b32  	%r1910, %r1908, %r1909;
	shf.l.wrap.b32 	%r1911, %r1905, %r1905, 30;
	shf.l.wrap.b32 	%r1912, %r1905, %r1905, 19;
	xor.b32  	%r1913, %r1912, %r1911;
	shf.l.wrap.b32 	%r1914, %r1905, %r1905, 10;
	xor.b32  	%r1915, %r1913, %r1914;
	and.b32  	%r1916, %r1881, %r1906;
	not.b32 	%r1917, %r1906;
	and.b32  	%r1918, %r1856, %r1917;
	or.b32  	%r1919, %r1918, %r1916;
	shf.l.wrap.b32 	%r1920, %r1906, %r1906, 26;
	shf.l.wrap.b32 	%r1921, %r1906, %r1906, 21;
	xor.b32  	%r1922, %r1920, %r1921;
	shf.l.wrap.b32 	%r1923, %r1906, %r1906, 7;
	xor.b32  	%r1924, %r1922, %r1923;
	add.s32 	%r1925, %r1924, %r583;
	add.s32 	%r1926, %r1925, %r1919;
	add.s32 	%r1927, %r1926, %r1831;
	add.s32 	%r1928, %r1927, -1035236496;
	add.s32 	%r1929, %r1915, %r1910;
	add.s32 	%r1930, %r1929, %r1928;
	add.s32 	%r1931, %r1928, %r1830;
	or.b32  	%r1932, %r1880, %r1905;
	and.b32  	%r1933, %r1932, %r1930;
	and.b32  	%r1934, %r1880, %r1905;
	or.b32  	%r1935, %r1933, %r1934;
	shf.l.wrap.b32 	%r1936, %r1930, %r1930, 30;
	shf.l.wrap.b32 	%r1937, %r1930, %r1930, 19;
	xor.b32  	%r1938, %r1937, %r1936;
	shf.l.wrap.b32 	%r1939, %r1930, %r1930, 10;
	xor.b32  	%r1940, %r1938, %r1939;
	and.b32  	%r1941, %r1906, %r1931;
	not.b32 	%r1942, %r1931;
	and.b32  	%r1943, %r1881, %r1942;
	or.b32  	%r1944, %r1943, %r1941;
	shf.l.wrap.b32 	%r1945, %r1931, %r1931, 26;
	shf.l.wrap.b32 	%r1946, %r1931, %r1931, 21;
	xor.b32  	%r1947, %r1945, %r1946;
	shf.l.wrap.b32 	%r1948, %r1931, %r1931, 7;
	xor.b32  	%r1949, %r1947, %r1948;
	add.s32 	%r1950, %r1949, %r596;
	add.s32 	%r1951, %r1950, %r1944;
	add.s32 	%r1952, %r1951, %r1856;
	add.s32 	%r1953, %r1952, -949202525;
	add.s32 	%r1954, %r1940, %r1935;
	add.s32 	%r1955, %r1954, %r1953;
	add.s32 	%r1956, %r1953, %r1855;
	or.b32  	%r1957, %r1905, %r1930;
	and.b32  	%r1958, %r1957, %r1955;
	and.b32  	%r1959, %r1905, %r1930;
	or.b32  	%r1960, %r1958, %r1959;
	shf.l.wrap.b32 	%r1961, %r1955, %r1955, 30;
	shf.l.wrap.b32 	%r1962, %r1955, %r1955, 19;
	xor.b32  	%r1963, %r1962, %r1961;
	shf.l.wrap.b32 	%r1964, %r1955, %r1955, 10;
	xor.b32  	%r1965, %r1963, %r1964;
	and.b32  	%r1966, %r1931, %r1956;
	not.b32 	%r1967, %r1956;
	and.b32  	%r1968, %r1906, %r1967;
	or.b32  	%r1969, %r1968, %r1966;
	shf.l.wrap.b32 	%r1970, %r1956, %r1956, 26;
	shf.l.wrap.b32 	%r1971, %r1956, %r1956, 21;
	xor.b32  	%r1972, %r1970, %r1971;
	shf.l.wrap.b32 	%r1973, %r1956, %r1956, 7;
	xor.b32  	%r1974, %r1972, %r1973;
	add.s32 	%r1975, %r1974, %r609;
	add.s32 	%r1976, %r1975, %r1969;
	add.s32 	%r1977, %r1976, %r1881;
	add.s32 	%r1978, %r1977, -778901479;
	add.s32 	%r1979, %r1965, %r1960;
	add.s32 	%r1980, %r1979, %r1978;
	add.s32 	%r1981, %r1978, %r1880;
	or.b32  	%r1982, %r1930, %r1955;
	and.b32  	%r1983, %r1982, %r1980;
	and.b32  	%r1984, %r1930, %r1955;
	or.b32  	%r1985, %r1983, %r1984;
	shf.l.wrap.b32 	%r1986, %r1980, %r1980, 30;
	shf.l.wrap.b32 	%r1987, %r1980, %r1980, 19;
	xor.b32  	%r1988, %r1987, %r1986;
	shf.l.wrap.b32 	%r1989, %r1980, %r1980, 10;
	xor.b32  	%r1990, %r1988, %r1989;
	and.b32  	%r1991, %r1956, %r1981;
	not.b32 	%r1992, %r1981;
	and.b32  	%r1993, %r1931, %r1992;
	or.b32  	%r1994, %r1993, %r1991;
	shf.l.wrap.b32 	%r1995, %r1981, %r1981, 26;
	shf.l.wrap.b32 	%r1996, %r1981, %r1981, 21;
	xor.b32  	%r1997, %r1995, %r1996;
	shf.l.wrap.b32 	%r1998, %r1981, %r1981, 7;
	xor.b32  	%r1999, %r1997, %r1998;
	add.s32 	%r2000, %r1999, %r622;
	add.s32 	%r2001, %r2000, %r1994;
	add.s32 	%r2002, %r2001, %r1906;
	add.s32 	%r2003, %r2002, -694614492;
	add.s32 	%r2004, %r1990, %r1985;
	add.s32 	%r2005, %r2004, %r2003;
	add.s32 	%r2006, %r2003, %r1905;
	or.b32  	%r2007, %r1955, %r1980;
	and.b32  	%r2008, %r2007, %r2005;
	and.b32  	%r2009, %r1955, %r1980;
	or.b32  	%r2010, %r2008, %r2009;
	shf.l.wrap.b32 	%r2011, %r2005, %r2005, 30;
	shf.l.wrap.b32 	%r2012, %r2005, %r2005, 19;
	xor.b32  	%r2013, %r2012, %r2011;
	shf.l.wrap.b32 	%r2014, %r2005, %r2005, 10;
	xor.b32  	%r2015, %r2013, %r2014;
	and.b32  	%r2016, %r1981, %r2006;
	not.b32 	%r2017, %r2006;
	and.b32  	%r2018, %r1956, %r2017;
	or.b32  	%r2019, %r2018, %r2016;
	shf.l.wrap.b32 	%r2020, %r2006, %r2006, 26;
	shf.l.wrap.b32 	%r2021, %r2006, %r2006, 21;
	xor.b32  	%r2022, %r2020, %r2021;
	shf.l.wrap.b32 	%r2023, %r2006, %r2006, 7;
	xor.b32  	%r2024, %r2022, %r2023;
	add.s32 	%r2025, %r2024, %r635;
	add.s32 	%r2026, %r2025, %r2019;
	add.s32 	%r2027, %r2026, %r1931;
	add.s32 	%r2028, %r2027, -200395387;
	add.s32 	%r2029, %r2015, %r2010;
	add.s32 	%r2030, %r2029, %r2028;
	add.s32 	%r2031, %r2028, %r1930;
	or.b32  	%r2032, %r1980, %r2005;
	and.b32  	%r2033, %r2032, %r2030;
	and.b32  	%r2034, %r1980, %r2005;
	or.b32  	%r2035, %r2033, %r2034;
	shf.l.wrap.b32 	%r2036, %r2030, %r2030, 30;
	shf.l.wrap.b32 	%r2037, %r2030, %r2030, 19;
	xor.b32  	%r2038, %r2037, %r2036;
	shf.l.wrap.b32 	%r2039, %r2030, %r2030, 10;
	xor.b32  	%r2040, %r2038, %r2039;
	and.b32  	%r2041, %r2006, %r2031;
	not.b32 	%r2042, %r2031;
	and.b32  	%r2043, %r1981, %r2042;
	or.b32  	%r2044, %r2043, %r2041;
	shf.l.wrap.b32 	%r2045, %r2031, %r2031, 26;
	shf.l.wrap.b32 	%r2046, %r2031, %r2031, 21;
	xor.b32  	%r2047, %r2045, %r2046;
	shf.l.wrap.b32 	%r2048, %r2031, %r2031, 7;
	xor.b32  	%r2049, %r2047, %r2048;
	add.s32 	%r2050, %r2049, %r648;
	add.s32 	%r2051, %r2050, %r2044;
	add.s32 	%r2052, %r2051, %r1956;
	add.s32 	%r2053, %r2052, 275423344;
	add.s32 	%r2054, %r2040, %r2035;
	add.s32 	%r2055, %r2054, %r2053;
	add.s32 	%r2056, %r2053, %r1955;
	or.b32  	%r2057, %r2005, %r2030;
	and.b32  	%r2058, %r2057, %r2055;
	and.b32  	%r2059, %r2005, %r2030;
	or.b32  	%r2060, %r2058, %r2059;
	shf.l.wrap.b32 	%r2061, %r2055, %r2055, 30;
	shf.l.wrap.b32 	%r2062, %r2055, %r2055, 19;
	xor.b32  	%r2063, %r2062, %r2061;
	shf.l.wrap.b32 	%r2064, %r2055, %r2055, 10;
	xor.b32  	%r2065, %r2063, %r2064;
	and.b32  	%r2066, %r2031, %r2056;
	not.b32 	%r2067, %r2056;
	and.b32  	%r2068, %r2006, %r2067;
	or.b32  	%r2069, %r2068, %r2066;
	shf.l.wrap.b32 	%r2070, %r2056, %r2056, 26;
	shf.l.wrap.b32 	%r2071, %r2056, %r2056, 21;
	xor.b32  	%r2072, %r2070, %r2071;
	shf.l.wrap.b32 	%r2073, %r2056, %r2056, 7;
	xor.b32  	%r2074, %r2072, %r2073;
	add.s32 	%r2075, %r2074, %r661;
	add.s32 	%r2076, %r2075, %r2069;
	add.s32 	%r2077, %r2076, %r1981;
	add.s32 	%r2078, %r2077, 430227734;
	add.s32 	%r2079, %r2065, %r2060;
	add.s32 	%r2080, %r2079, %r2078;
	add.s32 	%r2081, %r2078, %r1980;
	or.b32  	%r2082, %r2030, %r2055;
	and.b32  	%r2083, %r2082, %r2080;
	and.b32  	%r2084, %r2030, %r2055;
	or.b32  	%r2085, %r2083, %r2084;
	shf.l.wrap.b32 	%r2086, %r2080, %r2080, 30;
	shf.l.wrap.b32 	%r2087, %r2080, %r2080, 19;
	xor.b32  	%r2088, %r2087, %r2086;
	shf.l.wrap.b32 	%r2089, %r2080, %r2080, 10;
	xor.b32  	%r2090, %r2088, %r2089;
	and.b32  	%r2091, %r2056, %r2081;
	not.b32 	%r2092, %r2081;
	and.b32  	%r2093, %r2031, %r2092;
	or.b32  	%r2094, %r2093, %r2091;
	shf.l.wrap.b32 	%r2095, %r2081, %r2081, 26;
	shf.l.wrap.b32 	%r2096, %r2081, %r2081, 21;
	xor.b32  	%r2097, %r2095, %r2096;
	shf.l.wrap.b32 	%r2098, %r2081, %r2081, 7;
	xor.b32  	%r2099, %r2097, %r2098;
	add.s32 	%r2100, %r2099, %r674;
	add.s32 	%r2101, %r2100, %r2094;
	add.s32 	%r2102, %r2101, %r2006;
	add.s32 	%r2103, %r2102, 506948616;
	add.s32 	%r2104, %r2090, %r2085;
	add.s32 	%r2105, %r2104, %r2103;
	add.s32 	%r2106, %r2103, %r2005;
	or.b32  	%r2107, %r2055, %r2080;
	and.b32  	%r2108, %r2107, %r2105;
	and.b32  	%r2109, %r2055, %r2080;
	or.b32  	%r2110, %r2108, %r2109;
	shf.l.wrap.b32 	%r2111, %r2105, %r2105, 30;
	shf.l.wrap.b32 	%r2112, %r2105, %r2105, 19;
	xor.b32  	%r2113, %r2112, %r2111;
	shf.l.wrap.b32 	%r2114, %r2105, %r2105, 10;
	xor.b32  	%r2115, %r2113, %r2114;
	and.b32  	%r2116, %r2081, %r2106;
	not.b32 	%r2117, %r2106;
	and.b32  	%r2118, %r2056, %r2117;
	or.b32  	%r2119, %r2118, %r2116;
	shf.l.wrap.b32 	%r2120, %r2106, %r2106, 26;
	shf.l.wrap.b32 	%r2121, %r2106, %r2106, 21;
	xor.b32  	%r2122, %r2120, %r2121;
	shf.l.wrap.b32 	%r2123, %r2106, %r2106, 7;
	xor.b32  	%r2124, %r2122, %r2123;
	add.s32 	%r2125, %r2124, %r687;
	add.s32 	%r2126, %r2125, %r2119;
	add.s32 	%r2127, %r2126, %r2031;
	add.s32 	%r2128, %r2127, 659060556;
	add.s32 	%r2129, %r2115, %r2110;
	add.s32 	%r2130, %r2129, %r2128;
	add.s32 	%r2131, %r2128, %r2030;
	or.b32  	%r2132, %r2080, %r2105;
	and.b32  	%r2133, %r2132, %r2130;
	and.b32  	%r2134, %r2080, %r2105;
	or.b32  	%r2135, %r2133, %r2134;
	shf.l.wrap.b32 	%r2136, %r2130, %r2130, 30;
	shf.l.wrap.b32 	%r2137, %r2130, %r2130, 19;
	xor.b32  	%r2138, %r2137, %r2136;
	shf.l.wrap.b32 	%r2139, %r2130, %r2130, 10;
	xor.b32  	%r2140, %r2138, %r2139;
	and.b32  	%r2141, %r2106, %r2131;
	not.b32 	%r2142, %r2131;
	and.b32  	%r2143, %r2081, %r2142;
	or.b32  	%r2144, %r2143, %r2141;
	shf.l.wrap.b32 	%r2145, %r2131, %r2131, 26;
	shf.l.wrap.b32 	%r2146, %r2131, %r2131, 21;
	xor.b32  	%r2147, %r2145, %r2146;
	shf.l.wrap.b32 	%r2148, %r2131, %r2131, 7;
	xor.b32  	%r2149, %r2147, %r2148;
	add.s32 	%r2150, %r2149, %r700;
	add.s32 	%r2151, %r2150, %r2144;
	add.s32 	%r2152, %r2151, %r2056;
	add.s32 	%r2153, %r2152, 883997877;
	add.s32 	%r2154, %r2140, %r2135;
	add.s32 	%r2155, %r2154, %r2153;
	add.s32 	%r2156, %r2153, %r2055;
	or.b32  	%r2157, %r2105, %r2130;
	and.b32  	%r2158, %r2157, %r2155;
	and.b32  	%r2159, %r2105, %r2130;
	or.b32  	%r2160, %r2158, %r2159;
	shf.l.wrap.b32 	%r2161, %r2155, %r2155, 30;
	shf.l.wrap.b32 	%r2162, %r2155, %r2155, 19;
	xor.b32  	%r2163, %r2162, %r2161;
	shf.l.wrap.b32 	%r2164, %r2155, %r2155, 10;
	xor.b32  	%r2165, %r2163, %r2164;
	and.b32  	%r2166, %r2131, %r2156;
	not.b32 	%r2167, %r2156;
	and.b32  	%r2168, %r2106, %r2167;
	or.b32  	%r2169, %r2168, %r2166;
	shf.l.wrap.b32 	%r2170, %r2156, %r2156, 26;
	shf.l.wrap.b32 	%r2171, %r2156, %r2156, 21;
	xor.b32  	%r2172, %r2170, %r2171;
	shf.l.wrap.b32 	%r2173, %r2156, %r2156, 7;
	xor.b32  	%r2174, %r2172, %r2173;
	add.s32 	%r2175, %r2174, %r713;
	add.s32 	%r2176, %r2175, %r2169;
	add.s32 	%r2177, %r2176, %r2081;
	add.s32 	%r2178, %r2177, 958139571;
	add.s32 	%r2179, %r2165, %r2160;
	add.s32 	%r2180, %r2179, %r2178;
	add.s32 	%r2181, %r2178, %r2080;
	or.b32  	%r2182, %r2130, %r2155;
	and.b32  	%r2183, %r2182, %r2180;
	and.b32  	%r2184, %r2130, %r2155;
	or.b32  	%r2185, %r2183, %r2184;
	shf.l.wrap.b32 	%r2186, %r2180, %r2180, 30;
	shf.l.wrap.b32 	%r2187, %r2180, %r2180, 19;
	xor.b32  	%r2188, %r2187, %r2186;
	shf.l.wrap.b32 	%r2189, %r2180, %r2180, 10;
	xor.b32  	%r2190, %r2188, %r2189;
	and.b32  	%r2191, %r2156, %r2181;
	not.b32 	%r2192, %r2181;
	and.b32  	%r2193, %r2131, %r2192;
	or.b32  	%r2194, %r2193, %r2191;
	shf.l.wrap.b32 	%r2195, %r2181, %r2181, 26;
	shf.l.wrap.b32 	%r2196, %r2181, %r2181, 21;
	xor.b32  	%r2197, %r2195, %r2196;
	shf.l.wrap.b32 	%r2198, %r2181, %r2181, 7;
	xor.b32  	%r2199, %r2197, %r2198;
	add.s32 	%r2200, %r2199, %r726;
	add.s32 	%r2201, %r2200, %r2194;
	add.s32 	%r2202, %r2201, %r2106;
	add.s32 	%r2203, %r2202, 1322822218;
	add.s32 	%r2204, %r2190, %r2185;
	add.s32 	%r2205, %r2204, %r2203;
	add.s32 	%r2206, %r2203, %r2105;
	or.b32  	%r2207, %r2155, %r2180;
	and.b32  	%r2208, %r2207, %r2205;
	and.b32  	%r2209, %r2155, %r2180;
	or.b32  	%r2210, %r2208, %r2209;
	shf.l.wrap.b32 	%r2211, %r2205, %r2205, 30;
	shf.l.wrap.b32 	%r2212, %r2205, %r2205, 19;
	xor.b32  	%r2213, %r2212, %r2211;
	shf.l.wrap.b32 	%r2214, %r2205, %r2205, 10;
	xor.b32  	%r2215, %r2213, %r2214;
	and.b32  	%r2216, %r2181, %r2206;
	not.b32 	%r2217, %r2206;
	and.b32  	%r2218, %r2156, %r2217;
	or.b32  	%r2219, %r2218, %r2216;
	shf.l.wrap.b32 	%r2220, %r2206, %r2206, 26;
	shf.l.wrap.b32 	%r2221, %r2206, %r2206, 21;
	xor.b32  	%r2222, %r2220, %r2221;
	shf.l.wrap.b32 	%r2223, %r2206, %r2206, 7;
	xor.b32  	%r2224, %r2222, %r2223;
	add.s32 	%r2225, %r2224, %r739;
	add.s32 	%r2226, %r2225, %r2219;
	add.s32 	%r2227, %r2226, %r2131;
	add.s32 	%r2228, %r2227, 1537002063;
	add.s32 	%r2229, %r2215, %r2210;
	add.s32 	%r2230, %r2229, %r2228;
	add.s32 	%r2231, %r2228, %r2130;
	or.b32  	%r2232, %r2180, %r2205;
	and.b32  	%r2233, %r2232, %r2230;
	and.b32  	%r2234, %r2180, %r2205;
	or.b32  	%r2235, %r2233, %r2234;
	shf.l.wrap.b32 	%r2236, %r2230, %r2230, 30;
	shf.l.wrap.b32 	%r2237, %r2230, %r2230, 19;
	xor.b32  	%r2238, %r2237, %r2236;
	shf.l.wrap.b32 	%r2239, %r2230, %r2230, 10;
	xor.b32  	%r2240, %r2238, %r2239;
	and.b32  	%r2241, %r2206, %r2231;
	not.b32 	%r2242, %r2231;
	and.b32  	%r2243, %r2181, %r2242;
	or.b32  	%r2244, %r2243, %r2241;
	shf.l.wrap.b32 	%r2245, %r2231, %r2231, 26;
	shf.l.wrap.b32 	%r2246, %r2231, %r2231, 21;
	xor.b32  	%r2247, %r2245, %r2246;
	shf.l.wrap.b32 	%r2248, %r2231, %r2231, 7;
	xor.b32  	%r2249, %r2247, %r2248;
	add.s32 	%r2250, %r2249, %r752;
	add.s32 	%r2251, %r2250, %r2244;
	add.s32 	%r2252, %r2251, %r2156;
	add.s32 	%r2253, %r2252, 1747873779;
	add.s32 	%r2254, %r2240, %r2235;
	add.s32 	%r2255, %r2254, %r2253;
	add.s32 	%r2256, %r2253, %r2155;
	or.b32  	%r2257, %r2205, %r2230;
	and.b32  	%r2258, %r2257, %r2255;
	and.b32  	%r2259, %r2205, %r2230;
	or.b32  	%r2260, %r2258, %r2259;
	shf.l.wrap.b32 	%r2261, %r2255, %r2255, 30;
	shf.l.wrap.b32 	%r2262, %r2255, %r2255, 19;
	xor.b32  	%r2263, %r2262, %r2261;
	shf.l.wrap.b32 	%r2264, %r2255, %r2255, 10;
	xor.b32  	%r2265, %r2263, %r2264;
	and.b32  	%r2266, %r2231, %r2256;
	not.b32 	%r2267, %r2256;
	and.b32  	%r2268, %r2206, %r2267;
	or.b32  	%r2269, %r2268, %r2266;
	shf.l.wrap.b32 	%r2270, %r2256, %r2256, 26;
	shf.l.wrap.b32 	%r2271, %r2256, %r2256, 21;
	xor.b32  	%r2272, %r2270, %r2271;
	shf.l.wrap.b32 	%r2273, %r2256, %r2256, 7;
	xor.b32  	%r2274, %r2272, %r2273;
	add.s32 	%r2275, %r2274, %r765;
	add.s32 	%r2276, %r2275, %r2269;
	add.s32 	%r2277, %r2276, %r2181;
	add.s32 	%r2278, %r2277, 1955562222;
	add.s32 	%r2279, %r2265, %r2260;
	add.s32 	%r2280, %r2279, %r2278;
	add.s32 	%r2281, %r2278, %r2180;
	or.b32  	%r2282, %r2230, %r2255;
	and.b32  	%r2283, %r2282, %r2280;
	and.b32  	%r2284, %r2230, %r2255;
	or.b32  	%r2285, %r2283, %r2284;
	shf.l.wrap.b32 	%r2286, %r2280, %r2280, 30;
	shf.l.wrap.b32 	%r2287, %r2280, %r2280, 19;
	xor.b32  	%r2288, %r2287, %r2286;
	shf.l.wrap.b32 	%r2289, %r2280, %r2280, 10;
	xor.b32  	%r2290, %r2288, %r2289;
	and.b32  	%r2291, %r2256, %r2281;
	not.b32 	%r2292, %r2281;
	and.b32  	%r2293, %r2231, %r2292;
	or.b32  	%r2294, %r2293, %r2291;
	shf.l.wrap.b32 	%r2295, %r2281, %r2281, 26;
	shf.l.wrap.b32 	%r2296, %r2281, %r2281, 21;
	xor.b32  	%r2297, %r2295, %r2296;
	shf.l.wrap.b32 	%r2298, %r2281, %r2281, 7;
	xor.b32  	%r2299, %r2297, %r2298;
	add.s32 	%r2300, %r2299, %r778;
	add.s32 	%r2301, %r2300, %r2294;
	add.s32 	%r2302, %r2301, %r2206;
	add.s32 	%r2303, %r2302, 2024104815;
	add.s32 	%r2304, %r2290, %r2285;
	add.s32 	%r2305, %r2304, %r2303;
	add.s32 	%r2306, %r2303, %r2205;
	or.b32  	%r2307, %r2255, %r2280;
	and.b32  	%r2308, %r2307, %r2305;
	and.b32  	%r2309, %r2255, %r2280;
	or.b32  	%r2310, %r2308, %r2309;
	shf.l.wrap.b32 	%r2311, %r2305, %r2305, 30;
	shf.l.wrap.b32 	%r2312, %r2305, %r2305, 19;
	xor.b32  	%r2313, %r2312, %r2311;
	shf.l.wrap.b32 	%r2314, %r2305, %r2305, 10;
	xor.b32  	%r2315, %r2313, %r2314;
	and.b32  	%r2316, %r2281, %r2306;
	not.b32 	%r2317, %r2306;
	and.b32  	%r2318, %r2256, %r2317;
	or.b32  	%r2319, %r2318, %r2316;
	shf.l.wrap.b32 	%r2320, %r2306, %r2306, 26;
	shf.l.wrap.b32 	%r2321, %r2306, %r2306, 21;
	xor.b32  	%r2322, %r2320, %r2321;
	shf.l.wrap.b32 	%r2323, %r2306, %r2306, 7;
	xor.b32  	%r2324, %r2322, %r2323;
	add.s32 	%r2325, %r2324, %r791;
	add.s32 	%r2326, %r2325, %r2319;
	add.s32 	%r2327, %r2326, %r2231;
	add.s32 	%r2328, %r2327, -2067236844;
	add.s32 	%r2329, %r2315, %r2310;
	add.s32 	%r2330, %r2329, %r2328;
	add.s32 	%r2331, %r2328, %r2230;
	or.b32  	%r2332, %r2280, %r2305;
	and.b32  	%r2333, %r2332, %r2330;
	and.b32  	%r2334, %r2280, %r2305;
	or.b32  	%r2335, %r2333, %r2334;
	shf.l.wrap.b32 	%r2336, %r2330, %r2330, 30;
	shf.l.wrap.b32 	%r2337, %r2330, %r2330, 19;
	xor.b32  	%r2338, %r2337, %r2336;
	shf.l.wrap.b32 	%r2339, %r2330, %r2330, 10;
	xor.b32  	%r2340, %r2338, %r2339;
	and.b32  	%r2341, %r2306, %r2331;
	not.b32 	%r2342, %r2331;
	and.b32  	%r2343, %r2281, %r2342;
	or.b32  	%r2344, %r2343, %r2341;
	shf.l.wrap.b32 	%r2345, %r2331, %r2331, 26;
	shf.l.wrap.b32 	%r2346, %r2331, %r2331, 21;
	xor.b32  	%r2347, %r2345, %r2346;
	shf.l.wrap.b32 	%r2348, %r2331, %r2331, 7;
	xor.b32  	%r2349, %r2347, %r2348;
	add.s32 	%r2350, %r2349, %r804;
	add.s32 	%r2351, %r2350, %r2344;
	add.s32 	%r2352, %r2351, %r2256;
	add.s32 	%r2353, %r2352, -1933114872;
	add.s32 	%r2354, %r2340, %r2335;
	add.s32 	%r2355, %r2354, %r2353;
	add.s32 	%r2356, %r2353, %r2255;
	or.b32  	%r2357, %r2305, %r2330;
	and.b32  	%r2358, %r2357, %r2355;
	and.b32  	%r2359, %r2305, %r2330;
	or.b32  	%r2360, %r2358, %r2359;
	shf.l.wrap.b32 	%r2361, %r2355, %r2355, 30;
	shf.l.wrap.b32 	%r2362, %r2355, %r2355, 19;
	xor.b32  	%r2363, %r2362, %r2361;
	shf.l.wrap.b32 	%r2364, %r2355, %r2355, 10;
	xor.b32  	%r2365, %r2363, %r2364;
	and.b32  	%r2366, %r2331, %r2356;
	not.b32 	%r2367, %r2356;
	and.b32  	%r2368, %r2306, %r2367;
	or.b32  	%r2369, %r2368, %r2366;
	shf.l.wrap.b32 	%r2370, %r2356, %r2356, 26;
	shf.l.wrap.b32 	%r2371, %r2356, %r2356, 21;
	xor.b32  	%r2372, %r2370, %r2371;
	shf.l.wrap.b32 	%r2373, %r2356, %r2356, 7;
	xor.b32  	%r2374, %r2372, %r2373;
	add.s32 	%r2375, %r2374, %r817;
	add.s32 	%r2376, %r2375, %r2369;
	add.s32 	%r2377, %r2376, %r2281;
	add.s32 	%r2378, %r2377, -1866530822;
	add.s32 	%r2379, %r2365, %r2360;
	add.s32 	%r2380, %r2379, %r2378;
	add.s32 	%r2381, %r2378, %r2280;
	or.b32  	%r2382, %r2330, %r2355;
	and.b32  	%r2383, %r2382, %r2380;
	and.b32  	%r2384, %r2330, %r2355;
	or.b32  	%r2385, %r2383, %r2384;
	shf.l.wrap.b32 	%r2386, %r2380, %r2380, 30;
	shf.l.wrap.b32 	%r2387, %r2380, %r2380, 19;
	xor.b32  	%r2388, %r2387, %r2386;
	shf.l.wrap.b32 	%r2389, %r2380, %r2380, 10;
	xor.b32  	%r2390, %r2388, %r2389;
	and.b32  	%r2391, %r2356, %r2381;
	not.b32 	%r2392, %r2381;
	and.b32  	%r2393, %r2331, %r2392;
	or.b32  	%r2394, %r2393, %r2391;
	shf.l.wrap.b32 	%r2395, %r2381, %r2381, 26;
	shf.l.wrap.b32 	%r2396, %r2381, %r2381, 21;
	xor.b32  	%r2397, %r2395, %r2396;
	shf.l.wrap.b32 	%r2398, %r2381, %r2381, 7;
	xor.b32  	%r2399, %r2397, %r2398;
	add.s32 	%r2400, %r2399, %r830;
	add.s32 	%r2401, %r2400, %r2394;
	add.s32 	%r2402, %r2401, %r2306;
	add.s32 	%r2403, %r2402, -1538233109;
	add.s32 	%r2404, %r2390, %r2385;
	add.s32 	%r2405, %r2404, %r2403;
	add.s32 	%r2406, %r2403, %r2305;
	or.b32  	%r2407, %r2355, %r2380;
	and.b32  	%r2408, %r2407, %r2405;
	and.b32  	%r2409, %r2355, %r2380;
	or.b32  	%r2410, %r2408, %r2409;
	shf.l.wrap.b32 	%r2411, %r2405, %r2405, 30;
	shf.l.wrap.b32 	%r2412, %r2405, %r2405, 19;
	xor.b32  	%r2413, %r2412, %r2411;
	shf.l.wrap.b32 	%r2414, %r2405, %r2405, 10;
	xor.b32  	%r2415, %r2413, %r2414;
	and.b32  	%r2416, %r2381, %r2406;
	not.b32 	%r2417, %r2406;
	and.b32  	%r2418, %r2356, %r2417;
	or.b32  	%r2419, %r2418, %r2416;
	shf.l.wrap.b32 	%r2420, %r2406, %r2406, 26;
	shf.l.wrap.b32 	%r2421, %r2406, %r2406, 21;
	xor.b32  	%r2422, %r2420, %r2421;
	shf.l.wrap.b32 	%r2423, %r2406, %r2406, 7;
	xor.b32  	%r2424, %r2422, %r2423;
	add.s32 	%r2425, %r2424, %r843;
	add.s32 	%r2426, %r2425, %r2419;
	add.s32 	%r2427, %r2426, %r2331;
	add.s32 	%r2428, %r2427, -1090935817;
	add.s32 	%r2429, %r2415, %r2410;
	add.s32 	%r2430, %r2429, %r2428;
	add.s32 	%r2431, %r2428, %r2330;
	or.b32  	%r2432, %r2380, %r2405;
	and.b32  	%r2433, %r2432, %r2430;
	and.b32  	%r2434, %r2380, %r2405;
	or.b32  	%r2435, %r2433, %r2434;
	shf.l.wrap.b32 	%r2436, %r2430, %r2430, 30;
	shf.l.wrap.b32 	%r2437, %r2430, %r2430, 19;
	xor.b32  	%r2438, %r2437, %r2436;
	shf.l.wrap.b32 	%r2439, %r2430, %r2430, 10;
	xor.b32  	%r2440, %r2438, %r2439;
	and.b32  	%r2441, %r2406, %r2431;
	not.b32 	%r2442, %r2431;
	and.b32  	%r2443, %r2381, %r2442;
	or.b32  	%r2444, %r2443, %r2441;
	shf.l.wrap.b32 	%r2445, %r2431, %r2431, 26;
	shf.l.wrap.b32 	%r2446, %r2431, %r2431, 21;
	xor.b32  	%r2447, %r2445, %r2446;
	shf.l.wrap.b32 	%r2448, %r2431, %r2431, 7;
	xor.b32  	%r2449, %r2447, %r2448;
	add.s32 	%r2450, %r2449, %r856;
	add.s32 	%r2451, %r2450, %r2444;
	add.s32 	%r2452, %r2451, %r2356;
	add.s32 	%r2453, %r2452, -965641998;
	add.s32 	%r2454, %r2440, %r2435;
	add.s32 	%r2455, %r2454, %r2453;
	add.s32 	%r2456, %r2453, %r2355;
	add.s32 	%r2509, %r2509, %r2455;
	add.s32 	%r2508, %r2508, %r2430;
	add.s32 	%r2507, %r2507, %r2405;
	add.s32 	%r2506, %r2506, %r2380;
	add.s32 	%r2505, %r2505, %r2456;
	add.s32 	%r2504, %r2504, %r2431;
	add.s32 	%r2503, %r2503, %r2406;
	add.s32 	%r2502, %r2502, %r2381;
	ld.local.u64 	%rd20, [%rd1+144];
	add.s64 	%rd21, %rd20, 512;
	st.local.u64 	[%rd1+144], %rd21;
	mov.b32 	%r2501, 0;
	st.local.u32 	[%rd1+140], %r2501;
$L__BB1_3:
	add.s64 	%rd64, %rd64, 1;
	setp.ne.s64 	%p2, %rd64, 16;
	@%p2 bra 	$L__BB1_1;
	add.u64 	%rd22, %SP, 152;
	add.u64 	%rd23, %SPL, 152;
	mov.u64 	%rd24, $str$5;
	cvta.global.u64 	%rd25, %rd24;
	st.local.u64 	[%rd23], %rd25;
	mov.u64 	%rd26, $str$3;
	cvta.global.u64 	%rd27, %rd26;
	st.local.u64 	[%rd23+8], %rd27;
	mov.u64 	%rd28, $str$15;
	cvta.global.u64 	%rd29, %rd28;
	{ // callseq 7, 0
	.param .b64 param0;
	st.param.b64 	[param0], %rd29;
	.param .b64 param1;
	st.param.b64 	[param1], %rd22;
	.param .b32 retval0;
	call.uni (retval0), 
	vprintf, 
	(
	param0, 
	param1
	);
	ld.param.b32 	%r2457, [retval0];
	} // callseq 7
	setp.eq.s32 	%p3, %r2509, 1779033703;
	mov.u64 	%rd30, $str$12;
	cvta.global.u64 	%rd31, %rd30;
	mov.u64 	%rd32, $str$10;
	cvta.global.u64 	%rd33, %rd32;
	selp.b64 	%rd34, %rd33, %rd31, %p3;
	mov.u64 	%rd35, $str$17;
	cvta.global.u64 	%rd36, %rd35;
	mov.u64 	%rd37, $str$16;
	cvta.global.u64 	%rd38, %rd37;
	selp.b64 	%rd39, %rd38, %rd36, %p3;
	mov.b32 	%r2459, 0;
	st.local.v2.u32 	[%rd23], {%r2459, %r2509};
	mov.b32 	%r2460, 1779033703;
	st.local.u32 	[%rd23+8], %r2460;
	st.local.u64 	[%rd23+16], %rd34;
	st.local.u64 	[%rd23+24], %rd39;
	st.local.u64 	[%rd23+32], %rd27;
	mov.u64 	%rd40, $str$18;
	cvta.global.u64 	%rd41, %rd40;
	{ // callseq 8, 0
	.param .b64 param0;
	st.param.b64 	[param0], %rd41;
	.param .b64 param1;
	st.param.b64 	[param1], %rd22;
	.param .b32 retval0;
	call.uni (retval0), 
	vprintf, 
	(
	param0, 
	param1
	);
	ld.param.b32 	%r2461, [retval0];
	} // callseq 8
	setp.eq.s32 	%p4, %r2508, -1150833019;
	selp.b64 	%rd42, %rd33, %rd31, %p4;
	selp.b64 	%rd43, %rd38, %rd36, %p4;
	mov.b32 	%r2463, 1;
	st.local.v2.u32 	[%rd23], {%r2463, %r2508};
	mov.b32 	%r2464, -1150833019;
	st.local.u32 	[%rd23+8], %r2464;
	st.local.u64 	[%rd23+16], %rd42;
	st.local.u64 	[%rd23+24], %rd43;
	st.local.u64 	[%rd23+32], %rd27;
	{ // callseq 9, 0
	.param .b64 param0;
	st.param.b64 	[param0], %rd41;
	.param .b64 param1;
	st.param.b64 	[param1], %rd22;
	.param .b32 retval0;
	call.uni (retval0), 
	vprintf, 
	(
	param0, 
	param1
	);
	ld.param.b32 	%r2465, [retval0];
	} // callseq 9
	setp.eq.s32 	%p5, %r2507, 1013904242;
	selp.b64 	%rd44, %rd33, %rd31, %p5;
	selp.b64 	%rd45, %rd38, %rd36, %p5;
	mov.b32 	%r2467, 2;
	st.local.v2.u32 	[%rd23], {%r2467, %r2507};
	mov.b32 	%r2468, 1013904242;
	st.local.u32 	[%rd23+8], %r2468;
	st.local.u64 	[%rd23+16], %rd44;
	st.local.u64 	[%rd23+24], %rd45;
	st.local.u64 	[%rd23+32], %rd27;
	{ // callseq 10, 0
	.param .b64 param0;
	st.param.b64 	[param0], %rd41;
	.param .b64 param1;
	st.param.b64 	[param1], %rd22;
	.param .b32 retval0;
	call.uni (retval0), 
	vprintf, 
	(
	param0, 
	param1
	);
	ld.param.b32 	%r2469, [retval0];
	} // callseq 10
	setp.eq.s32 	%p6, %r2506, -1521486534;
	selp.b64 	%rd46, %rd33, %rd31, %p6;
	selp.b64 	%rd47, %rd38, %rd36, %p6;
	mov.b32 	%r2471, 3;
	st.local.v2.u32 	[%rd23], {%r2471, %r2506};
	mov.b32 	%r2472, -1521486534;
	st.local.u32 	[%rd23+8], %r2472;
	st.local.u64 	[%rd23+16], %rd46;
	st.local.u64 	[%rd23+24], %rd47;
	st.local.u64 	[%rd23+32], %rd27;
	{ // callseq 11, 0
	.param .b64 param0;
	st.param.b64 	[param0], %rd41;
	.param .b64 param1;
	st.param.b64 	[param1], %rd22;
	.param .b32 retval0;
	call.uni (retval0), 
	vprintf, 
	(
	param0, 
	param1
	);
	ld.param.b32 	%r2473, [retval0];
	} // callseq 11
	setp.eq.s32 	%p7, %r2505, 1359893119;
	selp.b64 	%rd48, %rd33, %rd31, %p7;
	selp.b64 	%rd49, %rd38, %rd36, %p7;
	mov.b32 	%r2475, 4;
	st.local.v2.u32 	[%rd23], {%r2475, %r2505};
	mov.b32 	%r2476, 1359893119;
	st.local.u32 	[%rd23+8], %r2476;
	st.local.u64 	[%rd23+16], %rd48;
	st.local.u64 	[%rd23+24], %rd49;
	st.local.u64 	[%rd23+32], %rd27;
	{ // callseq 12, 0
	.param .b64 param0;
	st.param.b64 	[param0], %rd41;
	.param .b64 param1;
	st.param.b64 	[param1], %rd22;
	.param .b32 retval0;
	call.uni (retval0), 
	vprintf, 
	(
	param0, 
	param1
	);
	ld.param.b32 	%r2477, [retval0];
	} // callseq 12
	setp.eq.s32 	%p8, %r2504, -1694144372;
	selp.b64 	%rd50, %rd33, %rd31, %p8;
	selp.b64 	%rd51, %rd38, %rd36, %p8;
	mov.b32 	%r2479, 5;
	st.local.v2.u32 	[%rd23], {%r2479, %r2504};
	mov.b32 	%r2480, -1694144372;
	st.local.u32 	[%rd23+8], %r2480;
	st.local.u64 	[%rd23+16], %rd50;
	st.local.u64 	[%rd23+24], %rd51;
	st.local.u64 	[%rd23+32], %rd27;
	{ // callseq 13, 0
	.param .b64 param0;
	st.param.b64 	[param0], %rd41;
	.param .b64 param1;
	st.param.b64 	[param1], %rd22;
	.param .b32 retval0;
	call.uni (retval0), 
	vprintf, 
	(
	param0, 
	param1
	);
	ld.param.b32 	%r2481, [retval0];
	} // callseq 13
	setp.eq.s32 	%p9, %r2503, 528734635;
	selp.b64 	%rd52, %rd33, %rd31, %p9;
	selp.b64 	%rd53, %rd38, %rd36, %p9;
	mov.b32 	%r2483, 6;
	st.local.v2.u32 	[%rd23], {%r2483, %r2503};
	mov.b32 	%r2484, 528734635;
	st.local.u32 	[%rd23+8], %r2484;
	st.local.u64 	[%rd23+16], %rd52;
	st.local.u64 	[%rd23+24], %rd53;
	st.local.u64 	[%rd23+32], %rd27;
	{ // callseq 14, 0
	.param .b64 param0;
	st.param.b64 	[param0], %rd41;
	.param .b64 param1;
	st.param.b64 	[param1], %rd22;
	.param .b32 retval0;
	call.uni (retval0), 
	vprintf, 
	(
	param0, 
	param1
	);
	ld.param.b32 	%r2485, [retval0];
	} // callseq 14
	setp.eq.s32 	%p10, %r2502, 1541459225;
	selp.b64 	%rd54, %rd33, %rd31, %p10;
	selp.b64 	%rd55, %rd38, %rd36, %p10;
	mov.b32 	%r2487, 7;
	st.local.v2.u32 	[%rd23], {%r2487, %r2502};
	mov.b32 	%r2488, 1541459225;
	st.local.u32 	[%rd23+8], %r2488;
	st.local.u64 	[%rd23+16], %rd54;
	st.local.u64 	[%rd23+24], %rd55;
	st.local.u64 	[%rd23+32], %rd27;
	{ // callseq 15, 0
	.param .b64 param0;
	st.param.b64 	[param0], %rd41;
	.param .b64 param1;
	st.param.b64 	[param1], %rd22;
	.param .b32 retval0;
	call.uni (retval0), 
	vprintf, 
	(
	param0, 
	param1
	);
	ld.param.b32 	%r2489, [retval0];
	} // callseq 15
	and.pred  	%p11, %p10, %p9;
	and.pred  	%p12, %p11, %p8;
	and.pred  	%p13, %p12, %p7;
	and.pred  	%p14, %p13, %p6;
	and.pred  	%p15, %p14, %p5;
	and.pred  	%p16, %p15, %p4;
	and.pred  	%p17, %p16, %p3;
	selp.b64 	%rd56, %rd33, %rd31, %p17;
	mov.u64 	%rd57, $str$20;
	cvta.global.u64 	%rd58, %rd57;
	mov.u64 	%rd59, $str$19;
	cvta.global.u64 	%rd60, %rd59;
	selp.b64 	%rd61, %rd60, %rd58, %p17;
	st.local.u64 	[%rd23], %rd25;
	st.local.u64 	[%rd23+8], %rd56;
	st.local.u64 	[%rd23+16], %rd61;
	st.local.u64 	[%rd23+24], %rd27;
	mov.u64 	%rd62, $str$21;
	cvta.global.u64 	%rd63, %rd62;
	{ // callseq 16, 0
	.param .b64 param0;
	st.param.b64 	[param0], %rd63;
	.param .b64 param1;
	st.param.b64 	[param1], %rd22;
	.param .b32 retval0;
	call.uni (retval0), 
	vprintf, 
	(
	param0, 
	param1
	);
	ld.param.b32 	%r2491, [retval0];
	} // callseq 16
	ret;

}
	// .globl	_Z20test_bitmap_trackingv
.visible .entry _Z20test_bitmap_trackingv()
{
	.local .align 8 .b8 	__local_depot2[24];
	.reg .b64 	%SP;
	.reg .b64 	%SPL;
	.reg .b32 	%r<11>;
	.reg .b64 	%rd<20>;

	mov.u64 	%SPL, __local_depot2;
	cvta.local.u64 	%SP, %SPL;
	add.u64 	%rd1, %SP, 0;
	add.u64 	%rd2, %SPL, 0;
	mov.u64 	%rd3, $str$1;
	cvta.global.u64 	%rd4, %rd3;
	st.local.u64 	[%rd2], %rd4;
	mov.u64 	%rd5, $str$2;
	cvta.global.u64 	%rd6, %rd5;
	st.local.u64 	[%rd2+8], %rd6;
	mov.u64 	%rd7, $str$3;
	cvta.global.u64 	%rd8, %rd7;
	st.local.u64 	[%rd2+16], %rd8;
	mov.u64 	%rd9, $str$22;
	cvta.global.u64 	%rd10, %rd9;
	{ // callseq 17, 0
	.param .b64 param0;
	st.param.b64 	[param0], %rd10;
	.param .b64 param1;
	st.param.b64 	[param1], %rd1;
	.param .b32 retval0;
	call.uni (retval0), 
	vprintf, 
	(
	param0, 
	param1
	);
	ld.param.b32 	%r1, [retval0];
	} // callseq 17
	mov.u64 	%rd11, $str$5;
	cvta.global.u64 	%rd12, %rd11;
	st.local.u64 	[%rd2], %rd12;
	st.local.u64 	[%rd2+8], %rd8;
	mov.u64 	%rd13, $str$23;
	cvta.global.u64 	%rd14, %rd13;
	{ // callseq 18, 0
	.param .b64 param0;
	st.param.b64 	[param0], %rd14;
	.param .b64 param1;
	st.param.b64 	[param1], %rd1;
	.param .b32 retval0;
	call.uni (retval0), 
	vprintf, 
	(
	param0, 
	param1
	);
	ld.param.b32 	%r3, [retval0];
	} // callseq 18
	mov.b32 	%r5, 1;
	st.local.u32 	[%rd2], %r5;
	mov.b64 	%rd15, 0;
	st.local.u64 	[%rd2+8], %rd15;
	mov.u64 	%rd16, $str$24;
	cvta.global.u64 	%rd17, %rd16;
	{ // callseq 19, 0
	.param .b64 param0;
	st.param.b64 	[param0], %rd17;
	.param .b64 param1;
	st.param.b64 	[param1], %rd1;
	.param .b32 retval0;
	call.uni (retval0), 
	vprintf, 
	(
	param0, 
	param1
	);
	ld.param.b32 	%r6, [retval0];
	} // callseq 19
	st.local.u64 	[%rd2], %rd15;
	mov.b32 	%r8, 0;
	st.local.u32 	[%rd2+8], %r8;
	mov.u64 	%rd18, $str$25;
	cvta.global.u64 	%rd19, %rd18;
	{ // callseq 20, 0
	.param .b64 param0;
	st.param.b64 	[param0], %rd19;
	.param .b64 param1;
	st.param.b64 	[param1], %rd1;
	.param .b32 retval0;
	call.uni (retval0), 
	vprintf, 
	(
	param0, 
	param1
	);
	ld.param.b32 	%r9, [retval0];
	} // callseq 20
	trap;

}
	// .globl	_Z20test_hash_comparisonv
.visible .entry _Z20test_hash_comparisonv()
{
	.local .align 8 .b8 	__local_depot3[24];
	.reg .b64 	%SP;
	.reg .b64 	%SPL;
	.reg .b32 	%r<11>;
	.reg .b64 	%rd<27>;

	mov.u64 	%SPL, __local_depot3;
	cvta.local.u64 	%SP, %SPL;
	add.u64 	%rd1, %SP, 0;
	add.u64 	%rd2, %SPL, 0;
	mov.u64 	%rd3, $str$1;
	cvta.global.u64 	%rd4, %rd3;
	st.local.u64 	[%rd2], %rd4;
	mov.u64 	%rd5, $str$2;
	cvta.global.u64 	%rd6, %rd5;
	st.local.u64 	[%rd2+8], %rd6;
	mov.u64 	%rd7, $str$3;
	cvta.global.u64 	%rd8, %rd7;
	st.local.u64 	[%rd2+16], %rd8;
	mov.u64 	%rd9, $str$27;
	cvta.global.u64 	%rd10, %rd9;
	{ // callseq 21, 0
	.param .b64 param0;
	st.param.b64 	[param0], %rd10;
	.param .b64 param1;
	st.param.b64 	[param1], %rd1;
	.param .b32 retval0;
	call.uni (retval0), 
	vprintf, 
	(
	param0, 
	param1
	);
	ld.param.b32 	%r1, [retval0];
	} // callseq 21
	mov.u64 	%rd11, $str$5;
	cvta.global.u64 	%rd12, %rd11;
	st.local.u64 	[%rd2], %rd12;
	st.local.u64 	[%rd2+8], %rd8;
	mov.u64 	%rd13, $str$28;
	cvta.global.u64 	%rd14, %rd13;
	{ // callseq 22, 0
	.param .b64 param0;
	st.param.b64 	[param0], %rd14;
	.param .b64 param1;
	st.param.b64 	[param1], %rd1;
	.param .b32 retval0;
	call.uni (retval0), 
	vprintf, 
	(
	param0, 
	param1
	);
	ld.param.b32 	%r3, [retval0];
	} // callseq 22
	mov.u64 	%rd15, $str$10;
	cvta.global.u64 	%rd16, %rd15;
	st.local.u64 	[%rd2], %rd16;
	mov.u64 	%rd17, $str$16;
	cvta.global.u64 	%rd18, %rd17;
	st.local.u64 	[%rd2+8], %rd18;
	st.local.u64 	[%rd2+16], %rd8;
	mov.u64 	%rd19, $str$29;
	cvta.global.u64 	%rd20, %rd19;
	{ // callseq 23, 0
	.param .b64 param0;
	st.param.b64 	[param0], %rd20;
	.param .b64 param1;
	st.param.b64 	[param1], %rd1;
	.param .b32 retval0;
	call.uni (retval0), 
	vprintf, 
	(
	param0, 
	param1
	);
	ld.param.b32 	%r5, [retval0];
	} // callseq 23
	st.local.u64 	[%rd2], %rd12;
	st.local.u64 	[%rd2+8], %rd8;
	mov.u64 	%rd21, $str$30;
	cvta.global.u64 	%rd22, %rd21;
	{ // callseq 24, 0
	.param .b64 param0;
	st.param.b64 	[param0], %rd22;
	.param .b64 param1;
	st.param.b64 	[param1], %rd1;
	.param .b32 retval0;
	call.uni (retval0), 
	vprintf, 
	(
	param0, 
	param1
	);
	ld.param.b32 	%r7, [retval0];
	} // callseq 24
	mov.u64 	%rd23, $str$12;
	cvta.global.u64 	%rd24, %rd23;
	st.local.u64 	[%rd2], %rd24;
	mov.u64 	%rd25, $str$17;
	cvta.global.u64 	%rd26, %rd25;
	st.local.u64 	[%rd2+8], %rd26;
	st.local.u64 	[%rd2+16], %rd8;
	{ // callseq 25, 0
	.param .b64 param0;
	st.param.b64 	[param0], %rd20;
	.param .b64 param1;
	st.param.b64 	[param1], %rd1;
	.param .b32 retval0;
	call.uni (retval0), 
	vprintf, 
	(
	param0, 
	param1
	);
	ld.param.b32 	%r9, [retval0];
	} // callseq 25
	ret;

}
	// .globl	_Z16test_hash_kernelPKcPKhPh
.visible .entry _Z16test_hash_kernelPKcPKhPh(
	.param .u64 .ptr .align 1 _Z16test_hash_kernelPKcPKhPh_param_0,
	.param .u64 .ptr .align 1 _Z16test_hash_kernelPKcPKhPh_param_1,
	.param .u64 .ptr .align 1 _Z16test_hash_kernelPKcPKhPh_param_2
)
{
	.local .align 8 .b8 	__local_depot4[152];
	.reg .b64 	%SP;
	.reg .b64 	%SPL;
	.reg .pred 	%p<15>;
	.reg .b16 	%rs<132>;
	.reg .b32 	%r<9897>;
	.reg .b64 	%rd<72>;

	mov.u64 	%SPL, __local_depot4;
	add.u64 	%rd1, %SPL, 0;
	mov.b64 	%rd64, 0;
	st.local.u64 	[%rd1+144], %rd64;
	mov.b32 	%r9872, -1150833019;
	mov.b32 	%r9873, 1779033703;
	st.local.v2.u32 	[%rd1], {%r9873, %r9872};
	mov.b32 	%r9870, -1521486534;
	mov.b32 	%r9871, 1013904242;
	st.local.v2.u32 	[%rd1+8], {%r9871, %r9870};
	mov.b32 	%r9868, -1694144372;
	mov.b32 	%r9869, 1359893119;
	st.local.v2.u32 	[%rd1+16], {%r9869, %r9868};
	mov.b32 	%r9866, 1541459225;
	mov.b32 	%r9867, 528734635;
	st.local.v2.u32 	[%rd1+24], {%r9867, %r9866};
	mov.b32 	%r9857, 0;
$L__BB4_1:
	ld.param.u64 	%rd61, [_Z16test_hash_kernelPKcPKhPh_param_0];
	cvta.to.global.u64 	%rd29, %rd61;
	add.s64 	%rd30, %rd29, %rd64;
	ld.global.u8 	%rs1, [%rd30];
	add.s32 	%r141, %r9857, 1;
	st.local.u32 	[%rd1+140], %r141;
	cvt.u64.u32 	%rd31, %r9857;
	add.s64 	%rd32, %rd1, %rd31;
	st.local.u8 	[%rd32+76], %rs1;
	ld.local.u32 	%r9857, [%rd1+140];
	setp.ne.s32 	%p1, %r9857, 64;
	@%p1 bra 	$L__BB4_3;
	ld.local.u32 	%r143, [%rd1+76];
	bfe.u32 	%r144, %r143, 0, 8;
	bfe.u32 	%r145, %r143, 8, 8;
	bfe.u32 	%r146, %r143, 16, 8;
	cvt.u16.u32 	%rs2, %r146;
	shl.b32 	%r147, %r144, 24;
	shl.b32 	%r148, %r145, 16;
	and.b32  	%r149, %r148, 16711680;
	or.b32  	%r150, %r149, %r147;
	and.b16  	%rs3, %rs2, 255;
	mul.wide.u16 	%r151, %rs3, 256;
	or.b32  	%r152, %r150, %r151;
	bfe.u32 	%r153, %r143, 24, 8;
	or.b32  	%r154, %r152, %r153;
	ld.local.v2.b32 	{%r155, %r156}, [%rd1+80];
	bfe.u32 	%r157, %r156, 16, 8;
	cvt.u16.u32 	%rs4, %r157;
	bfe.u32 	%r158, %r156, 8, 8;
	bfe.u32 	%r159, %r156, 0, 8;
	bfe.u32 	%r160, %r155, 16, 8;
	cvt.u16.u32 	%rs5, %r160;
	bfe.u32 	%r161, %r155, 8, 8;
	bfe.u32 	%r162, %r155, 0, 8;
	shl.b32 	%r163, %r162, 24;
	shl.b32 	%r164, %r161, 16;
	and.b32  	%r165, %r164, 16711680;
	or.b32  	%r166, %r165, %r163;
	and.b16  	%rs6, %rs5, 255;
	mul.wide.u16 	%r167, %rs6, 256;
	or.b32  	%r168, %r166, %r167;
	bfe.u32 	%r169, %r155, 24, 8;
	or.b32  	%r170, %r168, %r169;
	shl.b32 	%r171, %r159, 24;
	shl.b32 	%r172, %r158, 16;
	and.b32  	%r173, %r172, 16711680;
	or.b32  	%r174, %r173, %r171;
	and.b16  	%rs7, %rs4, 255;
	mul.wide.u16 	%r175, %rs7, 256;
	or.b32  	%r176, %r174, %r175;
	bfe.u32 	%r177, %r156, 24, 8;
	or.b32  	%r178, %r176, %r177;
	ld.local.v2.b32 	{%r179, %r180}, [%rd1+88];
	bfe.u32 	%r181, %r180, 16, 8;
	cvt.u16.u32 	%rs8, %r181;
	bfe.u32 	%r182, %r180, 8, 8;
	bfe.u32 	%r183, %r180, 0, 8;
	bfe.u32 	%r184, %r179, 16, 8;
	cvt.u16.u32 	%rs9, %r184;
	bfe.u32 	%r185, %r179, 8, 8;
	bfe.u32 	%r186, %r179, 0, 8;
	shl.b32 	%r187, %r186, 24;
	shl.b32 	%r188, %r185, 16;
	and.b32  	%r189, %r188, 16711680;
	or.b32  	%r190, %r189, %r187;
	and.b16  	%rs10, %rs9, 255;
	mul.wide.u16 	%r191, %rs10, 256;
	or.b32  	%r192, %r190, %r191;
	bfe.u32 	%r193, %r179, 24, 8;
	or.b32  	%r194, %r192, %r193;
	shl.b32 	%r195, %r183, 24;
	shl.b32 	%r196, %r182, 16;
	and.b32  	%r197, %r196, 16711680;
	or.b32  	%r198, %r197, %r195;
	and.b16  	%rs11, %rs8, 255;
	mul.wide.u16 	%r199, %rs11, 256;
	or.b32  	%r200, %r198, %r199;
	bfe.u32 	%r201, %r180, 24, 8;
	or.b32  	%r202, %r200, %r201;
	ld.local.v2.b32 	{%r203, %r204}, [%rd1+96];
	bfe.u32 	%r205, %r204, 16, 8;
	cvt.u16.u32 	%rs12, %r205;
	bfe.u32 	%r206, %r204, 8, 8;
	bfe.u32 	%r207, %r204, 0, 8;
	bfe.u32 	%r208, %r203, 16, 8;
	cvt.u16.u32 	%rs13, %r208;
	bfe.u32 	%r209, %r203, 8, 8;
	bfe.u32 	%r210, %r203, 0, 8;
	shl.b32 	%r211, %r210, 24;
	shl.b32 	%r212, %r209, 16;
	and.b32  	%r213, %r212, 16711680;
	or.b32  	%r214, %r213, %r211;
	and.b16  	%rs14, %rs13, 255;
	mul.wide.u16 	%r215, %rs14, 256;
	or.b32  	%r216, %r214, %r215;
	bfe.u32 	%r217, %r203, 24, 8;
	or.b32  	%r218, %r216, %r217;
	shl.b32 	%r219, %r207, 24;
	shl.b32 	%r220, %r206, 16;
	and.b32  	%r221, %r220, 16711680;
	or.b32  	%r222, %r221, %r219;
	and.b16  	%rs15, %rs12, 255;
	mul.wide.u16 	%r223, %rs15, 256;
	or.b32  	%r224, %r222, %r223;
	bfe.u32 	%r225, %r204, 24, 8;
	or.b32  	%r226, %r224, %r225;
	ld.local.v2.b32 	{%r227, %r228}, [%rd1+104];
	bfe.u32 	%r229, %r228, 16, 8;
	cvt.u16.u32 	%rs16, %r229;
	bfe.u32 	%r230, %r228, 8, 8;
	bfe.u32 	%r231, %r228, 0, 8;
	bfe.u32 	%r232, %r227, 16, 8;
	cvt.u16.u32 	%rs17, %r232;
	bfe.u32 	%r233, %r227, 8, 8;
	bfe.u32 	%r234, %r227, 0, 8;
	shl.b32 	%r235, %r234, 24;
	shl.b32 	%r236, %r233, 16;
	and.b32  	%r237, %r236, 16711680;
	or.b32  	%r238, %r237, %r235;
	and.b16  	%rs18, %rs17, 255;
	mul.wide.u16 	%r239, %rs18, 256;
	or.b32  	%r240, %r238, %r239;
	bfe.u32 	%r241, %r227, 24, 8;
	or.b32  	%r242, %r240, %r241;
	shl.b32 	%r243, %r231, 24;
	shl.b32 	%r244, %r230, 16;
	and.b32  	%r245, %r244, 16711680;
	or.b32  	%r246, %r245, %r243;
	and.b16  	%rs19, %rs16, 255;
	mul.wide.u16 	%r247, %rs19, 256;
	or.b32  	%r248, %r246, %r247;
	bfe.u32 	%r249, %r228, 24, 8;
	or.b32  	%r250, %r248, %r249;
	ld.local.v2.b32 	{%r251, %r252}, [%rd1+112];
	bfe.u32 	%r253, %r252, 16, 8;
	cvt.u16.u32 	%rs20, %r253;
	bfe.u32 	%r254, %r252, 8, 8;
	bfe.u32 	%r255, %r252, 0, 8;
	bfe.u32 	%r256, %r251, 16, 8;
	cvt.u16.u32 	%rs21, %r256;
	bfe.u32 	%r257, %r251, 8, 8;
	bfe.u32 	%r258, %r251, 0, 8;
	shl.b32 	%r259, %r258, 24;
	shl.b32 	%r260, %r257, 16;
	and.b32  	%r261, %r260, 16711680;
	or.b32  	%r262, %r261, %r259;
	and.b16  	%rs22, %rs21, 255;
	mul.wide.u16 	%r263, %rs22, 256;
	or.b32  	%r264, %r262, %r263;
	bfe.u32 	%r265, %r251, 24, 8;
	or.b32  	%r266, %r264, %r265;
	shl.b32 	%r267, %r255, 24;
	shl.b32 	%r268, %r254, 16;
	and.b32  	%r269, %r268, 16711680;
	or.b32  	%r270, %r269, %r267;
	and.b16  	%rs23, %rs20, 255;
	mul.wide.u16 	%r271, %rs23, 256;
	or.b32  	%r272, %r270, %r271;
	bfe.u32 	%r273, %r252, 24, 8;
	or.b32  	%r274, %r272, %r273;
	ld.local.v2.b32 	{%r275, %r276}, [%rd1+120];
	bfe.u32 	%r277, %r276, 16, 8;
	cvt.u16.u32 	%rs24, %r277;
	bfe.u32 	%r278, %r276, 8, 8;
	bfe.u32 	%r279, %r276, 0, 8;
	bfe.u32 	%r280, %r275, 16, 8;
	cvt.u16.u32 	%rs25, %r280;
	bfe.u32 	%r281, %r275, 8, 8;
	bfe.u32 	%r282, %r275, 0, 8;
	shl.b32 	%r283, %r282, 24;
	shl.b32 	%r284, %r281, 16;
	and.b32  	%r285, %r284, 16711680;
	or.b32  	%r286, %r285, %r283;
	and.b16  	%rs26, %rs25, 255;
	mul.wide.u16 	%r287, %rs26, 256;
	or.b32  	%r288, %r286, %r287;
	bfe.u32 	%r289, %r275, 24, 8;
	or.b32  	%r290, %r288, %r289;
	shl.b32 	%r291, %r279, 24;
	shl.b32 	%r292, %r278, 16;
	and.b32  	%r293, %r292, 16711680;
	or.b32  	%r294, %r293, %r291;
	and.b16  	%rs27, %rs24, 255;
	mul.wide.u16 	%r295, %rs27, 256;
	or.b32  	%r296, %r294, %r295;
	bfe.u32 	%r297, %r276, 24, 8;
	or.b32  	%r298, %r296, %r297;
	ld.local.v2.b32 	{%r299, %r300}, [%rd1+128];
	bfe.u32 	%r301, %r300, 16, 8;
	cvt.u16.u32 	%rs28, %r301;
	bfe.u32 	%r302, %r300, 8, 8;
	bfe.u32 	%r303, %r300, 0, 8;
	bfe.u32 	%r304, %r299, 16, 8;
	cvt.u16.u32 	%rs29, %r304;
	bfe.u32 	%r305, %r299, 8, 8;
	bfe.u32 	%r306, %r299, 0, 8;
	shl.b32 	%r307, %r306, 24;
	shl.b32 	%r308, %r305, 16;
	and.b32  	%r309, %r308, 16711680;
	or.b32  	%r310, %r309, %r307;
	and.b16  	%rs30, %rs29, 255;
	mul.wide.u16 	%r311, %rs30, 256;
	or.b32  	%r312, %r310, %r311;
	bfe.u32 	%r313, %r299, 24, 8;
	or.b32  	%r314, %r312, %r313;
	shl.b32 	%r315, %r303, 24;
	shl.b32 	%r316, %r302, 16;
	and.b32  	%r317, %r316, 16711680;
	or.b32  	%r318, %r317, %r315;
	and.b16  	%rs31, %rs28, 255;
	mul.wide.u16 	%r319, %rs31, 256;
	or.b32  	%r320, %r318, %r319;
	bfe.u32 	%r321, %r300, 24, 8;
	or.b32  	%r322, %r320, %r321;
	ld.local.u32 	%r323, [%rd1+136];
	bfe.u32 	%r324, %r323, 0, 8;
	bfe.u32 	%r325, %r323, 8, 8;
	bfe.u32 	%r326, %r323, 16, 8;
	cvt.u16.u32 	%rs32, %r326;
	shl.b32 	%r327, %r324, 24;
	shl.b32 	%r328, %r325, 16;
	and.b32  	%r329, %r328, 16711680;
	or.b32  	%r330, %r329, %r327;
	and.b16  	%rs33, %rs32, 255;
	mul.wide.u16 	%r331, %rs33, 256;
	or.b32  	%r332, %r330, %r331;
	bfe.u32 	%r333, %r323, 24, 8;
	or.b32  	%r334, %r332, %r333;
	shf.l.wrap.b32 	%r335, %r320, %r322, 15;
	shf.l.wrap.b32 	%r336, %r320, %r322, 13;
	xor.b32  	%r337, %r335, %r336;
	shr.u32 	%r338, %r320, 10;
	xor.b32  	%r339, %r337, %r338;
	add.s32 	%r340, %r339, %r266;
	shf.l.wrap.b32 	%r341, %r170, %r170, 25;
	shf.l.wrap.b32 	%r342, %r168, %r170, 14;
	xor.b32  	%r343, %r341, %r342;
	shr.u32 	%r344, %r170, 3;
	xor.b32  	%r345, %r343, %r344;
	add.s32 	%r346, %r340, %r154;
	add.s32 	%r347, %r346, %r345;
	shf.l.wrap.b32 	%r348, %r332, %r334, 15;
	shf.l.wrap.b32 	%r349, %r332, %r334, 13;
	xor.b32  	%r350, %r348, %r349;
	shr.u32 	%r351, %r332, 10;
	xor.b32  	%r352, %r350, %r351;
	add.s32 	%r353, %r352, %r274;
	shf.l.wrap.b32 	%r354, %r178, %r178, 25;
	shf.l.wrap.b32 	%r355, %r176, %r178, 14;
	xor.b32  	%r356, %r354, %r355;
	shr.u32 	%r357, %r178, 3;
	xor.b32  	%r358, %r356, %r357;
	add.s32 	%r359, %r353, %r170;
	add.s32 	%r360, %r359, %r358;
	shf.l.wrap.b32 	%r361, %r347, %r347, 15;
	shf.l.wrap.b32 	%r362, %r347, %r347, 13;
	xor.b32  	%r363, %r361, %r362;
	shr.u32 	%r364, %r347, 10;
	xor.b32  	%r365, %r363, %r364;
	add.s32 	%r366, %r365, %r290;
	shf.l.wrap.b32 	%r367, %r194, %r194, 25;
	shf.l.wrap.b32 	%r368, %r192, %r194, 14;
	xor.b32  	%r369, %r367, %r368;
	shr.u32 	%r370, %r194, 3;
	xor.b32  	%r371, %r369, %r370;
	add.s32 	%r372, %r366, %r178;
	add.s32 	%r373, %r372, %r371;
	shf.l.wrap.b32 	%r374, %r360, %r360, 15;
	shf.l.wrap.b32 	%r375, %r360, %r360, 13;
	xor.b32  	%r376, %r374, %r375;
	shr.u32 	%r377, %r360, 10;
	xor.b32  	%r378, %r376, %r377;
	add.s32 	%r379, %r378, %r298;
	shf.l.wrap.b32 	%r380, %r202, %r202, 25;
	shf.l.wrap.b32 	%r381, %r200, %r202, 14;
	xor.b32  	%r382, %r380, %r381;
	shr.u32 	%r383, %r202, 3;
	xor.b32  	%r384, %r382, %r383;
	add.s32 	%r385, %r379, %r194;
	add.s32 	%r386, %r385, %r384;
	shf.l.wrap.b32 	%r387, %r373, %r373, 15;
	shf.l.wrap.b32 	%r388, %r373, %r373, 13;
	xor.b32  	%r389, %r387, %r388;
	shr.u32 	%r390, %r373, 10;
	xor.b32  	%r391, %r389, %r390;
	add.s32 	%r392, %r391, %r314;
	shf.l.wrap.b32 	%r393, %r218, %r218, 25;
	shf.l.wrap.b32 	%r394, %r216, %r218, 14;
	xor.b32  	%r395, %r393, %r394;
	shr.u32 	%r396, %r218, 3;
	xor.b32  	%r397, %r395, %r396;
	add.s32 	%r398, %r392, %r202;
	add.s32 	%r399, %r398, %r397;
	shf.l.wrap.b32 	%r400, %r386, %r386, 15;
	shf.l.wrap.b32 	%r401, %r386, %r386, 13;
	xor.b32  	%r402, %r400, %r401;
	shr.u32 	%r403, %r386, 10;
	xor.b32  	%r404, %r402, %r403;
	add.s32 	%r405, %r404, %r322;
	shf.l.wrap.b32 	%r406, %r226, %r226, 25;
	shf.l.wrap.b32 	%r407, %r224, %r226, 14;
	xor.b32  	%r408, %r406, %r407;
	shr.u32 	%r409, %r226, 3;
	xor.b32  	%r410, %r408, %r409;
	add.s32 	%r411, %r405, %r218;
	add.s32 	%r412, %r411, %r410;
	shf.l.wrap.b32 	%r413, %r399, %r399, 15;
	shf.l.wrap.b32 	%r414, %r399, %r399, 13;
	xor.b32  	%r415, %r413, %r414;
	shr.u32 	%r416, %r399, 10;
	xor.b32  	%r417, %r415, %r416;
	add.s32 	%r418, %r417, %r334;
	shf.l.wrap.b32 	%r419, %r242, %r242, 25;
	shf.l.wrap.b32 	%r420, %r240, %r242, 14;
	xor.b32  	%r421, %r419, %r420;
	shr.u32 	%r422, %r242, 3;
	xor.b32  	%r423, %r421, %r422;
	add.s32 	%r424, %r418, %r226;
	add.s32 	%r425, %r424, %r423;
	shf.l.wrap.b32 	%r426, %r412, %r412, 15;
	shf.l.wrap.b32 	%r427, %r412, %r412, 13;
	xor.b32  	%r428, %r426, %r427;
	shr.u32 	%r429, %r412, 10;
	xor.b32  	%r430, %r428, %r429;
	add.s32 	%r431, %r430, %r347;
	shf.l.wrap.b32 	%r432, %r250, %r250, 25;
	shf.l.wrap.b32 	%r433, %r248, %r250, 14;
	xor.b32  	%r434, %r432, %r433;
	shr.u32 	%r435, %r250, 3;
	xor.b32  	%r436, %r434, %r435;
	add.s32 	%r437, %r431, %r242;
	add.s32 	%r438, %r437, %r436;
	shf.l.wrap.b32 	%r439, %r425, %r425, 15;
	shf.l.wrap.b32 	%r440, %r425, %r425, 13;
	xor.b32  	%r441, %r439, %r440;
	shr.u32 	%r442, %r425, 10;
	xor.b32  	%r443, %r441, %r442;
	add.s32 	%r444, %r443, %r360;
	shf.l.wrap.b32 	%r445, %r266, %r266, 25;
	shf.l.wrap.b32 	%r446, %r264, %r266, 14;
	xor.b32  	%r447, %r445, %r446;
	shr.u32 	%r448, %r266, 3;
	xor.b32  	%r449, %r447, %r448;
	add.s32 	%r450, %r444, %r250;
	add.s32 	%r451, %r450, %r449;
	shf.l.wrap.b32 	%r452, %r438, %r438, 15;
	shf.l.wrap.b32 	%r453, %r438, %r438, 13;
	xor.b32  	%r454, %r452, %r453;
	shr.u32 	%r455, %r438, 10;
	xor.b32  	%r456, %r454, %r455;
	add.s32 	%r457, %r456, %r373;
	shf.l.wrap.b32 	%r458, %r274, %r274, 25;
	shf.l.wrap.b32 	%r459, %r272, %r274, 14;
	xor.b32  	%r460, %r458, %r459;
	shr.u32 	%r461, %r274, 3;
	xor.b32  	%r462, %r460, %r461;
	add.s32 	%r463, %r457, %r266;
	add.s32 	%r464, %r463, %r462;
	shf.l.wrap.b32 	%r465, %r451, %r451, 15;
	shf.l.wrap.b32 	%r466, %r451, %r451, 13;
	xor.b32  	%r467, %r465, %r466;
	shr.u32 	%r468, %r451, 10;
	xor.b32  	%r469, %r467, %r468;
	add.s32 	%r470, %r469, %r386;
	shf.l.wrap.b32 	%r471, %r290, %r290, 25;
	shf.l.wrap.b32 	%r472, %r288, %r290, 14;
	xor.b32  	%r473, %r471, %r472;
	shr.u32 	%r474, %r290, 3;
	xor.b32  	%r475, %r473, %r474;
	add.s32 	%r476, %r470, %r274;
	add.s32 	%r477, %r476, %r475;
	shf.l.wrap.b32 	%r478, %r464, %r464, 15;
	shf.l.wrap.b32 	%r479, %r464, %r464, 13;
	xor.b32  	%r480, %r478, %r479;
	shr.u32 	%r481, %r464, 10;
	xor.b32  	%r482, %r480, %r481;
	add.s32 	%r483, %r482, %r399;
	shf.l.wrap.b32 	%r484, %r298, %r298, 25;
	shf.l.wrap.b32 	%r485, %r296, %r298, 14;
	xor.b32  	%r486, %r484, %r485;
	shr.u32 	%r487, %r298, 3;
	xor.b32  	%r488, %r486, %r487;
	add.s32 	%r489, %r483, %r290;
	add.s32 	%r490, %r489, %r488;
	shf.l.wrap.b32 	%r491, %r477, %r477, 15;
	shf.l.wrap.b32 	%r492, %r477, %r477, 13;
	xor.b32  	%r493, %r491, %r492;
	shr.u32 	%r494, %r477, 10;
	xor.b32  	%r495, %r493, %r494;
	add.s32 	%r496, %r495, %r412;
	shf.l.wrap.b32 	%r497, %r314, %r314, 25;
	shf.l.wrap.b32 	%r498, %r312, %r314, 14;
	xor.b32  	%r499, %r497, %r498;
	shr.u32 	%r500, %r314, 3;
	xor.b32  	%r501, %r499, %r500;
	add.s32 	%r502, %r496, %r298;
	add.s32 	%r503, %r502, %r501;
	shf.l.wrap.b32 	%r504, %r490, %r490, 15;
	shf.l.wrap.b32 	%r505, %r490, %r490, 13;
	xor.b32  	%r506, %r504, %r505;
	shr.u32 	%r507, %r490, 10;
	xor.b32  	%r508, %r506, %r507;
	add.s32 	%r509, %r508, %r425;
	shf.l.wrap.b32 	%r510, %r322, %r322, 25;
	shf.l.wrap.b32 	%r511, %r320, %r322, 14;
	xor.b32  	%r512, %r510, %r511;
	shr.u32 	%r513, %r322, 3;
	xor.b32  	%r514, %r512, %r513;
	add.s32 	%r515, %r509, %r314;
	add.s32 	%r516, %r515, %r514;
	shf.l.wrap.b32 	%r517, %r503, %r503, 15;
	shf.l.wrap.b32 	%r518, %r503, %r503, 13;
	xor.b32  	%r519, %r517, %r518;
	shr.u32 	%r520, %r503, 10;
	xor.b32  	%r521, %r519, %r520;
	add.s32 	%r522, %r521, %r438;
	shf.l.wrap.b32 	%r523, %r334, %r334, 25;
	shf.l.wrap.b32 	%r524, %r332, %r334, 14;
	xor.b32  	%r525, %r523, %r524;
	shr.u32 	%r526, %r334, 3;
	xor.b32  	%r527, %r525, %r526;
	add.s32 	%r528, %r522, %r322;
	add.s32 	%r529, %r528, %r527;
	shf.l.wrap.b32 	%r530, %r516, %r516, 15;
	shf.l.wrap.b32 	%r531, %r516, %r516, 13;
	xor.b32  	%r532, %r530, %r531;
	shr.u32 	%r533, %r516, 10;
	xor.b32  	%r534, %r532, %r533;
	add.s32 	%r535, %r534, %r451;
	shf.l.wrap.b32 	%r536, %r347, %r347, 25;
	shf.l.wrap.b32 	%r537, %r347, %r347, 14;
	xor.b32  	%r538, %r536, %r537;
	shr.u32 	%r539, %r347, 3;
	xor.b32  	%r540, %r538, %r539;
	add.s32 	%r541, %r535, %r334;
	add.s32 	%r542, %r541, %r540;
	shf.l.wrap.b32 	%r543, %r529, %r529, 15;
	shf.l.wrap.b32 	%r544, %r529, %r529, 13;
	xor.b32  	%r545, %r543, %r544;
	shr.u32 	%r546, %r529, 10;
	xor.b32  	%r547, %r545, %r546;
	add.s32 	%r548, %r547, %r464;
	shf.l.wrap.b32 	%r549, %r360, %r360, 25;
	shf.l.wrap.b32 	%r550, %r360, %r360, 14;
	xor.b32  	%r551, %r549, %r550;
	shr.u32 	%r552, %r360, 3;
	xor.b32  	%r553, %r551, %r552;
	add.s32 	%r554, %r548, %r347;
	add.s32 	%r555, %r554, %r553;
	shf.l.wrap.b32 	%r556, %r542, %r542, 15;
	shf.l.wrap.b32 	%r557, %r542, %r542, 13;
	xor.b32  	%r558, %r556, %r557;
	shr.u32 	%r559, %r542, 10;
	xor.b32  	%r560, %r558, %r559;
	add.s32 	%r561, %r560, %r477;
	shf.l.wrap.b32 	%r562, %r373, %r373, 25;
	shf.l.wrap.b32 	%r563, %r373, %r373, 14;
	xor.b32  	%r564, %r562, %r563;
	shr.u32 	%r565, %r373, 3;
	xor.b32  	%r566, %r564, %r565;
	add.s32 	%r567, %r561, %r360;
	add.s32 	%r568, %r567, %r566;
	shf.l.wrap.b32 	%r569, %r555, %r555, 15;
	shf.l.wrap.b32 	%r570, %r555, %r555, 13;
	xor.b32  	%r571, %r569, %r570;
	shr.u32 	%r572, %r555, 10;
	xor.b32  	%r573, %r571, %r572;
	add.s32 	%r574, %r573, %r490;
	shf.l.wrap.b32 	%r575, %r386, %r386, 25;
	shf.l.wrap.b32 	%r576, %r386, %r386, 14;
	xor.b32  	%r577, %r575, %r576;
	shr.u32 	%r578, %r386, 3;
	xor.b32  	%r579, %r577, %r578;
	add.s32 	%r580, %r574, %r373;
	add.s32 	%r581, %r580, %r579;
	shf.l.wrap.b32 	%r582, %r568, %r568, 15;
	shf.l.wrap.b32 	%r583, %r568, %r568, 13;
	xor.b32  	%r584, %r582, %r583;
	shr.u32 	%r585, %r568, 10;
	xor.b32  	%r586, %r584, %r585;
	add.s32 	%r587, %r586, %r503;
	shf.l.wrap.b32 	%r588, %r399, %r399, 25;
	shf.l.wrap.b32 	%r589, %r399, %r399, 14;
	xor.b32  	%r590, %r588, %r589;
	shr.u32 	%r591, %r399, 3;
	xor.b32  	%r592, %r590, %r591;
	add.s32 	%r593, %r587, %r386;
	add.s32 	%r594, %r593, %r592;
	shf.l.wrap.b32 	%r595, %r581, %r581, 15;
	shf.l.wrap.b32 	%r596, %r581, %r581, 13;
	xor.b32  	%r597, %r595, %r596;
	shr.u32 	%r598, %r581, 10;
	xor.b32  	%r599, %r597, %r598;
	add.s32 	%r600, %r599, %r516;
	shf.l.wrap.b32 	%r601, %r412, %r412, 25;
	shf.l.wrap.b32 	%r602, %r412, %r412, 14;
	xor.b32  	%r603, %r601, %r602;
	shr.u32 	%r604, %r412, 3;
	xor.b32  	%r605, %r603, %r604;
	add.s32 	%r606, %r600, %r399;
	add.s32 	%r607, %r606, %r605;
	shf.l.wrap.b32 	%r608, %r594, %r594, 15;
	shf.l.wrap.b32 	%r609, %r594, %r594, 13;
	xor.b32  	%r610, %r608, %r609;
	shr.u32 	%r611, %r594, 10;
	xor.b32  	%r612, %r610, %r611;
	add.s32 	%r613, %r612, %r529;
	shf.l.wrap.b32 	%r614, %r425, %r425, 25;
	shf.l.wrap.b32 	%r615, %r425, %r425, 14;
	xor.b32  	%r616, %r614, %r615;
	shr.u32 	%r617, %r425, 3;
	xor.b32  	%r618, %r616, %r617;
	add.s32 	%r619, %r613, %r412;
	add.s32 	%r620, %r619, %r618;
	shf.l.wrap.b32 	%r621, %r607, %r607, 15;
	shf.l.wrap.b32 	%r622, %r607, %r607, 13;
	xor.b32  	%r623, %r621, %r622;
	shr.u32 	%r624, %r607, 10;
	xor.b32  	%r625, %r623, %r624;
	add.s32 	%r626, %r625, %r542;
	shf.l.wrap.b32 	%r627, %r438, %r438, 25;
	shf.l.wrap.b32 	%r628, %r438, %r438, 14;
	xor.b32  	%r629, %r627, %r628;
	shr.u32 	%r630, %r438, 3;
	xor.b32  	%r631, %r629, %r630;
	add.s32 	%r632, %r626, %r425;
	add.s32 	%r633, %r632, %r631;
	shf.l.wrap.b32 	%r634, %r620, %r620, 15;
	shf.l.wrap.b32 	%r635, %r620, %r620, 13;
	xor.b32  	%r636, %r634, %r635;
	shr.u32 	%r637, %r620, 10;
	xor.b32  	%r638, %r636, %r637;
	add.s32 	%r639, %r638, %r555;
	shf.l.wrap.b32 	%r640, %r451, %r451, 25;
	shf.l.wrap.b32 	%r641, %r451, %r451, 14;
	xor.b32  	%r642, %r640, %r641;
	shr.u32 	%r643, %r451, 3;
	xor.b32  	%r644, %r642, %r643;
	add.s32 	%r645, %r639, %r438;
	add.s32 	%r646, %r645, %r644;
	shf.l.wrap.b32 	%r647, %r633, %r633, 15;
	shf.l.wrap.b32 	%r648, %r633, %r633, 13;
	xor.b32  	%r649, %r647, %r648;
	shr.u32 	%r650, %r633, 10;
	xor.b32  	%r651, %r649, %r650;
	add.s32 	%r652, %r651, %r568;
	shf.l.wrap.b32 	%r653, %r464, %r464, 25;
	shf.l.wrap.b32 	%r654, %r464, %r464, 14;
	xor.b32  	%r655, %r653, %r654;
	shr.u32 	%r656, %r464, 3;
	xor.b32  	%r657, %r655, %r656;
	add.s32 	%r658, %r652, %r451;
	add.s32 	%r659, %r658, %r657;
	shf.l.wrap.b32 	%r660, %r646, %r646, 15;
	shf.l.wrap.b32 	%r661, %r646, %r646, 13;
	xor.b32  	%r662, %r660, %r661;
	shr.u32 	%r663, %r646, 10;
	xor.b32  	%r664, %r662, %r663;
	add.s32 	%r665, %r664, %r581;
	shf.l.wrap.b32 	%r666, %r477, %r477, 25;
	shf.l.wrap.b32 	%r667, %r477, %r477, 14;
	xor.b32  	%r668, %r666, %r667;
	shr.u32 	%r669, %r477, 3;
	xor.b32  	%r670, %r668, %r669;
	add.s32 	%r671, %r665, %r464;
	add.s32 	%r672, %r671, %r670;
	shf.l.wrap.b32 	%r673, %r659, %r659, 15;
	shf.l.wrap.b32 	%r674, %r659, %r659, 13;
	xor.b32  	%r675, %r673, %r674;
	shr.u32 	%r676, %r659, 10;
	xor.b32  	%r677, %r675, %r676;
	add.s32 	%r678, %r677, %r594;
	shf.l.wrap.b32 	%r679, %r490, %r490, 25;
	shf.l.wrap.b32 	%r680, %r490, %r490, 14;
	xor.b32  	%r681, %r679, %r680;
	shr.u32 	%r682, %r490, 3;
	xor.b32  	%r683, %r681, %r682;
	add.s32 	%r684, %r678, %r477;
	add.s32 	%r685, %r684, %r683;
	shf.l.wrap.b32 	%r686, %r672, %r672, 15;
	shf.l.wrap.b32 	%r687, %r672, %r672, 13;
	xor.b32  	%r688, %r686, %r687;
	shr.u32 	%r689, %r672, 10;
	xor.b32  	%r690, %r688, %r689;
	add.s32 	%r691, %r690, %r607;
	shf.l.wrap.b32 	%r692, %r503, %r503, 25;
	shf.l.wrap.b32 	%r693, %r503, %r503, 14;
	xor.b32  	%r694, %r692, %r693;
	shr.u32 	%r695, %r503, 3;
	xor.b32  	%r696, %r694, %r695;
	add.s32 	%r697, %r691, %r490;
	add.s32 	%r698, %r697, %r696;
	shf.l.wrap.b32 	%r699, %r685, %r685, 15;
	shf.l.wrap.b32 	%r700, %r685, %r685, 13;
	xor.b32  	%r701, %r699, %r700;
	shr.u32 	%r702, %r685, 10;
	xor.b32  	%r703, %r701, %r702;
	add.s32 	%r704, %r703, %r620;
	shf.l.wrap.b32 	%r705, %r516, %r516, 25;
	shf.l.wrap.b32 	%r706, %r516, %r516, 14;
	xor.b32  	%r707, %r705, %r706;
	shr.u32 	%r708, %r516, 3;
	xor.b32  	%r709, %r707, %r708;
	add.s32 	%r710, %r704, %r503;
	add.s32 	%r711, %r710, %r709;
	shf.l.wrap.b32 	%r712, %r698, %r698, 15;
	shf.l.wrap.b32 	%r713, %r698, %r698, 13;
	xor.b32  	%r714, %r712, %r713;
	shr.u32 	%r715, %r698, 10;
	xor.b32  	%r716, %r714, %r715;
	add.s32 	%r717, %r716, %r633;
	shf.l.wrap.b32 	%r718, %r529, %r529, 25;
	shf.l.wrap.b32 	%r719, %r529, %r529, 14;
	xor.b32  	%r720, %r718, %r719;
	shr.u32 	%r721, %r529, 3;
	xor.b32  	%r722, %r720, %r721;
	add.s32 	%r723, %r717, %r516;
	add.s32 	%r724, %r723, %r722;
	shf.l.wrap.b32 	%r725, %r711, %r711, 15;
	shf.l.wrap.b32 	%r726, %r711, %r711, 13;
	xor.b32  	%r727, %r725, %r726;
	shr.u32 	%r728, %r711, 10;
	xor.b32  	%r729, %r727, %r728;
	add.s32 	%r730, %r729, %r646;
	shf.l.wrap.b32 	%r731, %r542, %r542, 25;
	shf.l.wrap.b32 	%r732, %r542, %r542, 14;
	xor.b32  	%r733, %r731, %r732;
	shr.u32 	%r734, %r542, 3;
	xor.b32  	%r735, %r733, %r734;
	add.s32 	%r736, %r730, %r529;
	add.s32 	%r737, %r736, %r735;
	shf.l.wrap.b32 	%r738, %r724, %r724, 15;
	shf.l.wrap.b32 	%r739, %r724, %r724, 13;
	xor.b32  	%r740, %r738, %r739;
	shr.u32 	%r741, %r724, 10;
	xor.b32  	%r742, %r740, %r741;
	add.s32 	%r743, %r742, %r659;
	shf.l.wrap.b32 	%r744, %r555, %r555, 25;
	shf.l.wrap.b32 	%r745, %r555, %r555, 14;
	xor.b32  	%r746, %r744, %r745;
	shr.u32 	%r747, %r555, 3;
	xor.b32  	%r748, %r746, %r747;
	add.s32 	%r749, %r743, %r542;
	add.s32 	%r750, %r749, %r748;
	shf.l.wrap.b32 	%r751, %r737, %r737, 15;
	shf.l.wrap.b32 	%r752, %r737, %r737, 13;
	xor.b32  	%r753, %r751, %r752;
	shr.u32 	%r754, %r737, 10;
	xor.b32  	%r755, %r753, %r754;
	add.s32 	%r756, %r755, %r672;
	shf.l.wrap.b32 	%r757, %r568, %r568, 25;
	shf.l.wrap.b32 	%r758, %r568, %r568, 14;
	xor.b32  	%r759, %r757, %r758;
	shr.u32 	%r760, %r568, 3;
	xor.b32  	%r761, %r759, %r760;
	add.s32 	%r762, %r756, %r555;
	add.s32 	%r763, %r762, %r761;
	shf.l.wrap.b32 	%r764, %r750, %r750, 15;
	shf.l.wrap.b32 	%r765, %r750, %r750, 13;
	xor.b32  	%r766, %r764, %r765;
	shr.u32 	%r767, %r750, 10;
	xor.b32  	%r768, %r766, %r767;
	add.s32 	%r769, %r768, %r685;
	shf.l.wrap.b32 	%r770, %r581, %r581, 25;
	shf.l.wrap.b32 	%r771, %r581, %r581, 14;
	xor.b32  	%r772, %r770, %r771;
	shr.u32 	%r773, %r581, 3;
	xor.b32  	%r774, %r772, %r773;
	add.s32 	%r775, %r769, %r568;
	add.s32 	%r776, %r775, %r774;
	shf.l.wrap.b32 	%r777, %r763, %r763, 15;
	shf.l.wrap.b32 	%r778, %r763, %r763, 13;
	xor.b32  	%r779, %r777, %r778;
	shr.u32 	%r780, %r763, 10;
	xor.b32  	%r781, %r779, %r780;
	add.s32 	%r782, %r781, %r698;
	shf.l.wrap.b32 	%r783, %r594, %r594, 25;
	shf.l.wrap.b32 	%r784, %r594, %r594, 14;
	xor.b32  	%r785, %r783, %r784;
	shr.u32 	%r786, %r594, 3;
	xor.b32  	%r787, %r785, %r786;
	add.s32 	%r788, %r782, %r581;
	add.s32 	%r789, %r788, %r787;
	shf.l.wrap.b32 	%r790, %r776, %r776, 15;
	shf.l.wrap.b32 	%r791, %r776, %r776, 13;
	xor.b32  	%r792, %r790, %r791;
	shr.u32 	%r793, %r776, 10;
	xor.b32  	%r794, %r792, %r793;
	add.s32 	%r795, %r794, %r711;
	shf.l.wrap.b32 	%r796, %r607, %r607, 25;
	shf.l.wrap.b32 	%r797, %r607, %r607, 14;
	xor.b32  	%r798, %r796, %r797;
	shr.u32 	%r799, %r607, 3;
	xor.b32  	%r800, %r798, %r799;
	add.s32 	%r801, %r795, %r594;
	add.s32 	%r802, %r801, %r800;
	shf.l.wrap.b32 	%r803, %r789, %r789, 15;
	shf.l.wrap.b32 	%r804, %r789, %r789, 13;
	xor.b32  	%r805, %r803, %r804;
	shr.u32 	%r806, %r789, 10;
	xor.b32  	%r807, %r805, %r806;
	add.s32 	%r808, %r807, %r724;
	shf.l.wrap.b32 	%r809, %r620, %r620, 25;
	shf.l.wrap.b32 	%r810, %r620, %r620, 14;
	xor.b32  	%r811, %r809, %r810;
	shr.u32 	%r812, %r620, 3;
	xor.b32  	%r813, %r811, %r812;
	add.s32 	%r814, %r808, %r607;
	add.s32 	%r815, %r814, %r813;
	shf.l.wrap.b32 	%r816, %r802, %r802, 15;
	shf.l.wrap.b32 	%r817, %r802, %r802, 13;
	xor.b32  	%r818, %r816, %r817;
	shr.u32 	%r819, %r802, 10;
	xor.b32  	%r820, %r818, %r819;
	add.s32 	%r821, %r820, %r737;
	shf.l.wrap.b32 	%r822, %r633, %r633, 25;
	shf.l.wrap.b32 	%r823, %r633, %r633, 14;
	xor.b32  	%r824, %r822, %r823;
	shr.u32 	%r825, %r633, 3;
	xor.b32  	%r826, %r824, %r825;
	add.s32 	%r827, %r821, %r620;
	add.s32 	%r828, %r827, %r826;
	shf.l.wrap.b32 	%r829, %r815, %r815, 15;
	shf.l.wrap.b32 	%r830, %r815, %r815, 13;
	xor.b32  	%r831, %r829, %r830;
	shr.u32 	%r832, %r815, 10;
	xor.b32  	%r833, %r831, %r832;
	add.s32 	%r834, %r833, %r750;
	shf.l.wrap.b32 	%r835, %r646, %r646, 25;
	shf.l.wrap.b32 	%r836, %r646, %r646, 14;
	xor.b32  	%r837, %r835, %r836;
	shr.u32 	%r838, %r646, 3;
	xor.b32  	%r839, %r837, %r838;
	add.s32 	%r840, %r834, %r633;
	add.s32 	%r841, %r840, %r839;
	shf.l.wrap.b32 	%r842, %r828, %r828, 15;
	shf.l.wrap.b32 	%r843, %r828, %r828, 13;
	xor.b32  	%r844, %r842, %r843;
	shr.u32 	%r845, %r828, 10;
	xor.b32  	%r846, %r844, %r845;
	add.s32 	%r847, %r846, %r763;
	shf.l.wrap.b32 	%r848, %r659, %r659, 25;
	shf.l.wrap.b32 	%r849, %r659, %r659, 14;
	xor.b32  	%r850, %r848, %r849;
	shr.u32 	%r851, %r659, 3;
	xor.b32  	%r852, %r850, %r851;
	add.s32 	%r853, %r847, %r646;
	add.s32 	%r854, %r853, %r852;
	shf.l.wrap.b32 	%r855, %r841, %r841, 15;
	shf.l.wrap.b32 	%r856, %r841, %r841, 13;
	xor.b32  	%r857, %r855, %r856;
	shr.u32 	%r858, %r841, 10;
	xor.b32  	%r859, %r857, %r858;
	add.s32 	%r860, %r859, %r776;
	shf.l.wrap.b32 	%r861, %r672, %r672, 25;
	shf.l.wrap.b32 	%r862, %r672, %r672, 14;
	xor.b32  	%r863, %r861, %r862;
	shr.u32 	%r864, %r672, 3;
	xor.b32  	%r865, %r863, %r864;
	add.s32 	%r866, %r860, %r659;
	add.s32 	%r867, %r866, %r865;
	shf.l.wrap.b32 	%r868, %r854, %r854, 15;
	shf.l.wrap.b32 	%r869, %r854, %r854, 13;
	xor.b32  	%r870, %r868, %r869;
	shr.u32 	%r871, %r854, 10;
	xor.b32  	%r872, %r870, %r871;
	add.s32 	%r873, %r872, %r789;
	shf.l.wrap.b32 	%r874, %r685, %r685, 25;
	shf.l.wrap.b32 	%r875, %r685, %r685, 14;
	xor.b32  	%r876, %r874, %r875;
	shr.u32 	%r877, %r685, 3;
	xor.b32  	%r878, %r876, %r877;
	add.s32 	%r879, %r873, %r672;
	add.s32 	%r880, %r879, %r878;
	shf.l.wrap.b32 	%r881, %r867, %r867, 15;
	shf.l.wrap.b32 	%r882, %r867, %r867, 13;
	xor.b32  	%r883, %r881, %r882;
	shr.u32 	%r884, %r867, 10;
	xor.b32  	%r885, %r883, %r884;
	add.s32 	%r886, %r885, %r802;
	shf.l.wrap.b32 	%r887, %r698, %r698, 25;
	shf.l.wrap.b32 	%r888, %r698, %r698, 14;
	xor.b32  	%r889, %r887, %r888;
	shr.u32 	%r890, %r698, 3;
	xor.b32  	%r891, %r889, %r890;
	add.s32 	%r892, %r886, %r685;
	add.s32 	%r893, %r892, %r891;
	shf.l.wrap.b32 	%r894, %r880, %r880, 15;
	shf.l.wrap.b32 	%r895, %r880, %r880, 13;
	xor.b32  	%r896, %r894, %r895;
	shr.u32 	%r897, %r880, 10;
	xor.b32  	%r898, %r896, %r897;
	add.s32 	%r899, %r898, %r815;
	shf.l.wrap.b32 	%r900, %r711, %r711, 25;
	shf.l.wrap.b32 	%r901, %r711, %r711, 14;
	xor.b32  	%r902, %r900, %r901;
	shr.u32 	%r903, %r711, 3;
	xor.b32  	%r904, %r902, %r903;
	add.s32 	%r905, %r899, %r698;
	add.s32 	%r906, %r905, %r904;
	shf.l.wrap.b32 	%r907, %r893, %r893, 15;
	shf.l.wrap.b32 	%r908, %r893, %r893, 13;
	xor.b32  	%r909, %r907, %r908;
	shr.u32 	%r910, %r893, 10;
	xor.b32  	%r911, %r909, %r910;
	add.s32 	%r912, %r911, %r828;
	shf.l.wrap.b32 	%r913, %r724, %r724, 25;
	shf.l.wrap.b32 	%r914, %r724, %r724, 14;
	xor.b32  	%r915, %r913, %r914;
	shr.u32 	%r916, %r724, 3;
	xor.b32  	%r917, %r915, %r916;
	add.s32 	%r918, %r912, %r711;
	add.s32 	%r919, %r918, %r917;
	shf.l.wrap.b32 	%r920, %r906, %r906, 15;
	shf.l.wrap.b32 	%r921, %r906, %r906, 13;
	xor.b32  	%r922, %r920, %r921;
	shr.u32 	%r923, %r906, 10;
	xor.b32  	%r924, %r922, %r923;
	add.s32 	%r925, %r924, %r841;
	shf.l.wrap.b32 	%r926, %r737, %r737, 25;
	shf.l.wrap.b32 	%r927, %r737, %r737, 14;
	xor.b32  	%r928, %r926, %r927;
	shr.u32 	%r929, %r737, 3;
	xor.b32  	%r930, %r928, %r929;
	add.s32 	%r931, %r925, %r724;
	add.s32 	%r932, %r931, %r930;
	shf.l.wrap.b32 	%r933, %r919, %r919, 15;
	shf.l.wrap.b32 	%r934, %r919, %r919, 13;
	xor.b32  	%r935, %r933, %r934;
	shr.u32 	%r936, %r919, 10;
	xor.b32  	%r937, %r935, %r936;
	add.s32 	%r938, %r937, %r854;
	shf.l.wrap.b32 	%r939, %r750, %r750, 25;
	shf.l.wrap.b32 	%r940, %r750, %r750, 14;
	xor.b32  	%r941, %r939, %r940;
	shr.u32 	%r942, %r750, 3;
	xor.b32  	%r943, %r941, %r942;
	add.s32 	%r944, %r938, %r737;
	add.s32 	%r945, %r944, %r943;
	shf.l.wrap.b32 	%r946, %r932, %r932, 15;
	shf.l.wrap.b32 	%r947, %r932, %r932, 13;
	xor.b32  	%r948, %r946, %r947;
	shr.u32 	%r949, %r932, 10;
	xor.b32  	%r950, %r948, %r949;
	add.s32 	%r951, %r950, %r867;
	shf.l.wrap.b32 	%r952, %r763, %r763, 25;
	shf.l.wrap.b32 	%r953, %r763, %r763, 14;
	xor.b32  	%r954, %r952, %r953;
	shr.u32 	%r955, %r763, 3;
	xor.b32  	%r956, %r954, %r955;
	add.s32 	%r957, %r951, %r750;
	add.s32 	%r958, %r957, %r956;
	or.b32  	%r959, %r9871, %r9872;
	and.b32  	%r960, %r959, %r9873;
	and.b32  	%r961, %r9871, %r9872;
	or.b32  	%r962, %r960, %r961;
	shf.l.wrap.b32 	%r963, %r9873, %r9873, 30;
	shf.l.wrap.b32 	%r964, %r9873, %r9873, 19;
	xor.b32  	%r965, %r964, %r963;
	shf.l.wrap.b32 	%r966, %r9873, %r9873, 10;
	xor.b32  	%r967, %r965, %r966;
	and.b32  	%r968, %r9868, %r9869;
	not.b32 	%r969, %r9869;
	and.b32  	%r970, %r9867, %r969;
	or.b32  	%r971, %r970, %r968;
	shf.l.wrap.b32 	%r972, %r9869, %r9869, 26;
	shf.l.wrap.b32 	%r973, %r9869, %r9869, 21;
	xor.b32  	%r974, %r972, %r973;
	shf.l.wrap.b32 	%r975, %r9869, %r9869, 7;
	xor.b32  	%r976, %r974, %r975;
	add.s32 	%r977, %r976, %r154;
	add.s32 	%r978, %r977, %r971;
	add.s32 	%r979, %r978, %r9866;
	add.s32 	%r980, %r979, 1116352408;
	add.s32 	%r981, %r967, %r962;
	add.s32 	%r982, %r981, %r980;
	add.s32 	%r983, %r980, %r9870;
	or.b32  	%r984, %r9872, %r9873;
	and.b32  	%r985, %r984, %r982;
	and.b32  	%r986, %r9872, %r9873;
	or.b32  	%r987, %r985, %r986;
	shf.l.wrap.b32 	%r988, %r982, %r982, 30;
	shf.l.wrap.b32 	%r989, %r982, %r982, 19;
	xor.b32  	%r990, %r989, %r988;
	shf.l.wrap.b32 	%r991, %r982, %r982, 10;
	xor.b32  	%r992, %r990, %r991;
	and.b32  	%r993, %r9869, %r983;
	not.b32 	%r994, %r983;
	and.b32  	%r995, %r9868, %r994;
	or.b32  	%r996, %r995, %r993;
	shf.l.wrap.b32 	%r997, %r983, %r983, 26;
	shf.l.wrap.b32 	%r998, %r983, %r983, 21;
	xor.b32  	%r999, %r997, %r998;
	shf.l.wrap.b32 	%r1000, %r983, %r983, 7;
	xor.b32  	%r1001, %r999, %r1000;
	add.s32 	%r1002, %r1001, %r170;
	add.s32 	%r1003, %r1002, %r996;
	add.s32 	%r1004, %r1003, %r9867;
	add.s32 	%r1005, %r1004, 1899447441;
	add.s32 	%r1006, %r992, %r987;
	add.s32 	%r1007, %r1006, %r1005;
	add.s32 	%r1008, %r1005, %r9871;
	or.b32  	%r1009, %r9873, %r982;
	and.b32  	%r1010, %r1009, %r1007;
	and.b32  	%r1011, %r9873, %r982;
	or.b32  	%r1012, %r1010, %r1011;
	shf.l.wrap.b32 	%r1013, %r1007, %r1007, 30;
	shf.l.wrap.b32 	%r1014, %r1007, %r1007, 19;
	xor.b32  	%r1015, %r1014, %r1013;
	shf.l.wrap.b32 	%r1016, %r1007, %r1007, 10;
	xor.b32  	%r1017, %r1015, %r1016;
	and.b32  	%r1018, %r983, %r1008;
	not.b32 	%r1019, %r1008;
	and.b32  	%r1020, %r9869, %r1019;
	or.b32  	%r1021, %r1020, %r1018;
	shf.l.wrap.b32 	%r1022, %r1008, %r1008, 26;
	shf.l.wrap.b32 	%r1023, %r1008, %r1008, 21;
	xor.b32  	%r1024, %r1022, %r1023;
	shf.l.wrap.b32 	%r1025, %r1008, %r1008, 7;
	xor.b32  	%r1026, %r1024, %r1025;
	add.s32 	%r1027, %r1026, %r178;
	add.s32 	%r1028, %r1027, %r1021;
	add.s32 	%r1029, %r1028, %r9868;
	add.s32 	%r1030, %r1029, -1245643825;
	add.s32 	%r1031, %r1017, %r1012;
	add.s32 	%r1032, %r1031, %r1030;
	add.s32 	%r1033, %r1030, %r9872;
	or.b32  	%r1034, %r982, %r1007;
	and.b32  	%r1035, %r1034, %r1032;
	and.b32  	%r1036, %r982, %r1007;
	or.b32  	%r1037, %r1035, %r1036;
	shf.l.wrap.b32 	%r1038, %r1032, %r1032, 30;
	shf.l.wrap.b32 	%r1039, %r1032, %r1032, 19;
	xor.b32  	%r1040, %r1039, %r1038;
	shf.l.wrap.b32 	%r1041, %r1032, %r1032, 10;
	xor.b32  	%r1042, %r1040, %r1041;
	and.b32  	%r1043, %r1008, %r1033;
	not.b32 	%r1044, %r1033;
	and.b32  	%r1045, %r983, %r1044;
	or.b32  	%r1046, %r1045, %r1043;
	shf.l.wrap.b32 	%r1047, %r1033, %r1033, 26;
	shf.l.wrap.b32 	%r1048, %r1033, %r1033, 21;
	xor.b32  	%r1049, %r1047, %r1048;
	shf.l.wrap.b32 	%r1050, %r1033, %r1033, 7;
	xor.b32  	%r1051, %r1049, %r1050;
	add.s32 	%r1052, %r1051, %r194;
	add.s32 	%r1053, %r1052, %r1046;
	add.s32 	%r1054, %r1053, %r9869;
	add.s32 	%r1055, %r1054, -373957723;
	add.s32 	%r1056, %r1042, %r1037;
	add.s32 	%r1057, %r1056, %r1055;
	add.s32 	%r1058, %r1055, %r9873;
	or.b32  	%r1059, %r1007, %r1032;
	and.b32  	%r1060, %r1059, %r1057;
	and.b32  	%r1061, %r1007, %r1032;
	or.b32  	%r1062, %r1060, %r1061;
	shf.l.wrap.b32 	%r1063, %r1057, %r1057, 30;
	shf.l.wrap.b32 	%r1064, %r1057, %r1057, 19;
	xor.b32  	%r1065, %r1064, %r1063;
	shf.l.wrap.b32 	%r1066, %r1057, %r1057, 10;
	xor.b32  	%r1067, %r1065, %r1066;
	and.b32  	%r1068, %r1033, %r1058;
	not.b32 	%r1069, %r1058;
	and.b32  	%r1070, %r1008, %r1069;
	or.b32  	%r1071, %r1070, %r1068;
	shf.l.wrap.b32 	%r1072, %r1058, %r1058, 26;
	shf.l.wrap.b32 	%r1073, %r1058, %r1058, 21;
	xor.b32  	%r1074, %r1072, %r1073;
	shf.l.wrap.b32 	%r1075, %r1058, %r1058, 7;
	xor.b32  	%r1076, %r1074, %r1075;
	add.s32 	%r1077, %r1076, %r202;
	add.s32 	%r1078, %r1077, %r1071;
	add.s32 	%r1079, %r1078, %r983;
	add.s32 	%r1080, %r1079, 961987163;
	add.s32 	%r1081, %r1067, %r1062;
	add.s32 	%r1082, %r1081, %r1080;
	add.s32 	%r1083, %r1080, %r982;
	or.b32  	%r1084, %r1032, %r1057;
	and.b32  	%r1085, %r1084, %r1082;
	and.b32  	%r1086, %r1032, %r1057;
	or.b32  	%r1087, %r1085, %r1086;
	shf.l.wrap.b32 	%r1088, %r1082, %r1082, 30;
	shf.l.wrap.b32 	%r1089, %r1082, %r1082, 19;
	xor.b32  	%r1090, %r1089, %r1088;
	shf.l.wrap.b32 	%r1091, %r1082, %r1082, 10;
	xor.b32  	%r1092, %r1090, %r1091;
	and.b32  	%r1093, %r1058, %r1083;
	not.b32 	%r1094, %r1083;
	and.b32  	%r1095, %r1033, %r1094;
	or.b32  	%r1096, %r1095, %r1093;
	shf.l.wrap.b32 	%r1097, %r1083, %r1083, 26;
	shf.l.wrap.b32 	%r1098, %r1083, %r1083, 21;
	xor.b32  	%r1099, %r1097, %r1098;
	shf.l.wrap.b32 	%r1100, %r1083, %r1083, 7;
	xor.b32  	%r1101, %r1099, %r1100;
	add.s32 	%r1102, %r1101, %r218;
	add.s32 	%r1103, %r1102, %r1096;
	add.s32 	%r1104, %r1103, %r1008;
	add.s32 	%r1105, %r1104, 1508970993;
	add.s32 	%r1106, %r1092, %r1087;
	add.s32 	%r1107, %r1106, %r1105;
	add.s32 	%r1108, %r1105, %r1007;
	or.b32  	%r1109, %r1057, %r1082;
	and.b32  	%r1110, %r1109, %r1107;
	and.b32  	%r1111, %r1057, %r1082;
	or.b32  	%r1112, %r1110, %r1111;
	shf.l.wrap.b32 	%r1113, %r1107, %r1107, 30;
	shf.l.wrap.b32 	%r1114, %r1107, %r1107, 19;
	xor.b32  	%r1115, %r1114, %r1113;
	shf.l.wrap.b32 	%r1116, %r1107, %r1107, 10;
	xor.b32  	%r1117, %r1115, %r1116;
	and.b32  	%r1118, %r1083, %r1108;
	not.b32 	%r1119, %r1108;
	and.b32  	%r1120, %r1058, %r1119;
	or.b32  	%r1121, %r1120, %r1118;
	shf.l.wrap.b32 	%r1122, %r1108, %r1108, 26;
	shf.l.wrap.b32 	%r1123, %r1108, %r1108, 21;
	xor.b32  	%r1124, %r1122, %r1123;
	shf.l.wrap.b32 	%r1125, %r1108, %r1108, 7;
	xor.b32  	%r1126, %r1124, %r1125;
	add.s32 	%r1127, %r1126, %r226;
	add.s32 	%r1128, %r1127, %r1121;
	add.s32 	%r1129, %r1128, %r1033;
	add.s32 	%r1130, %r1129, -1841331548;
	add.s32 	%r1131, %r1117, %r1112;
	add.s32 	%r1132, %r1131, %r1130;
	add.s32 	%r1133, %r1130, %r1032;
	or.b32  	%r1134, %r1082, %r1107;
	and.b32  	%r1135, %r1134, %r1132;
	and.b32  	%r1136, %r1082, %r1107;
	or.b32  	%r1137, %r1135, %r1136;
	shf.l.wrap.b32 	%r1138, %r1132, %r1132, 30;
	shf.l.wrap.b32 	%r1139, %r1132, %r1132, 19;
	xor.b32  	%r1140, %r1139, %r1138;
	shf.l.wrap.b32 	%r1141, %r1132, %r1132, 10;
	xor.b32  	%r1142, %r1140, %r1141;
	and.b32  	%r1143, %r1108, %r1133;
	not.b32 	%r1144, %r1133;
	and.b32  	%r1145, %r1083, %r1144;
	or.b32  	%r1146, %r1145, %r1143;
	shf.l.wrap.b32 	%r1147, %r1133, %r1133, 26;
	shf.l.wrap.b32 	%r1148, %r1133, %r1133, 21;
	xor.b32  	%r1149, %r1147, %r1148;
	shf.l.wrap.b32 	%r1150, %r1133, %r1133, 7;
	xor.b32  	%r1151, %r1149, %r1150;
	add.s32 	%r1152, %r1151, %r242;
	add.s32 	%r1153, %r1152, %r1146;
	add.s32 	%r1154, %r1153, %r1058;
	add.s32 	%r1155, %r1154, -1424204075;
	add.s32 	%r1156, %r1142, %r1137;
	add.s32 	%r1157, %r1156, %r1155;
	add.s32 	%r1158, %r1155, %r1057;
	or.b32  	%r1159, %r1107, %r1132;
	and.b32  	%r1160, %r1159, %r1157;
	and.b32  	%r1161, %r1107, %r1132;
	or.b32  	%r1162, %r1160, %r1161;
	shf.l.wrap.b32 	%r1163, %r1157, %r1157, 30;
	shf.l.wrap.b32 	%r1164, %r1157, %r1157, 19;
	xor.b32  	%r1165, %r1164, %r1163;
	shf.l.wrap.b32 	%r1166, %r1157, %r1157, 10;
	xor.b32  	%r1167, %r1165, %r1166;
	and.b32  	%r1168, %r1133, %r1158;
	not.b32 	%r1169, %r1158;
	and.b32  	%r1170, %r1108, %r1169;
	or.b32  	%r1171, %r1170, %r1168;
	shf.l.wrap.b32 	%r1172, %r1158, %r1158, 26;
	shf.l.wrap.b32 	%r1173, %r1158, %r1158, 21;
	xor.b32  	%r1174, %r1172, %r1173;
	shf.l.wrap.b32 	%r1175, %r1158, %r1158, 7;
	xor.b32  	%r1176, %r1174, %r1175;
	add.s32 	%r1177, %r1176, %r250;
	add.s32 	%r1178, %r1177, %r1171;
	add.s32 	%r1179, %r1178, %r1083;
	add.s32 	%r1180, %r1179, -670586216;
	add.s32 	%r1181, %r1167, %r1162;
	add.s32 	%r1182, %r1181, %r1180;
	add.s32 	%r1183, %r1180, %r1082;
	or.b32  	%r1184, %r1132, %r1157;
	and.b32  	%r1185, %r1184, %r1182;
	and.b32  	%r1186, %r1132, %r1157;
	or.b32  	%r1187, %r1185, %r1186;
	shf.l.wrap.b32 	%r1188, %r1182, %r1182, 30;
	shf.l.wrap.b32 	%r1189, %r1182, %r1182, 19;
	xor.b32  	%r1190, %r1189, %r1188;
	shf.l.wrap.b32 	%r1191, %r1182, %r1182, 10;
	xor.b32  	%r1192, %r1190, %r1191;
	and.b32  	%r1193, %r1158, %r1183;
	not.b32 	%r1194, %r1183;
	and.b32  	%r1195, %r1133, %r1194;
	or.b32  	%r1196, %r1195, %r1193;
	shf.l.wrap.b32 	%r1197, %r1183, %r1183, 26;
	shf.l.wrap.b32 	%r1198, %r1183, %r1183, 21;
	xor.b32  	%r1199, %r1197, %r1198;
	shf.l.wrap.b32 	%r1200, %r1183, %r1183, 7;
	xor.b32  	%r1201, %r1199, %r1200;
	add.s32 	%r1202, %r1201, %r266;
	add.s32 	%r1203, %r1202, %r1196;
	add.s32 	%r1204, %r1203, %r1108;
	add.s32 	%r1205, %r1204, 310598401;
	add.s32 	%r1206, %r1192, %r1187;
	add.s32 	%r1207, %r1206, %r1205;
	add.s32 	%r1208, %r1205, %r1107;
	or.b32  	%r1209, %r1157, %r1182;
	and.b32  	%r1210, %r1209, %r1207;
	and.b32  	%r1211, %r1157, %r1182;
	or.b32  	%r1212, %r1210, %r1211;
	shf.l.wrap.b32 	%r1213, %r1207, %r1207, 30;
	shf.l.wrap.b32 	%r1214, %r1207, %r1207, 19;
	xor.b32  	%r1215, %r1214, %r1213;
	shf.l.wrap.b32 	%r1216, %r1207, %r1207, 10;
	xor.b32  	%r1217, %r1215, %r1216;
	and.b32  	%r1218, %r1183, %r1208;
	not.b32 	%r1219, %r1208;
	and.b32  	%r1220, %r1158, %r1219;
	or.b32  	%r1221, %r1220, %r1218;
	shf.l.wrap.b32 	%r1222, %r1208, %r1208, 26;
	shf.l.wrap.b32 	%r1223, %r1208, %r1208, 21;
	xor.b32  	%r1224, %r1222, %r1223;
	shf.l.wrap.b32 	%r1225, %r1208, %r1208, 7;
	xor.b32  	%r1226, %r1224, %r1225;
	add.s32 	%r1227, %r1226, %r274;
	add.s32 	%r1228, %r1227, %r1221;
	add.s32 	%r1229, %r1228, %r1133;
	add.s32 	%r1230, %r1229, 607225278;
	add.s32 	%r1231, %r1217, %r1212;
	add.s32 	%r1232, %r1231, %r1230;
	add.s32 	%r1233, %r1230, %r1132;
	or.b32  	%r1234, %r1182, %r1207;
	and.b32  	%r1235, %r1234, %r1232;
	and.b32  	%r1236, %r1182, %r1207;
	or.b32  	%r1237, %r1235, %r1236;
	shf.l.wrap.b32 	%r1238, %r1232, %r1232, 30;
	shf.l.wrap.b32 	%r1239, %r1232, %r1232, 19;
	xor.b32  	%r1240, %r1239, %r1238;
	shf.l.wrap.b32 	%r1241, %r1232, %r1232, 10;
	xor.b32  	%r1242, %r1240, %r1241;
	and.b32  	%r1243, %r1208, %r1233;
	not.b32 	%r1244, %r1233;
	and.b32  	%r1245, %r1183, %r1244;
	or.b32  	%r1246, %r1245, %r1243;
	shf.l.wrap.b32 	%r1247, %r1233, %r1233, 26;
	shf.l.wrap.b32 	%r1248, %r1233, %r1233, 21;
	xor.b32  	%r1249, %r1247, %r1248;
	shf.l.wrap.b32 	%r1250, %r1233, %r1233, 7;
	xor.b32  	%r1251, %r1249, %r1250;
	add.s32 	%r1252, %r1251, %r290;
	add.s32 	%r1253, %r1252, %r1246;
	add.s32 	%r1254, %r1253, %r1158;
	add.s32 	%r1255, %r1254, 1426881987;
	add.s32 	%r1256, %r1242, %r1237;
	add.s32 	%r1257, %r1256, %r1255;
	add.s32 	%r1258, %r1255, %r1157;
	or.b32  	%r1259, %r1207, %r1232;
	and.b32  	%r1260, %r1259, %r1257;
	and.b32  	%r1261, %r1207, %r1232;
	or.b32  	%r1262, %r1260, %r1261;
	shf.l.wrap.b32 	%r1263, %r1257, %r1257, 30;
	shf.l.wrap.b32 	%r1264, %r1257, %r1257, 19;
	xor.b32  	%r1265, %r1264, %r1263;
	shf.l.wrap.b32 	%r1266, %r1257, %r1257, 10;
	xor.b32  	%r1267, %r1265, %r1266;
	and.b32  	%r1268, %r1233, %r1258;
	not.b32 	%r1269, %r1258;
	and.b32  	%r1270, %r1208, %r1269;
	or.b32  	%r1271, %r1270, %r1268;
	shf.l.wrap.b32 	%r1272, %r1258, %r1258, 26;
	shf.l.wrap.b32 	%r1273, %r1258, %r1258, 21;
	xor.b32  	%r1274, %r1272, %r1273;
	shf.l.wrap.b32 	%r1275, %r1258, %r1258, 7;
	xor.b32  	%r1276, %r1274, %r1275;
	add.s32 	%r1277, %r1276, %r298;
	add.s32 	%r1278, %r1277, %r1271;
	add.s32 	%r1279, %r1278, %r1183;
	add.s32 	%r1280, %r1279, 1925078388;
	add.s32 	%r1281, %r1267, %r1262;
	add.s32 	%r1282, %r1281, %r1280;
	add.s32 	%r1283, %r1280, %r1182;
	or.b32  	%r1284, %r1232, %r1257;
	and.b32  	%r1285, %r1284, %r1282;
	and.b32  	%r1286, %r1232, %r1257;
	or.b32  	%r1287, %r1285, %r1286;
	shf.l.wrap.b32 	%r1288, %r1282, %r1282, 30;
	shf.l.wrap.b32 	%r1289, %r1282, %r1282, 19;
	xor.b32  	%r1290, %r1289, %r1288;
	shf.l.wrap.b32 	%r1291, %r1282, %r1282, 10;
	xor.b32  	%r1292, %r1290, %r1291;
	and.b32  	%r1293, %r1258, %r1283;
	not.b32 	%r1294, %r1283;
	and.b32  	%r1295, %r1233, %r1294;
	or.b32  	%r1296, %r1295, %r1293;
	shf.l.wrap.b32 	%r1297, %r1283, %r1283, 26;
	shf.l.wrap.b32 	%r1298, %r1283, %r1283, 21;
	xor.b32  	%r1299, %r1297, %r1298;
	shf.l.wrap.b32 	%r1300, %r1283, %r1283, 7;
	xor.b32  	%r1301, %r1299, %r1300;
	add.s32 	%r1302, %r1301, %r314;
	add.s32 	%r1303, %r1302, %r1296;
	add.s32 	%r1304, %r1303, %r1208;
	add.s32 	%r1305, %r1304, -2132889090;
	add.s32 	%r1306, %r1292, %r1287;
	add.s32 	%r1307, %r1306, %r1305;
	add.s32 	%r1308, %r1305, %r1207;
	or.b32  	%r1309, %r1257, %r1282;
	and.b32  	%r1310, %r1309, %r1307;
	and.b32  	%r1311, %r1257, %r1282;
	or.b32  	%r1312, %r1310, %r1311;
	shf.l.wrap.b32 	%r1313, %r1307, %r1307, 30;
	shf.l.wrap.b32 	%r1314, %r1307, %r1307, 19;
	xor.b32  	%r1315, %r1314, %r1313;
	shf.l.wrap.b32 	%r1316, %r1307, %r1307, 10;
	xor.b32  	%r1317, %r1315, %r1316;
	and.b32  	%r1318, %r1283, %r1308;
	not.b32 	%r1319, %r1308;
	and.b32  	%r1320, %r1258, %r1319;
	or.b32  	%r1321, %r1320, %r1318;
	shf.l.wrap.b32 	%r1322, %r1308, %r1308, 26;
	shf.l.wrap.b32 	%r1323, %r1308, %r1308, 21;
	xor.b32  	%r1324, %r1322, %r1323;
	shf.l.wrap.b32 	%r1325, %r1308, %r1308, 7;
	xor.b32  	%r1326, %r1324, %r1325;
	add.s32 	%r1327, %r1326, %r322;
	add.s32 	%r1328, %r1327, %r1321;
	add.s32 	%r1329, %r1328, %r1233;
	add.s32 	%r1330, %r1329, -1680079193;
	add.s32 	%r1331, %r1317, %r1312;
	add.s32 	%r1332, %r1331, %r1330;
	add.s32 	%r1333, %r1330, %r1232;
	or.b32  	%r1334, %r1282, %r1307;
	and.b32  	%r1335, %r1334, %r1332;
	and.b32  	%r1336, %r1282, %r1307;
	or.b32  	%r1337, %r1335, %r1336;
	shf.l.wrap.b32 	%r1338, %r1332, %r1332, 30;
	shf.l.wrap.b32 	%r1339, %r1332, %r1332, 19;
	xor.b32  	%r1340, %r1339, %r1338;
	shf.l.wrap.b32 	%r1341, %r1332, %r1332, 10;
	xor.b32  	%r1342, %r1340, %r1341;
	and.b32  	%r1343, %r1308, %r1333;
	not.b32 	%r1344, %r1333;
	and.b32  	%r1345, %r1283, %r1344;
	or.b32  	%r1346, %r1345, %r1343;
	shf.l.wrap.b32 	%r1347, %r1333, %r1333, 26;
	shf.l.wrap.b32 	%r1348, %r1333, %r1333, 21;
	xor.b32  	%r1349, %r1347, %r1348;
	shf.l.wrap.b32 	%r1350, %r1333, %r1333, 7;
	xor.b32  	%r1351, %r1349, %r1350;
	add.s32 	%r1352, %r1351, %r334;
	add.s32 	%r1353, %r1352, %r1346;
	add.s32 	%r1354, %r1353, %r1258;
	add.s32 	%r1355, %r1354, -1046744716;
	add.s32 	%r1356, %r1342, %r1337;
	add.s32 	%r1357, %r1356, %r1355;
	add.s32 	%r1358, %r1355, %r1257;
	or.b32  	%r1359, %r1307, %r1332;
	and.b32  	%r1360, %r1359, %r1357;
	and.b32  	%r1361, %r1307, %r1332;
	or.b32  	%r1362, %r1360, %r1361;
	shf.l.wrap.b32 	%r1363, %r1357, %r1357, 30;
	shf.l.wrap.b32 	%r1364, %r1357, %r1357, 19;
	xor.b32  	%r1365, %r1364, %r1363;
	shf.l.wrap.b32 	%r1366, %r1357, %r1357, 10;
	xor.b32  	%r1367, %r1365, %r1366;
	and.b32  	%r1368, %r1333, %r1358;
	not.b32 	%r1369, %r1358;
	and.b32  	%r1370, %r1308, %r1369;
	or.b32  	%r1371, %r1370, %r1368;
	shf.l.wrap.b32 	%r1372, %r1358, %r1358, 26;
	shf.l.wrap.b32 	%r1373, %r1358, %r1358, 21;
	xor.b32  	%r1374, %r1372, %r1373;
	shf.l.wrap.b32 	%r1375, %r1358, %r1358, 7;
	xor.b32  	%r1376, %r1374, %r1375;
	add.s32 	%r1377, %r1376, %r347;
	add.s32 	%r1378, %r1377, %r1371;
	add.s32 	%r1379, %r1378, %r1283;
	add.s32 	%r1380, %r1379, -459576895;
	add.s32 	%r1381, %r1367, %r1362;
	add.s32 	%r1382, %r1381, %r1380;
	add.s32 	%r1383, %r1380, %r1282;
	or.b32  	%r1384, %r1332, %r1357;
	and.b32  	%r1385, %r1384, %r1382;
	and.b32  	%r1386, %r1332, %r1357;
	or.b32  	%r1387, %r1385, %r1386;
	shf.l.wrap.b32 	%r1388, %r1382, %r1382, 30;
	shf.l.wrap.b32 	%r1389, %r1382, %r1382, 19;
	xor.b32  	%r1390, %r1389, %r1388;
	shf.l.wrap.b32 	%r1391, %r1382, %r1382, 10;
	xor.b32  	%r1392, %r1390, %r1391;
	and.b32  	%r1393, %r1358, %r1383;
	not.b32 	%r1394, %r1383;
	and.b32  	%r1395, %r1333, %r1394;
	or.b32  	%r1396, %r1395, %r1393;
	shf.l.wrap.b32 	%r1397, %r1383, %r1383, 26;
	shf.l.wrap.b32 	%r1398, %r1383, %r1383, 21;
	xor.b32  	%r1399, %r1397, %r1398;
	shf.l.wrap.b32 	%r1400, %r1383, %r1383, 7;
	xor.b32  	%r1401, %r1399, %r1400;
	add.s32 	%r1402, %r1401, %r360;
	add.s32 	%r1403, %r1402, %r1396;
	add.s32 	%r1404, %r1403, %r1308;
	add.s32 	%r1405, %r1404, -272742522;
	add.s32 	%r1406, %r1392, %r1387;
	add.s32 	%r1407, %r1406, %r1405;
	add.s32 	%r1408, %r1405, %r1307;
	or.b32  	%r1409, %r1357, %r1382;
	and.b32  	%r1410, %r1409, %r1407;
	and.b32  	%r1411, %r1357, %r1382;
	or.b32  	%r1412, %r1410, %r1411;
	shf.l.wrap.b32 	%r1413, %r1407, %r1407, 30;
	shf.l.wrap.b32 	%r1414, %r1407, %r1407, 19;
	xor.b32  	%r1415, %r1414, %r1413;
	shf.l.wrap.b32 	%r1416, %r1407, %r1407, 10;
	xor.b32  	%r1417, %r1415, %r1416;
	and.b32  	%r1418, %r1383, %r1408;
	not.b32 	%r1419, %r1408;
	and.b32  	%r1420, %r1358, %r1419;
	or.b32  	%r1421, %r1420, %r1418;
	shf.l.wrap.b32 	%r1422, %r1408, %r1408, 26;
	shf.l.wrap.b32 	%r1423, %r1408, %r1408, 21;
	xor.b32  	%r1424, %r1422, %r1423;
	shf.l.wrap.b32 	%r1425, %r1408, %r1408, 7;
	xor.b32  	%r1426, %r1424, %r1425;
	add.s32 	%r1427, %r1426, %r373;
	add.s32 	%r1428, %r1427, %r1421;
	add.s32 	%r1429, %r1428, %r1333;
	add.s32 	%r1430, %r1429, 264347078;
	add.s32 	%r1431, %r1417, %r1412;
	add.s32 	%r1432, %r1431, %r1430;
	add.s32 	%r1433, %r1430, %r1332;
	or.b32  	%r1434, %r1382, %r1407;
	and.b32  	%r1435, %r1434, %r1432;
	and.b32  	%r1436, %r1382, %r1407;
	or.b32  	%r1437, %r1435, %r1436;
	shf.l.wrap.b32 	%r1438, %r1432, %r1432, 30;
	shf.l.wrap.b32 	%r1439, %r1432, %r1432, 19;
	xor.b32  	%r1440, %r1439, %r1438;
	shf.l.wrap.b32 	%r1441, %r1432, %r1432, 10;
	xor.b32  	%r1442, %r1440, %r1441;
	and.b32  	%r1443, %r1408, %r1433;
	not.b32 	%r1444, %r1433;
	and.b32  	%r1445, %r1383, %r1444;
	or.b32  	%r1446, %r1445, %r1443;
	shf.l.wrap.b32 	%r1447, %r1433, %r1433, 26;
	shf.l.wrap.b32 	%r1448, %r1433, %r1433, 21;
	xor.b32  	%r1449, %r1447, %r1448;
	shf.l.wrap.b32 	%r1450, %r1433, %r1433, 7;
	xor.b32  	%r1451, %r1449, %r1450;
	add.s32 	%r1452, %r1451, %r386;
	add.s32 	%r1453, %r1452, %r1446;
	add.s32 	%r1454, %r1453, %r1358;
	add.s32 	%r1455, %r1454, 604807628;
	add.s32 	%r1456, %r1442, %r1437;
	add.s32 	%r1457, %r1456, %r1455;
	add.s32 	%r1458, %r1455, %r1357;
	or.b32  	%r1459, %r1407, %r1432;
	and.b32  	%r1460, %r1459, %r1457;
	and.b32  	%r1461, %r1407, %r1432;
	or.b32  	%r1462, %r1460, %r1461;
	shf.l.wrap.b32 	%r1463, %r1457, %r1457, 30;
	shf.l.wrap.b32 	%r1464, %r1457, %r1457, 19;
	xor.b32  	%r1465, %r1464, %r1463;
	shf.l.wrap.b32 	%r1466, %r1457, %r1457, 10;
	xor.b32  	%r1467, %r1465, %r1466;
	and.b32  	%r1468, %r1433, %r1458;
	not.b32 	%r1469, %r1458;
	and.b32  	%r1470, %r1408, %r1469;
	or.b32  	%r1471, %r1470, %r1468;
	shf.l.wrap.b32 	%r1472, %r1458, %r1458, 26;
	shf.l.wrap.b32 	%r1473, %r1458, %r1458, 21;
	xor.b32  	%r1474, %r1472, %r1473;
	shf.l.wrap.b32 	%r1475, %r1458, %r1458, 7;
	xor.b32  	%r1476, %r1474, %r1475;
	add.s32 	%r1477, %r1476, %r399;
	add.s32 	%r1478, %r1477, %r1471;
	add.s32 	%r1479, %r1478, %r1383;
	add.s32 	%r1480, %r1479, 770255983;
	add.s32 	%r1481, %r1467, %r1462;
	add.s32 	%r1482, %r1481, %r1480;
	add.s32 	%r1483, %r1480, %r1382;
	or.b32  	%r1484, %r1432, %r1457;
	and.b32  	%r1485, %r1484, %r1482;
	and.b32  	%r1486, %r1432, %r1457;
	or.b32  	%r1487, %r1485, %r1486;
	shf.l.wrap.b32 	%r1488, %r1482, %r1482, 30;
	shf.l.wrap.b32 	%r1489, %r1482, %r1482, 19;
	xor.b32  	%r1490, %r1489, %r1488;
	shf.l.wrap.b32 	%r1491, %r1482, %r1482, 10;
	xor.b32  	%r1492, %r1490, %r1491;
	and.b32  	%r1493, %r1458, %r1483;
	not.b32 	%r1494, %r1483;
	and.b32  	%r1495, %r1433, %r1494;
	or.b32  	%r1496, %r1495, %r1493;
	shf.l.wrap.b32 	%r1497, %r1483, %r1483, 26;
	shf.l.wrap.b32 	%r1498, %r1483, %r1483, 21;
	xor.b32  	%r1499, %r1497, %r1498;
	shf.l.wrap.b32 	%r1500, %r1483, %r1483, 7;
	xor.b32  	%r1501, %r1499, %r1500;
	add.s32 	%r1502, %r1501, %r412;
	add.s32 	%r1503, %r1502, %r1496;
	add.s32 	%r1504, %r1503, %r1408;
	add.s32 	%r1505, %r1504, 1249150122;
	add.s32 	%r1506, %r1492, %r1487;
	add.s32 	%r1507, %r1506, %r1505;
	add.s32 	%r1508, %r1505, %r1407;
	or.b32  	%r1509, %r1457, %r1482;
	and.b32  	%r1510, %r1509, %r1507;
	and.b32  	%r1511, %r1457, %r1482;
	or.b32  	%r1512, %r1510, %r1511;
	shf.l.wrap.b32 	%r1513, %r1507, %r1507, 30;
	shf.l.wrap.b32 	%r1514, %r1507, %r1507, 19;
	xor.b32  	%r1515, %r1514, %r1513;
	shf.l.wrap.b32 	%r1516, %r1507, %r1507, 10;
	xor.b32  	%r1517, %r1515, %r1516;
	and.b32  	%r1518, %r1483, %r1508;
	not.b32 	%r1519, %r1508;
	and.b32  	%r1520, %r1458, %r1519;
	or.b32  	%r1521, %r1520, %r1518;
	shf.l.wrap.b32 	%r1522, %r1508, %r1508, 26;
	shf.l.wrap.b32 	%r1523, %r1508, %r1508, 21;
	xor.b32  	%r1524, %r1522, %r1523;
	shf.l.wrap.b32 	%r1525, %r1508, %r1508, 7;
	xor.b32  	%r1526, %r1524, %r1525;
	add.s32 	%r1527, %r1526, %r425;
	add.s32 	%r1528, %r1527, %r1521;
	add.s32 	%r1529, %r1528, %r1433;
	add.s32 	%r1530, %r1529, 1555081692;
	add.s32 	%r1531, %r1517, %r1512;
	add.s32 	%r1532, %r1531, %r1530;
	add.s32 	%r1533, %r1530, %r1432;
	or.b32  	%r1534, %r1482, %r1507;
	and.b32  	%r1535, %r1534, %r1532;
	and.b32  	%r1536, %r1482, %r1507;
	or.b32  	%r1537, %r1535, %r1536;
	shf.l.wrap.b32 	%r1538, %r1532, %r1532, 30;
	shf.l.wrap.b32 	%r1539, %r1532, %r1532, 19;
	xor.b32  	%r1540, %r1539, %r1538;
	shf.l.wrap.b32 	%r1541, %r1532, %r1532, 10;
	xor.b32  	%r1542, %r1540, %r1541;
	and.b32  	%r1543, %r1508, %r1533;
	not.b32 	%r1544, %r1533;
	and.b32  	%r1545, %r1483, %r1544;
	or.b32  	%r1546, %r1545, %r1543;
	shf.l.wrap.b32 	%r1547, %r1533, %r1533, 26;
	shf.l.wrap.b32 	%r1548, %r1533, %r1533, 21;
	xor.b32  	%r1549, %r1547, %r1548;
	shf.l.wrap.b32 	%r1550, %r1533, %r1533, 7;
	xor.b32  	%r1551, %r1549, %r1550;
	add.s32 	%r1552, %r1551, %r438;
	add.s32 	%r1553, %r1552, %r1546;
	add.s32 	%r1554, %r1553, %r1458;
	add.s32 	%r1555, %r1554, 1996064986;
	add.s32 	%r1556, %r1542, %r1537;
	add.s32 	%r1557, %r1556, %r1555;
	add.s32 	%r1558, %r1555, %r1457;
	or.b32  	%r1559, %r1507, %r1532;
	and.b32  	%r1560, %r1559, %r1557;
	and.b32  	%r1561, %r1507, %r1532;
	or.b32  	%r1562, %r1560, %r1561;
	shf.l.wrap.b32 	%r1563, %r1557, %r1557, 30;
	shf.l.wrap.b32 	%r1564, %r1557, %r1557, 19;
	xor.b32  	%r1565, %r1564, %r1563;
	shf.l.wrap.b32 	%r1566, %r1557, %r1557, 10;
	xor.b32  	%r1567, %r1565, %r1566;
	and.b32  	%r1568, %r1533, %r1558;
	not.b32 	%r1569, %r1558;
	and.b32  	%r1570, %r1508, %r1569;
	or.b32  	%r1571, %r1570, %r1568;
	shf.l.wrap.b32 	%r1572, %r1558, %r1558, 26;
	shf.l.wrap.b32 	%r1573, %r1558, %r1558, 21;
	xor.b32  	%r1574, %r1572, %r1573;
	shf.l.wrap.b32 	%r1575, %r1558, %r1558, 7;
	xor.b32  	%r1576, %r1574, %r1575;
	add.s32 	%r1577, %r1576, %r451;
	add.s32 	%r1578, %r1577, %r1571;
	add.s32 	%r1579, %r1578, %r1483;
	add.s32 	%r1580, %r1579, -1740746414;
	add.s32 	%r1581, %r1567, %r1562;
	add.s32 	%r1582, %r1581, %r1580;
	add.s32 	%r1583, %r1580, %r1482;
	or.b32  	%r1584, %r1532, %r1557;
	and.b32  	%r1585, %r1584, %r1582;
	and.b32  	%r1586, %r1532, %r1557;
	or.b32  	%r1587, %r1585, %r1586;
	shf.l.wrap.b32 	%r1588, %r1582, %r1582, 30;
	shf.l.wrap.b32 	%r1589, %r1582, %r1582, 19;
	xor.b32  	%r1590, %r1589, %r1588;
	shf.l.wrap.b32 	%r1591, %r1582, %r1582, 10;
	xor.b32  	%r1592, %r1590, %r1591;
	and.b32  	%r1593, %r1558, %r1583;
	not.b32 	%r1594, %r1583;
	and.b32  	%r1595, %r1533, %r1594;
	or.b32  	%r1596, %r1595, %r1593;
	shf.l.wrap.b32 	%r1597, %r1583, %r1583, 26;
	shf.l.wrap.b32 	%r1598, %r1583, %r1583, 21;
	xor.b32  	%r1599, %r1597, %r1598;
	shf.l.wrap.b32 	%r1600, %r1583, %r1583, 7;
	xor.b32  	%r1601, %r1599, %r1600;
	add.s32 	%r1602, %r1601, %r464;
	add.s32 	%r1603, %r1602, %r1596;
	add.s32 	%r1604, %r1603, %r1508;
	add.s32 	%r1605, %r1604, -1473132947;
	add.s32 	%r1606, %r1592, %r1587;
	add.s32 	%r1607, %r1606, %r1605;
	add.s32 	%r1608, %r1605, %r1507;
	or.b32  	%r1609, %r1557, %r1582;
	and.b32  	%r1610, %r1609, %r1607;
	and.b32  	%r1611, %r1557, %r1582;
	or.b32  	%r1612, %r1610, %r1611;
	shf.l.wrap.b32 	%r1613, %r1607, %r1607, 30;
	shf.l.wrap.b32 	%r1614, %r1607, %r1607, 19;
	xor.b32  	%r1615, %r1614, %r1613;
	shf.l.wrap.b32 	%r1616, %r1607, %r1607, 10;
	xor.b32  	%r1617, %r1615, %r1616;
	and.b32  	%r1618, %r1583, %r1608;
	not.b32 	%r1619, %r1608;
	and.b32  	%r1620, %r1558, %r1619;
	or.b32  	%r1621, %r1620, %r1618;
	shf.l.wrap.b32 	%r1622, %r1608, %r1608, 26;
	shf.l.wrap.b32 	%r1623, %r1608, %r1608, 21;
	xor.b32  	%r1624, %r1622, %r1623;
	shf.l.wrap.b32 	%r1625, %r1608, %r1608, 7;
	xor.b32  	%r1626, %r1624, %r1625;
	add.s32 	%r1627, %r1626, %r477;
	add.s32 	%r1628, %r1627, %r1621;
	add.s32 	%r1629, %r1628, %r1533;
	add.s32 	%r1630, %r1629, -1341970488;
	add.s32 	%r1631, %r1617, %r1612;
	add.s32 	%r1632, %r1631, %r1630;
	add.s32 	%r1633, %r1630, %r1532;
	or.b32  	%r1634, %r1582, %r1607;
	and.b32  	%r1635, %r1634, %r1632;
	and.b32  	%r1636, %r1582, %r1607;
	or.b32  	%r1637, %r1635, %r1636;
	shf.l.wrap.b32 	%r1638, %r1632, %r1632, 30;
	shf.l.wrap.b32 	%r1639, %r1632, %r1632, 19;
	xor.b32  	%r1640, %r1639, %r1638;
	shf.l.wrap.b32 	%r1641, %r1632, %r1632, 10;
	xor.b32  	%r1642, %r1640, %r1641;
	and.b32  	%r1643, %r1608, %r1633;
	not.b32 	%r1644, %r1633;
	and.b32  	%r1645, %r1583, %r1644;
	or.b32  	%r1646, %r1645, %r1643;
	shf.l.wrap.b32 	%r1647, %r1633, %r1633, 26;
	shf.l.wrap.b32 	%r1648, %r1633, %r1633, 21;
	xor.b32  	%r1649, %r1647, %r1648;
	shf.l.wrap.b32 	%r1650, %r1633, %r1633, 7;
	xor.b32  	%r1651, %r1649, %r1650;
	add.s32 	%r1652, %r1651, %r490;
	add.s32 	%r1653, %r1652, %r1646;
	add.s32 	%r1654, %r1653, %r1558;
	add.s32 	%r1655, %r1654, -1084653625;
	add.s32 	%r1656, %r1642, %r1637;
	add.s32 	%r1657, %r1656, %r1655;
	add.s32 	%r1658, %r1655, %r1557;
	or.b32  	%r1659, %r1607, %r1632;
	and.b32  	%r1660, %r1659, %r1657;
	and.b32  	%r1661, %r1607, %r1632;
	or.b32  	%r1662, %r1660, %r1661;
	shf.l.wrap.b32 	%r1663, %r1657, %r1657, 30;
	shf.l.wrap.b32 	%r1664, %r1657, %r1657, 19;
	xor.b32  	%r1665, %r1664, %r1663;
	shf.l.wrap.b32 	%r1666, %r1657, %r1657, 10;
	xor.b32  	%r1667, %r1665, %r1666;
	and.b32  	%r1668, %r1633, %r1658;
	not.b32 	%r1669, %r1658;
	and.b32  	%r1670, %r1608, %r1669;
	or.b32  	%r1671, %r1670, %r1668;
	shf.l.wrap.b32 	%r1672, %r1658, %r1658, 26;
	shf.l.wrap.b32 	%r1673, %r1658, %r1658, 21;
	xor.b32  	%r1674, %r1672, %r1673;
	shf.l.wrap.b32 	%r1675, %r1658, %r1658, 7;
	xor.b32  	%r1676, %r1674, %r1675;
	add.s32 	%r1677, %r1676, %r503;
	add.s32 	%r1678, %r1677, %r1671;
	add.s32 	%r1679, %r1678, %r1583;
	add.s32 	%r1680, %r1679, -958395405;
	add.s32 	%r1681, %r1667, %r1662;
	add.s32 	%r1682, %r1681, %r1680;
	add.s32 	%r1683, %r1680, %r1582;
	or.b32  	%r1684, %r1632, %r1657;
	and.b32  	%r1685, %r1684, %r1682;
	and.b32  	%r1686, %r1632, %r1657;
	or.b32  	%r1687, %r1685, %r1686;
	shf.l.wrap.b32 	%r1688, %r1682, %r1682, 30;
	shf.l.wrap.b32 	%r1689, %r1682, %r1682, 19;
	xor.b32  	%r1690, %r1689, %r1688;
	shf.l.wrap.b32 	%r1691, %r1682, %r1682, 10;
	xor.b32  	%r1692, %r1690, %r1691;
	and.b32  	%r1693, %r1658, %r1683;
	not.b32 	%r1694, %r1683;
	and.b32  	%r1695, %r1633, %r1694;
	or.b32  	%r1696, %r1695, %r1693;
	shf.l.wrap.b32 	%r1697, %r1683, %r1683, 26;
	shf.l.wrap.b32 	%r1698, %r1683, %r1683, 21;
	xor.b32  	%r1699, %r1697, %r1698;
	shf.l.wrap.b32 	%r1700, %r1683, %r1683, 7;
	xor.b32  	%r1701, %r1699, %r1700;
	add.s32 	%r1702, %r1701, %r516;
	add.s32 	%r1703, %r1702, %r1696;
	add.s32 	%r1704, %r1703, %r1608;
	add.s32 	%r1705, %r1704, -710438585;
	add.s32 	%r1706, %r1692, %r1687;
	add.s32 	%r1707, %r1706, %r1705;
	add.s32 	%r1708, %r1705, %r1607;
	or.b32  	%r1709, %r1657, %r1682;
	and.b32  	%r1710, %r1709, %r1707;
	and.b32  	%r1711, %r1657, %r1682;
	or.b32  	%r1712, %r1710, %r1711;
	shf.l.wrap.b32 	%r1713, %r1707, %r1707, 30;
	shf.l.wrap.b32 	%r1714, %r1707, %r1707, 19;
	xor.b32  	%r1715, %r1714, %r1713;
	shf.l.wrap.b32 	%r1716, %r1707, %r1707, 10;
	xor.b32  	%r1717, %r1715, %r1716;
	and.b32  	%r1718, %r1683, %r1708;
	not.b32 	%r1719, %r1708;
	and.b32  	%r1720, %r1658, %r1719;
	or.b32  	%r1721, %r1720, %r1718;
	shf.l.wrap.b32 	%r1722, %r1708, %r1708, 26;
	shf.l.wrap.b32 	%r1723, %r1708, %r1708, 21;
	xor.b32  	%r1724, %r1722, %r1723;
	shf.l.wrap.b32 	%r1725, %r1708, %r1708, 7;
	xor.b32  	%r1726, %r1724, %r1725;
	add.s32 	%r1727, %r1726, %r529;
	add.s32 	%r1728, %r1727, %r1721;
	add.s32 	%r1729, %r1728, %r1633;
	add.s32 	%r1730, %r1729, 113926993;
	add.s32 	%r1731, %r1717, %r1712;
	add.s32 	%r1732, %r1731, %r1730;
	add.s32 	%r1733, %r1730, %r1632;
	or.b32  	%r1734, %r1682, %r1707;
	and.b32  	%r1735, %r1734, %r1732;
	and.b32  	%r1736, %r1682, %r1707;
	or.b32  	%r1737, %r1735, %r1736;
	shf.l.wrap.b32 	%r1738, %r1732, %r1732, 30;
	shf.l.wrap.b32 	%r1739, %r1732, %r1732, 19;
	xor.b32  	%r1740, %r1739, %r1738;
	shf.l.wrap.b32 	%r1741, %r1732, %r1732, 10;
	xor.b32  	%r1742, %r1740, %r1741;
	and.b32  	%r1743, %r1708, %r1733;
	not.b32 	%r1744, %r1733;
	and.b32  	%r1745, %r1683, %r1744;
	or.b32  	%r1746, %r1745, %r1743;
	shf.l.wrap.b32 	%r1747, %r1733, %r1733, 26;
	shf.l.wrap.b32 	%r1748, %r1733, %r1733, 21;
	xor.b32  	%r1749, %r1747, %r1748;
	shf.l.wrap.b32 	%r1750, %r1733, %r1733, 7;
	xor.b32  	%r1751, %r1749, %r1750;
	add.s32 	%r1752, %r1751, %r542;
	add.s32 	%r1753, %r1752, %r1746;
	add.s32 	%r1754, %r1753, %r1658;
	add.s32 	%r1755, %r1754, 338241895;
	add.s32 	%r1756, %r1742, %r1737;
	add.s32 	%r1757, %r1756, %r1755;
	add.s32 	%r1758, %r1755, %r1657;
	or.b32  	%r1759, %r1707, %r1732;
	and.b32  	%r1760, %r1759, %r1757;
	and.b32  	%r1761, %r1707, %r1732;
	or.b32  	%r1762, %r1760, %r1761;
	shf.l.wrap.b32 	%r1763, %r1757, %r1757, 30;
	shf.l.wrap.b32 	%r1764, %r1757, %r1757, 19;
	xor.b32  	%r1765, %r1764, %r1763;
	shf.l.wrap.b32 	%r1766, %r1757, %r1757, 10;
	xor.b32  	%r1767, %r1765, %r1766;
	and.b32  	%r1768, %r1733, %r1758;
	not.b32 	%r1769, %r1758;
	and.b32  	%r1770, %r1708, %r1769;
	or.b32  	%r1771, %r1770, %r1768;
	shf.l.wrap.b32 	%r1772, %r1758, %r1758, 26;
	shf.l.wrap.b32 	%r1773, %r1758, %r1758, 21;
	xor.b32  	%r1774, %r1772, %r1773;
	shf.l.wrap.b32 	%r1775, %r1758, %r1758, 7;
	xor.b32  	%r1776, %r1774, %r1775;
	add.s32 	%r1777, %r1776, %r555;
	add.s32 	%r1778, %r1777, %r1771;
	add.s32 	%r1779, %r1778, %r1683;
	add.s32 	%r1780, %r1779, 666307205;
	add.s32 	%r1781, %r1767, %r1762;
	add.s32 	%r1782, %r1781, %r1780;
	add.s32 	%r1783, %r1780, %r1682;
	or.b32  	%r1784, %r1732, %r1757;
	and.b32  	%r1785, %r1784, %r1782;
	and.b32  	%r1786, %r1732, %r1757;
	or.b32  	%r1787, %r1785, %r1786;
	shf.l.wrap.b32 	%r1788, %r1782, %r1782, 30;
	shf.l.wrap.b32 	%r1789, %r1782, %r1782, 19;
	xor.b32  	%r1790, %r1789, %r1788;
	shf.l.wrap.b32 	%r1791, %r1782, %r1782, 10;
	xor.b32  	%r1792, %r1790, %r1791;
	and.b32  	%r1793, %r1758, %r1783;
	not.b32 	%r1794, %r1783;
	and.b32  	%r1795, %r1733, %r1794;
	or.b32  	%r1796, %r1795, %r1793;
	shf.l.wrap.b32 	%r1797, %r1783, %r1783, 26;
	shf.l.wrap.b32 	%r1798, %r1783, %r1783, 21;
	xor.b32  	%r1799, %r1797, %r1798;
	shf.l.wrap.b32 	%r1800, %r1783, %r1783, 7;
	xor.b32  	%r1801, %r1799, %r1800;
	add.s32 	%r1802, %r1801, %r568;
	add.s32 	%r1803, %r1802, %r1796;
	add.s32 	%r1804, %r1803, %r1708;
	add.s32 	%r1805, %r1804, 773529912;
	add.s32 	%r1806, %r1792, %r1787;
	add.s32 	%r1807, %r1806, %r1805;
	add.s32 	%r1808, %r1805, %r1707;
	or.b32  	%r1809, %r1757, %r1782;
	and.b32  	%r1810, %r1809, %r1807;
	and.b32  	%r1811, %r1757, %r1782;
	or.b32  	%r1812, %r1810, %r1811;
	shf.l.wrap.b32 	%r1813, %r1807, %r1807, 30;
	shf.l.wrap.b32 	%r1814, %r1807, %r1807, 19;
	xor.b32  	%r1815, %r1814, %r1813;
	shf.l.wrap.b32 	%r1816, %r1807, %r1807, 10;
	xor.b32  	%r1817, %r1815, %r1816;
	and.b32  	%r1818, %r1783, %r1808;
	not.b32 	%r1819, %r1808;
	and.b32  	%r1820, %r1758, %r1819;
	or.b32  	%r1821, %r1820, %r1818;
	shf.l.wrap.b32 	%r1822, %r1808, %r1808, 26;
	shf.l.wrap.b32 	%r1823, %r1808, %r1808, 21;
	xor.b32  	%r1824, %r1822, %r1823;
	shf.l.wrap.b32 	%r1825, %r1808, %r1808, 7;
	xor.b32  	%r1826, %r1824, %r1825;
	add.s32 	%r1827, %r1826, %r581;
	add.s32 	%r1828, %r1827, %r1821;
	add.s32 	%r1829, %r1828, %r1733;
	add.s32 	%r1830, %r1829, 1294757372;
	add.s32 	%r1831, %r1817, %r1812;
	add.s32 	%r1832, %r1831, %r1830;
	add.s32 	%r1833, %r1830, %r1732;
	or.b32  	%r1834, %r1782, %r1807;
	and.b32  	%r1835, %r1834, %r1832;
	and.b32  	%r1836, %r1782, %r1807;
	or.b32  	%r1837, %r1835, %r1836;
	shf.l.wrap.b32 	%r1838, %r1832, %r1832, 30;
	shf.l.wrap.b32 	%r1839, %r1832, %r1832, 19;
	xor.b32  	%r1840, %r1839, %r1838;
	shf.l.wrap.b32 	%r1841, %r1832, %r1832, 10;
	xor.b32  	%r1842, %r1840, %r1841;
	and.b32  	%r1843, %r1808, %r1833;
	not.b32 	%r1844, %r1833;
	and.b32  	%r1845, %r1783, %r1844;
	or.b32  	%r1846, %r1845, %r1843;
	shf.l.wrap.b32 	%r1847, %r1833, %r1833, 26;
	shf.l.wrap.b32 	%r1848, %r1833, %r1833, 21;
	xor.b32  	%r1849, %r1847, %r1848;
	shf.l.wrap.b32 	%r1850, %r1833, %r1833, 7;
	xor.b32  	%r1851, %r1849, %r1850;
	add.s32 	%r1852, %r1851, %r594;
	add.s32 	%r1853, %r1852, %r1846;
	add.s32 	%r1854, %r1853, %r1758;
	add.s32 	%r1855, %r1854, 1396182291;
	add.s32 	%r1856, %r1842, %r1837;
	add.s32 	%r1857, %r1856, %r1855;
	add.s32 	%r1858, %r1855, %r1757;
	or.b32  	%r1859, %r1807, %r1832;
	and.b32  	%r1860, %r1859, %r1857;
	and.b32  	%r1861, %r1807, %r1832;
	or.b32  	%r1862, %r1860, %r1861;
	shf.l.wrap.b32 	%r1863, %r1857, %r1857, 30;
	shf.l.wrap.b32 	%r1864, %r1857, %r1857, 19;
	xor.b32  	%r1865, %r1864, %r1863;
	shf.l.wrap.b32 	%r1866, %r1857, %r1857, 10;
	xor.b32  	%r1867, %r1865, %r1866;
	and.b32  	%r1868, %r1833, %r1858;
	not.b32 	%r1869, %r1858;
	and.b32  	%r1870, %r1808, %r1869;
	or.b32  	%r1871, %r1870, %r1868;
	shf.l.wrap.b32 	%r1872, %r1858, %r1858, 26;
	shf.l.wrap.b32 	%r1873, %r1858, %r1858, 21;
	xor.b32  	%r1874, %r1872, %r1873;
	shf.l.wrap.b32 	%r1875, %r1858, %r1858, 7;
	xor.b32  	%r1876, %r1874, %r1875;
	add.s32 	%r1877, %r1876, %r607;
	add.s32 	%r1878, %r1877, %r1871;
	add.s32 	%r1879, %r1878, %r1783;
	add.s32 	%r1880, %r1879, 1695183700;
	add.s32 	%r1881, %r1867, %r1862;
	add.s32 	%r1882, %r1881, %r1880;
	add.s32 	%r1883, %r1880, %r1782;
	or.b32  	%r1884, %r1832, %r1857;
	and.b32  	%r1885, %r1884, %r1882;
	and.b32  	%r1886, %r1832, %r1857;
	or.b32  	%r1887, %r1885, %r1886;
	shf.l.wrap.b32 	%r1888, %r1882, %r1882, 30;
	shf.l.wrap.b32 	%r1889, %r1882, %r1882, 19;
	xor.b32  	%r1890, %r1889, %r1888;
	shf.l.wrap.b32 	%r1891, %r1882, %r1882, 10;
	xor.b32  	%r1892, %r1890, %r1891;
	and.b32  	%r1893, %r1858, %r1883;
	not.b32 	%r1894, %r1883;
	and.b32  	%r1895, %r1833, %r1894;
	or.b32  	%r1896, %r1895, %r1893;
	shf.l.wrap.b32 	%r1897, %r1883, %r1883, 26;
	shf.l.wrap.b32 	%r1898, %r1883, %r1883, 21;
	xor.b32  	%r1899, %r1897, %r1898;
	shf.l.wrap.b32 	%r1900, %r1883, %r1883, 7;
	xor.b32  	%r1901, %r1899, %r1900;
	add.s32 	%r1902, %r1901, %r620;
	add.s32 	%r1903, %r1902, %r1896;
	add.s32 	%r1904, %r1903, %r1808;
	add.s32 	%r1905, %r1904, 1986661051;
	add.s32 	%r1906, %r1892, %r1887;
	add.s32 	%r1907, %r1906, %r1905;
	add.s32 	%r1908, %r1905, %r1807;
	or.b32  	%r1909, %r1857, %r1882;
	and.b32  	%r1910, %r1909, %r1907;
	and.b32  	%r1911, %r1857, %r1882;
	or.b32  	%r1912, %r1910, %r1911;
	shf.l.wrap.b32 	%r1913, %r1907, %r1907, 30;
	shf.l.wrap.b32 	%r1914, %r1907, %r1907, 19;
	xor.b32  	%r1915, %r1914, %r1913;
	shf.l.wrap.b32 	%r1916, %r1907, %r1907, 10;
	xor.b32  	%r1917, %r1915, %r1916;
	and.b32  	%r1918, %r1883, %r1908;
	not.b32 	%r1919, %r1908;
	and.b32  	%r1920, %r1858, %r1919;
	or.b32  	%r1921, %r1920, %r1918;
	shf.l.wrap.b32 	%r1922, %r1908, %r1908, 26;
	shf.l.wrap.b32 	%r1923, %r1908, %r1908, 21;
	xor.b32  	%r1924, %r1922, %r1923;
	shf.l.wrap.b32 	%r1925, %r1908, %r1908, 7;
	xor.b32  	%r1926, %r1924, %r1925;
	add.s32 	%r1927, %r1926, %r633;
	add.s32 	%r1928, %r1927, %r1921;
	add.s32 	%r1929, %r1928, %r1833;
	add.s32 	%r1930, %r1929, -2117940946;
	add.s32 	%r1931, %r1917, %r1912;
	add.s32 	%r1932, %r1931, %r1930;
	add.s32 	%r1933, %r1930, %r1832;
	or.b32  	%r1934, %r1882, %r1907;
	and.b32  	%r1935, %r1934, %r1932;
	and.b32  	%r1936, %r1882, %r1907;
	or.b32  	%r1937, %r1935, %r1936;
	shf.l.wrap.b32 	%r1938, %r1932, %r1932, 30;
	shf.l.wrap.b32 	%r1939, %r1932, %r1932, 19;
	xor.b32  	%r1940, %r1939, %r1938;
	shf.l.wrap.b32 	%r1941, %r1932, %r1932, 10;
	xor.b32  	%r1942, %r1940, %r1941;
	and.b32  	%r1943, %r1908, %r1933;
	not.b32 	%r1944, %r1933;
	and.b32  	%r1945, %r1883, %r1944;
	or.b32  	%r1946, %r1945, %r1943;
	shf.l.wrap.b32 	%r1947, %r1933, %r1933, 26;
	shf.l.wrap.b32 	%r1948, %r1933, %r1933, 21;
	xor.b32  	%r1949, %r1947, %r1948;
	shf.l.wrap.b32 	%r1950, %r1933, %r1933, 7;
	xor.b32  	%r1951, %r1949, %r1950;
	add.s32 	%r1952, %r1951, %r646;
	add.s32 	%r1953, %r1952, %r1946;
	add.s32 	%r1954, %r1953, %r1858;
	add.s32 	%r1955, %r1954, -1838011259;
	add.s32 	%r1956, %r1942, %r1937;
	add.s32 	%r1957, %r1956, %r1955;
	add.s32 	%r1958, %r1955, %r1857;
	or.b32  	%r1959, %r1907, %r1932;
	and.b32  	%r1960, %r1959, %r1957;
	and.b32  	%r1961, %r1907, %r1932;
	or.b32  	%r1962, %r1960, %r1961;
	shf.l.wrap.b32 	%r1963, %r1957, %r1957, 30;
	shf.l.wrap.b32 	%r1964, %r1957, %r1957, 19;
	xor.b32  	%r1965, %r1964, %r1963;
	shf.l.wrap.b32 	%r1966, %r1957, %r1957, 10;
	xor.b32  	%r1967, %r1965, %r1966;
	and.b32  	%r1968, %r1933, %r1958;
	not.b32 	%r1969, %r1958;
	and.b32  	%r1970, %r1908, %r1969;
	or.b32  	%r1971, %r1970, %r1968;
	shf.l.wrap.b32 	%r1972, %r1958, %r1958, 26;
	shf.l.wrap.b32 	%r1973, %r1958, %r1958, 21;
	xor.b32  	%r1974, %r1972, %r1973;
	shf.l.wrap.b32 	%r1975, %r1958, %r1958, 7;
	xor.b32  	%r1976, %r1974, %r1975;
	add.s32 	%r1977, %r1976, %r659;
	add.s32 	%r1978, %r1977, %r1971;
	add.s32 	%r1979, %r1978, %r1883;
	add.s32 	%r1980, %r1979, -1564481375;
	add.s32 	%r1981, %r1967, %r1962;
	add.s32 	%r1982, %r1981, %r1980;
	add.s32 	%r1983, %r1980, %r1882;
	or.b32  	%r1984, %r1932, %r1957;
	and.b32  	%r1985, %r1984, %r1982;
	and.b32  	%r1986, %r1932, %r1957;
	or.b32  	%r1987, %r1985, %r1986;
	shf.l.wrap.b32 	%r1988, %r1982, %r1982, 30;
	shf.l.wrap.b32 	%r1989, %r1982, %r1982, 19;
	xor.b32  	%r1990, %r1989, %r1988;
	shf.l.wrap.b32 	%r1991, %r1982, %r1982, 10;
	xor.b32  	%r1992, %r1990, %r1991;
	and.b32  	%r1993, %r1958, %r1983;
	not.b32 	%r1994, %r1983;
	and.b32  	%r1995, %r1933, %r1994;
	or.b32  	%r1996, %r1995, %r1993;
	shf.l.wrap.b32 	%r1997, %r1983, %r1983, 26;
	shf.l.wrap.b32 	%r1998, %r1983, %r1983, 21;
	xor.b32  	%r1999, %r1997, %r1998;
	shf.l.wrap.b32 	%r2000, %r1983, %r1983, 7;
	xor.b32  	%r2001, %r1999, %r2000;
	add.s32 	%r2002, %r2001, %r672;
	add.s32 	%r2003, %r2002, %r1996;
	add.s32 	%r2004, %r2003, %r1908;
	add.s32 	%r2005, %r2004, -1474664885;
	add.s32 	%r2006, %r1992, %r1987;
	add.s32 	%r2007, %r2006, %r2005;
	add.s32 	%r2008, %r2005, %r1907;
	or.b32  	%r2009, %r1957, %r1982;
	and.b32  	%r2010, %r2009, %r2007;
	and.b32  	%r2011, %r1957, %r1982;
	or.b32  	%r2012, %r2010, %r2011;
	shf.l.wrap.b32 	%r2013, %r2007, %r2007, 30;
	shf.l.wrap.b32 	%r2014, %r2007, %r2007, 19;
	xor.b32  	%r2015, %r2014, %r2013;
	shf.l.wrap.b32 	%r2016, %r2007, %r2007, 10;
	xor.b32  	%r2017, %r2015, %r2016;
	and.b32  	%r2018, %r1983, %r2008;
	not.b32 	%r2019, %r2008;
	and.b32  	%r2020, %r1958, %r2019;
	or.b32  	%r2021, %r2020, %r2018;
	shf.l.wrap.b32 	%r2022, %r2008, %r2008, 26;
	shf.l.wrap.b32 	%r2023, %r2008, %r2008, 21;
	xor.b32  	%r2024, %r2022, %r2023;
	shf.l.wrap.b32 	%r2025, %r2008, %r2008, 7;
	xor.b32  	%r2026, %r2024, %r2025;
	add.s32 	%r2027, %r2026, %r685;
	add.s32 	%r2028, %r2027, %r2021;
	add.s32 	%r2029, %r2028, %r1933;
	add.s32 	%r2030, %r2029, -1035236496;
	add.s32 	%r2031, %r2017, %r2012;
	add.s32 	%r2032, %r2031, %r2030;
	add.s32 	%r2033, %r2030, %r1932;
	or.b32  	%r2034, %r1982, %r2007;
	and.b32  	%r2035, %r2034, %r2032;
	and.b32  	%r2036, %r1982, %r2007;
	or.b32  	%r2037, %r2035, %r2036;
	shf.l.wrap.b32 	%r2038, %r2032, %r2032, 30;
	shf.l.wrap.b32 	%r2039, %r2032, %r2032, 19;
	xor.b32  	%r2040, %r2039, %r2038;
	shf.l.wrap.b32 	%r2041, %r2032, %r2032, 10;
	xor.b32  	%r2042, %r2040, %r2041;
	and.b32  	%r2043, %r2008, %r2033;
	not.b32 	%r2044, %r2033;
	and.b32  	%r2045, %r1983, %r2044;
	or.b32  	%r2046, %r2045, %r2043;
	shf.l.wrap.b32 	%r2047, %r2033, %r2033, 26;
	shf.l.wrap.b32 	%r2048, %r2033, %r2033, 21;
	xor.b32  	%r2049, %r2047, %r2048;
	shf.l.wrap.b32 	%r2050, %r2033, %r2033, 7;
	xor.b32  	%r2051, %r2049, %r2050;
	add.s32 	%r2052, %r2051, %r698;
	add.s32 	%r2053, %r2052, %r2046;
	add.s32 	%r2054, %r2053, %r1958;
	add.s32 	%r2055, %r2054, -949202525;
	add.s32 	%r2056, %r2042, %r2037;
	add.s32 	%r2057, %r2056, %r2055;
	add.s32 	%r2058, %r2055, %r1957;
	or.b32  	%r2059, %r2007, %r2032;
	and.b32  	%r2060, %r2059, %r2057;
	and.b32  	%r2061, %r2007, %r2032;
	or.b32  	%r2062, %r2060, %r2061;
	shf.l.wrap.b32 	%r2063, %r2057, %r2057, 30;
	shf.l.wrap.b32 	%r2064, %r2057, %r2057, 19;
	xor.b32  	%r2065, %r2064, %r2063;
	shf.l.wrap.b32 	%r2066, %r2057, %r2057, 10;
	xor.b32  	%r2067, %r2065, %r2066;
	and.b32  	%r2068, %r2033, %r2058;
	not.b32 	%r2069, %r2058;
	and.b32  	%r2070, %r2008, %r2069;
	or.b32  	%r2071, %r2070, %r2068;
	shf.l.wrap.b32 	%r2072, %r2058, %r2058, 26;
	shf.l.wrap.b32 	%r2073, %r2058, %r2058, 21;
	xor.b32  	%r2074, %r2072, %r2073;
	shf.l.wrap.b32 	%r2075, %r2058, %r2058, 7;
	xor.b32  	%r2076, %r2074, %r2075;
	add.s32 	%r2077, %r2076, %r711;
	add.s32 	%r2078, %r2077, %r2071;
	add.s32 	%r2079, %r2078, %r1983;
	add.s32 	%r2080, %r2079, -778901479;
	add.s32 	%r2081, %r2067, %r2062;
	add.s32 	%r2082, %r2081, %r2080;
	add.s32 	%r2083, %r2080, %r1982;
	or.b32  	%r2084, %r2032, %r2057;
	and.b32  	%r2085, %r2084, %r2082;
	and.b32  	%r2086, %r2032, %r2057;
	or.b32  	%r2087, %r2085, %r2086;
	shf.l.wrap.b32 	%r2088, %r2082, %r2082, 30;
	shf.l.wrap.b32 	%r2089, %r2082, %r2082, 19;
	xor.b32  	%r2090, %r2089, %r2088;
	shf.l.wrap.b32 	%r2091, %r2082, %r2082, 10;
	xor.b32  	%r2092, %r2090, %r2091;
	and.b32  	%r2093, %r2058, %r2083;
	not.b32 	%r2094, %r2083;
	and.b32  	%r2095, %r2033, %r2094;
	or.b32  	%r2096, %r2095, %r2093;
	shf.l.wrap.b32 	%r2097, %r2083, %r2083, 26;
	shf.l.wrap.b32 	%r2098, %r2083, %r2083, 21;
	xor.b32  	%r2099, %r2097, %r2098;
	shf.l.wrap.b32 	%r2100, %r2083, %r2083, 7;
	xor.b32  	%r2101, %r2099, %r2100;
	add.s32 	%r2102, %r2101, %r724;
	add.s32 	%r2103, %r2102, %r2096;
	add.s32 	%r2104, %r2103, %r2008;
	add.s32 	%r2105, %r2104, -694614492;
	add.s32 	%r2106, %r2092, %r2087;
	add.s32 	%r2107, %r2106, %r2105;
	add.s32 	%r2108, %r2105, %r2007;
	or.b32  	%r2109, %r2057, %r2082;
	and.b32  	%r2110, %r2109, %r2107;
	and.b32  	%r2111, %r2057, %r2082;
	or.b32  	%r2112, %r2110, %r2111;
	shf.l.wrap.b32 	%r2113, %r2107, %r2107, 30;
	shf.l.wrap.b32 	%r2114, %r2107, %r2107, 19;
	xor.b32  	%r2115, %r2114, %r2113;
	shf.l.wrap.b32 	%r2116, %r2107, %r2107, 10;
	xor.b32  	%r2117, %r2115, %r2116;
	and.b32  	%r2118, %r2083, %r2108;
	not.b32 	%r2119, %r2108;
	and.b32  	%r2120, %r2058, %r2119;
	or.b32  	%r2121, %r2120, %r2118;
	shf.l.wrap.b32 	%r2122, %r2108, %r2108, 26;
	shf.l.wrap.b32 	%r2123, %r2108, %r2108, 21;
	xor.b32  	%r2124, %r2122, %r2123;
	shf.l.wrap.b32 	%r2125, %r2108, %r2108, 7;
	xor.b32  	%r2126, %r2124, %r2125;
	add.s32 	%r2127, %r2126, %r737;
	add.s32 	%r2128, %r2127, %r2121;
	add.s32 	%r2129, %r2128, %r2033;
	add.s32 	%r2130, %r2129, -200395387;
	add.s32 	%r2131, %r2117, %r2112;
	add.s32 	%r2132, %r2131, %r2130;
	add.s32 	%r2133, %r2130, %r2032;
	or.b32  	%r2134, %r2082, %r2107;
	and.b32  	%r2135, %r2134, %r2132;
	and.b32  	%r2136, %r2082, %r2107;
	or.b32  	%r2137, %r2135, %r2136;
	shf.l.wrap.b32 	%r2138, %r2132, %r2132, 30;
	shf.l.wrap.b32 	%r2139, %r2132, %r2132, 19;
	xor.b32  	%r2140, %r2139, %r2138;
	shf.l.wrap.b32 	%r2141, %r2132, %r2132, 10;
	xor.b32  	%r2142, %r2140, %r2141;
	and.b32  	%r2143, %r2108, %r2133;
	not.b32 	%r2144, %r2133;
	and.b32  	%r2145, %r2083, %r2144;
	or.b32  	%r2146, %r2145, %r2143;
	shf.l.wrap.b32 	%r2147, %r2133, %r2133, 26;
	shf.l.wrap.b32 	%r2148, %r2133, %r2133, 21;
	xor.b32  	%r2149, %r2147, %r2148;
	shf.l.wrap.b32 	%r2150, %r2133, %r2133, 7;
	xor.b32  	%r2151, %r2149, %r2150;
	add.s32 	%r2152, %r2151, %r750;
	add.s32 	%r2153, %r2152, %r2146;
	add.s32 	%r2154, %r2153, %r2058;
	add.s32 	%r2155, %r2154, 275423344;
	add.s32 	%r2156, %r2142, %r2137;
	add.s32 	%r2157, %r2156, %r2155;
	add.s32 	%r2158, %r2155, %r2057;
	or.b32  	%r2159, %r2107, %r2132;
	and.b32  	%r2160, %r2159, %r2157;
	and.b32  	%r2161, %r2107, %r2132;
	or.b32  	%r2162, %r2160, %r2161;
	shf.l.wrap.b32 	%r2163, %r2157, %r2157, 30;
	shf.l.wrap.b32 	%r2164, %r2157, %r2157, 19;
	xor.b32  	%r2165, %r2164, %r2163;
	shf.l.wrap.b32 	%r2166, %r2157, %r2157, 10;
	xor.b32  	%r2167, %r2165, %r2166;
	and.b32  	%r2168, %r2133, %r2158;
	not.b32 	%r2169, %r2158;
	and.b32  	%r2170, %r2108, %r2169;
	or.b32  	%r2171, %r2170, %r2168;
	shf.l.wrap.b32 	%r2172, %r2158, %r2158, 26;
	shf.l.wrap.b32 	%r2173, %r2158, %r2158, 21;
	xor.b32  	%r2174, %r2172, %r2173;
	shf.l.wrap.b32 	%r2175, %r2158, %r2158, 7;
	xor.b32  	%r2176, %r2174, %r2175;
	add.s32 	%r2177, %r2176, %r763;
	add.s32 	%r2178, %r2177, %r2171;
	add.s32 	%r2179, %r2178, %r2083;
	add.s32 	%r2180, %r2179, 430227734;
	add.s32 	%r2181, %r2167, %r2162;
	add.s32 	%r2182, %r2181, %r2180;
	add.s32 	%r2183, %r2180, %r2082;
	or.b32  	%r2184, %r2132, %r2157;
	and.b32  	%r2185, %r2184, %r2182;
	and.b32  	%r2186, %r2132, %r2157;
	or.b32  	%r2187, %r2185, %r2186;
	shf.l.wrap.b32 	%r2188, %r2182, %r2182, 30;
	shf.l.wrap.b32 	%r2189, %r2182, %r2182, 19;
	xor.b32  	%r2190, %r2189, %r2188;
	shf.l.wrap.b32 	%r2191, %r2182, %r2182, 10;
	xor.b32  	%r2192, %r2190, %r2191;
	and.b32  	%r2193, %r2158, %r2183;
	not.b32 	%r2194, %r2183;
	and.b32  	%r2195, %r2133, %r2194;
	or.b32  	%r2196, %r2195, %r2193;
	shf.l.wrap.b32 	%r2197, %r2183, %r2183, 26;
	shf.l.wrap.b32 	%r2198, %r2183, %r2183, 21;
	xor.b32  	%r2199, %r2197, %r2198;
	shf.l.wrap.b32 	%r2200, %r2183, %r2183, 7;
	xor.b32  	%r2201, %r2199, %r2200;
	add.s32 	%r2202, %r2201, %r776;
	add.s32 	%r2203, %r2202, %r2196;
	add.s32 	%r2204, %r2203, %r2108;
	add.s32 	%r2205, %r2204, 506948616;
	add.s32 	%r2206, %r2192, %r2187;
	add.s32 	%r2207, %r2206, %r2205;
	add.s32 	%r2208, %r2205, %r2107;
	or.b32  	%r2209, %r2157, %r2182;
	and.b32  	%r2210, %r2209, %r2207;
	and.b32  	%r2211, %r2157, %r2182;
	or.b32  	%r2212, %r2210, %r2211;
	shf.l.wrap.b32 	%r2213, %r2207, %r2207, 30;
	shf.l.wrap.b32 	%r2214, %r2207, %r2207, 19;
	xor.b32  	%r2215, %r2214, %r2213;
	shf.l.wrap.b32 	%r2216, %r2207, %r2207, 10;
	xor.b32  	%r2217, %r2215, %r2216;
	and.b32  	%r2218, %r2183, %r2208;
	not.b32 	%r2219, %r2208;
	and.b32  	%r2220, %r2158, %r2219;
	or.b32  	%r2221, %r2220, %r2218;
	shf.l.wrap.b32 	%r2222, %r2208, %r2208, 26;
	shf.l.wrap.b32 	%r2223, %r2208, %r2208, 21;
	xor.b32  	%r2224, %r2222, %r2223;
	shf.l.wrap.b32 	%r2225, %r2208, %r2208, 7;
	xor.b32  	%r2226, %r2224, %r2225;
	add.s32 	%r2227, %r2226, %r789;
	add.s32 	%r2228, %r2227, %r2221;
	add.s32 	%r2229, %r2228, %r2133;
	add.s32 	%r2230, %r2229, 659060556;
	add.s32 	%r2231, %r2217, %r2212;
	add.s32 	%r2232, %r2231, %r2230;
	add.s32 	%r2233, %r2230, %r2132;
	or.b32  	%r2234, %r2182, %r2207;
	and.b32  	%r2235, %r2234, %r2232;
	and.b32  	%r2236, %r2182, %r2207;
	or.b32  	%r2237, %r2235, %r2236;
	shf.l.wrap.b32 	%r2238, %r2232, %r2232, 30;
	shf.l.wrap.b32 	%r2239, %r2232, %r2232, 19;
	xor.b32  	%r2240, %r2239, %r2238;
	shf.l.wrap.b32 	%r2241, %r2232, %r2232, 10;
	xor.b32  	%r2242, %r2240, %r2241;
	and.b32  	%r2243, %r2208, %r2233;
	not.b32 	%r2244, %r2233;
	and.b32  	%r2245, %r2183, %r2244;
	or.b32  	%r2246, %r2245, %r2243;
	shf.l.wrap.b32 	%r2247, %r2233, %r2233, 26;
	shf.l.wrap.b32 	%r2248, %r2233, %r2233, 21;
	xor.b32  	%r2249, %r2247, %r2248;
	shf.l.wrap.b32 	%r2250, %r2233, %r2233, 7;
	xor.b32  	%r2251, %r2249, %r2250;
	add.s32 	%r2252, %r2251, %r802;
	add.s32 	%r2253, %r2252, %r2246;
	add.s32 	%r2254, %r2253, %r2158;
	add.s32 	%r2255, %r2254, 883997877;
	add.s32 	%r2256, %r2242, %r2237;
	add.s32 	%r2257, %r2256, %r2255;
	add.s32 	%r2258, %r2255, %r2157;
	or.b32  	%r2259, %r2207, %r2232;
	and.b32  	%r2260, %r2259, %r2257;
	and.b32  	%r2261, %r2207, %r2232;
	or.b32  	%r2262, %r2260, %r2261;
	shf.l.wrap.b32 	%r2263, %r2257, %r2257, 30;
	shf.l.wrap.b32 	%r2264, %r2257, %r2257, 19;
	xor.b32  	%r2265, %r2264, %r2263;
	shf.l.wrap.b32 	%r2266, %r2257, %r2257, 10;
	xor.b32  	%r2267, %r2265, %r2266;
	and.b32  	%r2268, %r2233, %r2258;
	not.b32 	%r2269, %r2258;
	and.b32  	%r2270, %r2208, %r2269;
	or.b32  	%r2271, %r2270, %r2268;
	shf.l.wrap.b32 	%r2272, %r2258, %r2258, 26;
	shf.l.wrap.b32 	%r2273, %r2258, %r2258, 21;
	xor.b32  	%r2274, %r2272, %r2273;
	shf.l.wrap.b32 	%r2275, %r2258, %r2258, 7;
	xor.b32  	%r2276, %r2274, %r2275;
	add.s32 	%r2277, %r2276, %r815;
	add.s32 	%r2278, %r2277, %r2271;
	add.s32 	%r2279, %r2278, %r2183;
	add.s32 	%r2280, %r2279, 958139571;
	add.s32 	%r2281, %r2267, %r2262;
	add.s32 	%r2282, %r2281, %r2280;
	add.s32 	%r2283, %r2280, %r2182;
	or.b32  	%r2284, %r2232, %r2257;
	and.b32  	%r2285, %r2284, %r2282;
	and.b32  	%r2286, %r2232, %r2257;
	or.b32  	%r2287, %r2285, %r2286;
	shf.l.wrap.b32 	%r2288, %r2282, %r2282, 30;
	shf.l.wrap.b32 	%r2289, %r2282, %r2282, 19;
	xor.b32  	%r2290, %r2289, %r2288;
	shf.l.wrap.b32 	%r2291, %r2282, %r2282, 10;
	xor.b32  	%r2292, %r2290, %r2291;
	and.b32  	%r2293, %r2258, %r2283;
	not.b32 	%r2294, %r2283;
	and.b32  	%r2295, %r2233, %r2294;
	or.b32  	%r2296, %r2295, %r2293;
	shf.l.wrap.b32 	%r2297, %r2283, %r2283, 26;
	shf.l.wrap.b32 	%r2298, %r2283, %r2283, 21;
	xor.b32  	%r2299, %r2297, %r2298;
	shf.l.wrap.b32 	%r2300, %r2283, %r2283, 7;
	xor.b32  	%r2301, %r2299, %r2300;
	add.s32 	%r2302, %r2301, %r828;
	add.s32 	%r2303, %r2302, %r2296;
	add.s32 	%r2304, %r2303, %r2208;
	add.s32 	%r2305, %r2304, 1322822218;
	add.s32 	%r2306, %r2292, %r2287;
	add.s32 	%r2307, %r2306, %r2305;
	add.s32 	%r2308, %r2305, %r2207;
	or.b32  	%r2309, %r2257, %r2282;
	and.b32  	%r2310, %r2309, %r2307;
	and.b32  	%r2311, %r2257, %r2282;
	or.b32  	%r2312, %r2310, %r2311;
	shf.l.wrap.b32 	%r2313, %r2307, %r2307, 30;
	shf.l.wrap.b32 	%r2314, %r2307, %r2307, 19;
	xor.b32  	%r2315, %r2314, %r2313;
	shf.l.wrap.b32 	%r2316, %r2307, %r2307, 10;
	xor.b32  	%r2317, %r2315, %r2316;
	and.b32  	%r2318, %r2283, %r2308;
	not.b32 	%r2319, %r2308;
	and.b32  	%r2320, %r2258, %r2319;
	or.b32  	%r2321, %r2320, %r2318;
	shf.l.wrap.b32 	%r2322, %r2308, %r2308, 26;
	shf.l.wrap.b32 	%r2323, %r2308, %r2308, 21;
	xor.b32  	%r2324, %r2322, %r2323;
	shf.l.wrap.b32 	%r2325, %r2308, %r2308, 7;
	xor.b32  	%r2326, %r2324, %r2325;
	add.s32 	%r2327, %r2326, %r841;
	add.s32 	%r2328, %r2327, %r2321;
	add.s32 	%r2329, %r2328, %r2233;
	add.s32 	%r2330, %r2329, 1537002063;
	add.s32 	%r2331, %r2317, %r2312;
	add.s32 	%r2332, %r2331, %r2330;
	add.s32 	%r2333, %r2330, %r2232;
	or.b32  	%r2334, %r2282, %r2307;
	and.b32  	%r2335, %r2334, %r2332;
	and.b32  	%r2336, %r2282, %r2307;
	or.b32  	%r2337, %r2335, %r2336;
	shf.l.wrap.b32 	%r2338, %r2332, %r2332, 30;
	shf.l.wrap.b32 	%r2339, %r2332, %r2332, 19;
	xor.b32  	%r2340, %r2339, %r2338;
	shf.l.wrap.b32 	%r2341, %r2332, %r2332, 10;
	xor.b32  	%r2342, %r2340, %r2341;
	and.b32  	%r2343, %r2308, %r2333;
	not.b32 	%r2344, %r2333;
	and.b32  	%r2345, %r2283, %r2344;
	or.b32  	%r2346, %r2345, %r2343;
	shf.l.wrap.b32 	%r2347, %r2333, %r2333, 26;
	shf.l.wrap.b32 	%r2348, %r2333, %r2333, 21;
	xor.b32  	%r2349, %r2347, %r2348;
	shf.l.wrap.b32 	%r2350, %r2333, %r2333, 7;
	xor.b32  	%r2351, %r2349, %r2350;
	add.s32 	%r2352, %r2351, %r854;
	add.s32 	%r2353, %r2352, %r2346;
	add.s32 	%r2354, %r2353, %r2258;
	add.s32 	%r2355, %r2354, 1747873779;
	add.s32 	%r2356, %r2342, %r2337;
	add.s32 	%r2357, %r2356, %r2355;
	add.s32 	%r2358, %r2355, %r2257;
	or.b32  	%r2359, %r2307, %r2332;
	and.b32  	%r2360, %r2359, %r2357;
	and.b32  	%r2361, %r2307, %r2332;
	or.b32  	%r2362, %r2360, %r2361;
	shf.l.wrap.b32 	%r2363, %r2357, %r2357, 30;
	shf.l.wrap.b32 	%r2364, %r2357, %r2357, 19;
	xor.b32  	%r2365, %r2364, %r2363;
	shf.l.wrap.b32 	%r2366, %r2357, %r2357, 10;
	xor.b32  	%r2367, %r2365, %r2366;
	and.b32  	%r2368, %r2333, %r2358;
	not.b32 	%r2369, %r2358;
	and.b32  	%r2370, %r2308, %r2369;
	or.b32  	%r2371, %r2370, %r2368;
	shf.l.wrap.b32 	%r2372, %r2358, %r2358, 26;
	shf.l.wrap.b32 	%r2373, %r2358, %r2358, 21;
	xor.b32  	%r2374, %r2372, %r2373;
	shf.l.wrap.b32 	%r2375, %r2358, %r2358, 7;
	xor.b32  	%r2376, %r2374, %r2375;
	add.s32 	%r2377, %r2376, %r867;
	add.s32 	%r2378, %r2377, %r2371;
	add.s32 	%r2379, %r2378, %r2283;
	add.s32 	%r2380, %r2379, 1955562222;
	add.s32 	%r2381, %r2367, %r2362;
	add.s32 	%r2382, %r2381, %r2380;
	add.s32 	%r2383, %r2380, %r2282;
	or.b32  	%r2384, %r2332, %r2357;
	and.b32  	%r2385, %r2384, %r2382;
	and.b32  	%r2386, %r2332, %r2357;
	or.b32  	%r2387, %r2385, %r2386;
	shf.l.wrap.b32 	%r2388, %r2382, %r2382, 30;
	shf.l.wrap.b32 	%r2389, %r2382, %r2382, 19;
	xor.b32  	%r2390, %r2389, %r2388;
	shf.l.wrap.b32 	%r2391, %r2382, %r2382, 10;
	xor.b32  	%r2392, %r2390, %r2391;
	and.b32  	%r2393, %r2358, %r2383;
	not.b32 	%r2394, %r2383;
	and.b32  	%r2395, %r2333, %r2394;
	or.b32  	%r2396, %r2395, %r2393;
	shf.l.wrap.b32 	%r2397, %r2383, %r2383, 26;
	shf.l.wrap.b32 	%r2398, %r2383, %r2383, 21;
	xor.b32  	%r2399, %r2397, %r2398;
	shf.l.wrap.b32 	%r2400, %r2383, %r2383, 7;
	xor.b32  	%r2401, %r2399, %r2400;
	add.s32 	%r2402, %r2401, %r880;
	add.s32 	%r2403, %r2402, %r2396;
	add.s32 	%r2404, %r2403, %r2308;
	add.s32 	%r2405, %r2404, 2024104815;
	add.s32 	%r2406, %r2392, %r2387;
	add.s32 	%r2407, %r2406, %r2405;
	add.s32 	%r2408, %r2405, %r2307;
	or.b32  	%r2409, %r2357, %r2382;
	and.b32  	%r2410, %r2409, %r2407;
	and.b32  	%r2411, %r2357, %r2382;
	or.b32  	%r2412, %r2410, %r2411;
	shf.l.wrap.b32 	%r2413, %r2407, %r2407, 30;
	shf.l.wrap.b32 	%r2414, %r2407, %r2407, 19;
	xor.b32  	%r2415, %r2414, %r2413;
	shf.l.wrap.b32 	%r2416, %r2407, %r2407, 10;
	xor.b32  	%r2417, %r2415, %r2416;
	and.b32  	%r2418, %r2383, %r2408;
	not.b32 	%r2419, %r2408;
	and.b32  	%r2420, %r2358, %r2419;
	or.b32  	%r2421, %r2420, %r2418;
	shf.l.wrap.b32 	%r2422, %r2408, %r2408, 26;
	shf.l.wrap.b32 	%r2423, %r2408, %r2408, 21;
	xor.b32  	%r2424, %r2422, %r2423;
	shf.l.wrap.b32 	%r2425, %r2408, %r2408, 7;
	xor.b32  	%r2426, %r2424, %r2425;
	add.s32 	%r2427, %r2426, %r893;
	add.s32 	%r2428, %r2427, %r2421;
	add.s32 	%r2429, %r2428, %r2333;
	add.s32 	%r2430, %r2429, -2067236844;
	add.s32 	%r2431, %r2417, %r2412;
	add.s32 	%r2432, %r2431, %r2430;
	add.s32 	%r2433, %r2430, %r2332;
	or.b32  	%r2434, %r2382, %r2407;
	and.b32  	%r2435, %r2434, %r2432;
	and.b32  	%r2436, %r2382, %r2407;
	or.b32  	%r2437, %r2435, %r2436;
	shf.l.wrap.b32 	%r2438, %r2432, %r2432, 30;
	shf.l.wrap.b32 	%r2439, %r2432, %r2432, 19;
	xor.b32  	%r2440, %r2439, %r2438;
	shf.l.wrap.b32 	%r2441, %r2432, %r2432, 10;
	xor.b32  	%r2442, %r2440, %r2441;
	and.b32  	%r2443, %r2408, %r2433;
	not.b32 	%r2444, %r2433;
	and.b32  	%r2445, %r2383, %r2444;
	or.b32  	%r2446, %r2445, %r2443;
	shf.l.wrap.b32 	%r2447, %r2433, %r2433, 26;
	shf.l.wrap.b32 	%r2448, %r2433, %r2433, 21;
	xor.b32  	%r2449, %r2447, %r2448;
	shf.l.wrap.b32 	%r2450, %r2433, %r2433, 7;
	xor.b32  	%r2451, %r2449, %r2450;
	add.s32 	%r2452, %r2451, %r906;
	add.s32 	%r2453, %r2452, %r2446;
	add.s32 	%r2454, %r2453, %r2358;
	add.s32 	%r2455, %r2454, -1933114872;
	add.s32 	%r2456, %r2442, %r2437;
	add.s32 	%r2457, %r2456, %r2455;
	add.s32 	%r2458, %r2455, %r2357;
	or.b32  	%r2459, %r2407, %r2432;
	and.b32  	%r2460, %r2459, %r2457;
	and.b32  	%r2461, %r2407, %r2432;
	or.b32  	%r2462, %r2460, %r2461;
	shf.l.wrap.b32 	%r2463, %r2457, %r2457, 30;
	shf.l.wrap.b32 	%r2464, %r2457, %r2457, 19;
	xor.b32  	%r2465, %r2464, %r2463;
	shf.l.wrap.b32 	%r2466, %r2457, %r2457, 10;
	xor.b32  	%r2467, %r2465, %r2466;
	and.b32  	%r2468, %r2433, %r2458;
	not.b32 	%r2469, %r2458;
	and.b32  	%r2470, %r2408, %r2469;
	or.b32  	%r2471, %r2470, %r2468;
	shf.l.wrap.b32 	%r2472, %r2458, %r2458, 26;
	shf.l.wrap.b32 	%r2473, %r2458, %r2458, 21;
	xor.b32  	%r2474, %r2472, %r2473;
	shf.l.wrap.b32 	%r2475, %r2458, %r2458, 7;
	xor.b32  	%r2476, %r2474, %r2475;
	add.s32 	%r2477, %r2476, %r919;
	add.s32 	%r2478, %r2477, %r2471;
	add.s32 	%r2479, %r2478, %r2383;
	add.s32 	%r2480, %r2479, -1866530822;
	add.s32 	%r2481, %r2467, %r2462;
	add.s32 	%r2482, %r2481, %r2480;
	add.s32 	%r2483, %r2480, %r2382;
	or.b32  	%r2484, %r2432, %r2457;
	and.b32  	%r2485, %r2484, %r2482;
	and.b32  	%r2486, %r2432, %r2457;
	or.b32  	%r2487, %r2485, %r2486;
	shf.l.wrap.b32 	%r2488, %r2482, %r2482, 30;
	shf.l.wrap.b32 	%r2489, %r2482, %r2482, 19;
	xor.b32  	%r2490, %r2489, %r2488;
	shf.l.wrap.b32 	%r2491, %r2482, %r2482, 10;
	xor.b32  	%r2492, %r2490, %r2491;
	and.b32  	%r2493, %r2458, %r2483;
	not.b32 	%r2494, %r2483;
	and.b32  	%r2495, %r2433, %r2494;
	or.b32  	%r2496, %r2495, %r2493;
	shf.l.wrap.b32 	%r2497, %r2483, %r2483, 26;
	shf.l.wrap.b32 	%r2498, %r2483, %r2483, 21;
	xor.b32  	%r2499, %r2497, %r2498;
	shf.l.wrap.b32 	%r2500, %r2483, %r2483, 7;
	xor.b32  	%r2501, %r2499, %r2500;
	add.s32 	%r2502, %r2501, %r932;
	add.s32 	%r2503, %r2502, %r2496;
	add.s32 	%r2504, %r2503, %r2408;
	add.s32 	%r2505, %r2504, -1538233109;
	add.s32 	%r2506, %r2492, %r2487;
	add.s32 	%r2507, %r2506, %r2505;
	add.s32 	%r2508, %r2505, %r2407;
	or.b32  	%r2509, %r2457, %r2482;
	and.b32  	%r2510, %r2509, %r2507;
	and.b32  	%r2511, %r2457, %r2482;
	or.b32  	%r2512, %r2510, %r2511;
	shf.l.wrap.b32 	%r2513, %r2507, %r2507, 30;
	shf.l.wrap.b32 	%r2514, %r2507, %r2507, 19;
	xor.b32  	%r2515, %r2514, %r2513;
	shf.l.wrap.b32 	%r2516, %r2507, %r2507, 10;
	xor.b32  	%r2517, %r2515, %r2516;
	and.b32  	%r2518, %r2483, %r2508;
	not.b32 	%r2519, %r2508;
	and.b32  	%r2520, %r2458, %r2519;
	or.b32  	%r2521, %r2520, %r2518;
	shf.l.wrap.b32 	%r2522, %r2508, %r2508, 26;
	shf.l.wrap.b32 	%r2523, %r2508, %r2508, 21;
	xor.b32  	%r2524, %r2522, %r2523;
	shf.l.wrap.b32 	%r2525, %r2508, %r2508, 7;
	xor.b32  	%r2526, %r2524, %r2525;
	add.s32 	%r2527, %r2526, %r945;
	add.s32 	%r2528, %r2527, %r2521;
	add.s32 	%r2529, %r2528, %r2433;
	add.s32 	%r2530, %r2529, -1090935817;
	add.s32 	%r2531, %r2517, %r2512;
	add.s32 	%r2532, %r2531, %r2530;
	add.s32 	%r2533, %r2530, %r2432;
	or.b32  	%r2534, %r2482, %r2507;
	and.b32  	%r2535, %r2534, %r2532;
	and.b32  	%r2536, %r2482, %r2507;
	or.b32  	%r2537, %r2535, %r2536;
	shf.l.wrap.b32 	%r2538, %r2532, %r2532, 30;
	shf.l.wrap.b32 	%r2539, %r2532, %r2532, 19;
	xor.b32  	%r2540, %r2539, %r2538;
	shf.l.wrap.b32 	%r2541, %r2532, %r2532, 10;
	xor.b32  	%r2542, %r2540, %r2541;
	and.b32  	%r2543, %r2508, %r2533;
	not.b32 	%r2544, %r2533;
	and.b32  	%r2545, %r2483, %r2544;
	or.b32  	%r2546, %r2545, %r2543;
	shf.l.wrap.b32 	%r2547, %r2533, %r2533, 26;
	shf.l.wrap.b32 	%r2548, %r2533, %r2533, 21;
	xor.b32  	%r2549, %r2547, %r2548;
	shf.l.wrap.b32 	%r2550, %r2533, %r2533, 7;
	xor.b32  	%r2551, %r2549, %r2550;
	add.s32 	%r2552, %r2551, %r958;
	add.s32 	%r2553, %r2552, %r2546;
	add.s32 	%r2554, %r2553, %r2458;
	add.s32 	%r2555, %r2554, -965641998;
	add.s32 	%r2556, %r2542, %r2537;
	add.s32 	%r2557, %r2556, %r2555;
	add.s32 	%r2558, %r2555, %r2457;
	add.s32 	%r9873, %r9873, %r2557;
	add.s32 	%r9872, %r9872, %r2532;
	add.s32 	%r9871, %r9871, %r2507;
	add.s32 	%r9870, %r9870, %r2482;
	add.s32 	%r9869, %r9869, %r2558;
	add.s32 	%r9868, %r9868, %r2533;
	add.s32 	%r9867, %r9867, %r2508;
	add.s32 	%r9866, %r9866, %r2483;
	ld.local.u64 	%rd33, [%rd1+144];
	add.s64 	%rd34, %rd33, 512;
	st.local.u64 	[%rd1+144], %rd34;
	mov.b32 	%r9857, 0;
	st.local.u32 	[%rd1+140], %r9857;
$L__BB4_3:
	add.s64 	%rd64, %rd64, 1;
	setp.ne.s64 	%p2, %rd64, 6;
	@%p2 bra 	$L__BB4_1;
	st.local.v2.u32 	[%rd1], {%r9873, %r9872};
	st.local.v2.u32 	[%rd1+8], {%r9871, %r9870};
	st.local.v2.u32 	[%rd1+16], {%r9869, %r9868};
	st.local.v2.u32 	[%rd1+24], {%r9867, %r9866};
	mov.b64 	%rd65, 0;
$L__BB4_5:
	ld.param.u64 	%rd62, [_Z16test_hash_kernelPKcPKhPh_param_1];
	cvta.to.global.u64 	%rd36, %rd62;
	add.s64 	%rd37, %rd36, %rd65;
	ld.global.u8 	%rs34, [%rd37];
	add.s32 	%r2559, %r9857, 1;
	st.local.u32 	[%rd1+140], %r2559;
	cvt.u64.u32 	%rd38, %r9857;
	add.s64 	%rd39, %rd1, %rd38;
	st.local.u8 	[%rd39+76], %rs34;
	ld.local.u32 	%r9857, [%rd1+140];
	setp.ne.s32 	%p3, %r9857, 64;
	@%p3 bra 	$L__BB4_7;
	ld.local.u32 	%r2561, [%rd1+76];
	bfe.u32 	%r2562, %r2561, 0, 8;
	bfe.u32 	%r2563, %r2561, 8, 8;
	bfe.u32 	%r2564, %r2561, 16, 8;
	cvt.u16.u32 	%rs35, %r2564;
	shl.b32 	%r2565, %r2562, 24;
	shl.b32 	%r2566, %r2563, 16;
	and.b32  	%r2567, %r2566, 16711680;
	or.b32  	%r2568, %r2567, %r2565;
	and.b16  	%rs36, %rs35, 255;
	mul.wide.u16 	%r2569, %rs36, 256;
	or.b32  	%r2570, %r2568, %r2569;
	bfe.u32 	%r2571, %r2561, 24, 8;
	or.b32  	%r2572, %r2570, %r2571;
	ld.local.v2.b32 	{%r2573, %r2574}, [%rd1+80];
	bfe.u32 	%r2575, %r2574, 16, 8;
	cvt.u16.u32 	%rs37, %r2575;
	bfe.u32 	%r2576, %r2574, 8, 8;
	bfe.u32 	%r2577, %r2574, 0, 8;
	bfe.u32 	%r2578, %r2573, 16, 8;
	cvt.u16.u32 	%rs38, %r2578;
	bfe.u32 	%r2579, %r2573, 8, 8;
	bfe.u32 	%r2580, %r2573, 0, 8;
	shl.b32 	%r2581, %r2580, 24;
	shl.b32 	%r2582, %r2579, 16;
	and.b32  	%r2583, %r2582, 16711680;
	or.b32  	%r2584, %r2583, %r2581;
	and.b16  	%rs39, %rs38, 255;
	mul.wide.u16 	%r2585, %rs39, 256;
	or.b32  	%r2586, %r2584, %r2585;
	bfe.u32 	%r2587, %r2573, 24, 8;
	or.b32  	%r2588, %r2586, %r2587;
	shl.b32 	%r2589, %r2577, 24;
	shl.b32 	%r2590, %r2576, 16;
	and.b32  	%r2591, %r2590, 16711680;
	or.b32  	%r2592, %r2591, %r2589;
	and.b16  	%rs40, %rs37, 255;
	mul.wide.u16 	%r2593, %rs40, 256;
	or.b32  	%r2594, %r2592, %r2593;
	bfe.u32 	%r2595, %r2574, 24, 8;
	or.b32  	%r2596, %r2594, %r2595;
	ld.local.v2.b32 	{%r2597, %r2598}, [%rd1+88];
	bfe.u32 	%r2599, %r2598, 16, 8;
	cvt.u16.u32 	%rs41, %r2599;
	bfe.u32 	%r2600, %r2598, 8, 8;
	bfe.u32 	%r2601, %r2598, 0, 8;
	bfe.u32 	%r2602, %r2597, 16, 8;
	cvt.u16.u32 	%rs42, %r2602;
	bfe.u32 	%r2603, %r2597, 8, 8;
	bfe.u32 	%r2604, %r2597, 0, 8;
	shl.b32 	%r2605, %r2604, 24;
	shl.b32 	%r2606, %r2603, 16;
	and.b32  	%r2607, %r2606, 16711680;
	or.b32  	%r2608, %r2607, %r2605;
	and.b16  	%rs43, %rs42, 255;
	mul.wide.u16 	%r2609, %rs43, 256;
	or.b32  	%r2610, %r2608, %r2609;
	bfe.u32 	%r2611, %r2597, 24, 8;
	or.b32  	%r2612, %r2610, %r2611;
	shl.b32 	%r2613, %r2601, 24;
	shl.b32 	%r2614, %r2600, 16;
	and.b32  	%r2615, %r2614, 16711680;
	or.b32  	%r2616, %r2615, %r2613;
	and.b16  	%rs44, %rs41, 255;
	mul.wide.u16 	%r2617, %rs44, 256;
	or.b32  	%r2618, %r2616, %r2617;
	bfe.u32 	%r2619, %r2598, 24, 8;
	or.b32  	%r2620, %r2618, %r2619;
	ld.local.v2.b32 	{%r2621, %r2622}, [%rd1+96];
	bfe.u32 	%r2623, %r2622, 16, 8;
	cvt.u16.u32 	%rs45, %r2623;
	bfe.u32 	%r2624, %r2622, 8, 8;
	bfe.u32 	%r2625, %r2622, 0, 8;
	bfe.u32 	%r2626, %r2621, 16, 8;
	cvt.u16.u32 	%rs46, %r2626;
	bfe.u32 	%r2627, %r2621, 8, 8;
	bfe.u32 	%r2628, %r2621, 0, 8;
	shl.b32 	%r2629, %r2628, 24;
	shl.b32 	%r2630, %r2627, 16;
	and.b32  	%r2631, %r2630, 16711680;
	or.b32  	%r2632, %r2631, %r2629;
	and.b16  	%rs47, %rs46, 255;
	mul.wide.u16 	%r2633, %rs47, 256;
	or.b32  	%r2634, %r2632, %r2633;
	bfe.u32 	%r2635, %r2621, 24, 8;
	or.b32  	%r2636, %r2634, %r2635;
	shl.b32 	%r2637, %r2625, 24;
	shl.b32 	%r2638, %r2624, 16;
	and.b32  	%r2639, %r2638, 16711680;
	or.b32  	%r2640, %r2639, %r2637;
	and.b16  	%rs48, %rs45, 255;
	mul.wide.u16 	%r2641, %rs48, 256;
	or.b32  	%r2642, %r2640, %r2641;
	bfe.u32 	%r2643, %r2622, 24, 8;
	or.b32  	%r2644, %r2642, %r2643;
	ld.local.v2.b32 	{%r2645, %r2646}, [%rd1+104];
	bfe.u32 	%r2647, %r2646, 16, 8;
	cvt.u16.u32 	%rs49, %r2647;
	bfe.u32 	%r2648, %r2646, 8, 8;
	bfe.u32 	%r2649, %r2646, 0, 8;
	bfe.u32 	%r2650, %r2645, 16, 8;
	cvt.u16.u32 	%rs50, %r2650;
	bfe.u32 	%r2651, %r2645, 8, 8;
	bfe.u32 	%r2652, %r2645, 0, 8;
	shl.b32 	%r2653, %r2652, 24;
	shl.b32 	%r2654, %r2651, 16;
	and.b32  	%r2655, %r2654, 16711680;
	or.b32  	%r2656, %r2655, %r2653;
	and.b16  	%rs51, %rs50, 255;
	mul.wide.u16 	%r2657, %rs51, 256;
	or.b32  	%r2658, %r2656, %r2657;
	bfe.u32 	%r2659, %r2645, 24, 8;
	or.b32  	%r2660, %r2658, %r2659;
	shl.b32 	%r2661, %r2649, 24;
	shl.b32 	%r2662, %r2648, 16;
	and.b32  	%r2663, %r2662, 16711680;
	or.b32  	%r2664, %r2663, %r2661;
	and.b16  	%rs52, %rs49, 255;
	mul.wide.u16 	%r2665, %rs52, 256;
	or.b32  	%r2666, %r2664, %r2665;
	bfe.u32 	%r2667, %r2646, 24, 8;
	or.b32  	%r2668, %r2666, %r2667;
	ld.local.v2.b32 	{%r2669, %r2670}, [%rd1+112];
	bfe.u32 	%r2671, %r2670, 16, 8;
	cvt.u16.u32 	%rs53, %r2671;
	bfe.u32 	%r2672, %r2670, 8, 8;
	bfe.u32 	%r2673, %r2670, 0, 8;
	bfe.u32 	%r2674, %r2669, 16, 8;
	cvt.u16.u32 	%rs54, %r2674;
	bfe.u32 	%r2675, %r2669, 8, 8;
	bfe.u32 	%r2676, %r2669, 0, 8;
	shl.b32 	%r2677, %r2676, 24;
	shl.b32 	%r2678, %r2675, 16;
	and.b32  	%r2679, %r2678, 16711680;
	or.b32  	%r2680, %r2679, %r2677;
	and.b16  	%rs55, %rs54, 255;
	mul.wide.u16 	%r2681, %rs55, 256;
	or.b32  	%r2682, %r2680, %r2681;
	bfe.u32 	%r2683, %r2669, 24, 8;
	or.b32  	%r2684, %r2682, %r2683;
	shl.b32 	%r2685, %r2673, 24;
	shl.b32 	%r2686, %r2672, 16;
	and.b32  	%r2687, %r2686, 16711680;
	or.b32  	%r2688, %r2687, %r2685;
	and.b16  	%rs56, %rs53, 255;
	mul.wide.u16 	%r2689, %rs56, 256;
	or.b32  	%r2690, %r2688, %r2689;
	bfe.u32 	%r2691, %r2670, 24, 8;
	or.b32  	%r2692, %r2690, %r2691;
	ld.local.v2.b32 	{%r2693, %r2694}, [%rd1+120];
	bfe.u32 	%r2695, %r2694, 16, 8;
	cvt.u16.u32 	%rs57, %r2695;
	bfe.u32 	%r2696, %r2694, 8, 8;
	bfe.u32 	%r2697, %r2694, 0, 8;
	bfe.u32 	%r2698, %r2693, 16, 8;
	cvt.u16.u32 	%rs58, %r2698;
	bfe.u32 	%r2699, %r2693, 8, 8;
	bfe.u32 	%r2700, %r2693, 0, 8;
	shl.b32 	%r2701, %r2700, 24;
	shl.b32 	%r2702, %r2699, 16;
	and.b32  	%r2703, %r2702, 16711680;
	or.b32  	%r2704, %r2703, %r2701;
	and.b16  	%rs59, %rs58, 255;
	mul.wide.u16 	%r2705, %rs59, 256;
	or.b32  	%r2706, %r2704, %r2705;
	bfe.u32 	%r2707, %r2693, 24, 8;
	or.b32  	%r2708, %r2706, %r2707;
	shl.b32 	%r2709, %r2697, 24;
	shl.b32 	%r2710, %r2696, 16;
	and.b32  	%r2711, %r2710, 16711680;
	or.b32  	%r2712, %r2711, %r2709;
	and.b16  	%rs60, %rs57, 255;
	mul.wide.u16 	%r2713, %rs60, 256;
	or.b32  	%r2714, %r2712, %r2713;
	bfe.u32 	%r2715, %r2694, 24, 8;
	or.b32  	%r2716, %r2714, %r2715;
	ld.local.v2.b32 	{%r2717, %r2718}, [%rd1+128];
	bfe.u32 	%r2719, %r2718, 16, 8;
	cvt.u16.u32 	%rs61, %r2719;
	bfe.u32 	%r2720, %r2718, 8, 8;
	bfe.u32 	%r2721, %r2718, 0, 8;
	bfe.u32 	%r2722, %r2717, 16, 8;
	cvt.u16.u32 	%rs62, %r2722;
	bfe.u32 	%r2723, %r2717, 8, 8;
	bfe.u32 	%r2724, %r2717, 0, 8;
	shl.b32 	%r2725, %r2724, 24;
	shl.b32 	%r2726, %r2723, 16;
	and.b32  	%r2727, %r2726, 16711680;
	or.b32  	%r2728, %r2727, %r2725;
	and.b16  	%rs63, %rs62, 255;
	mul.wide.u16 	%r2729, %rs63, 256;
	or.b32  	%r2730, %r2728, %r2729;
	bfe.u32 	%r2731, %r2717, 24, 8;
	or.b32  	%r2732, %r2730, %r2731;
	shl.b32 	%r2733, %r2721, 24;
	shl.b32 	%r2734, %r2720, 16;
	and.b32  	%r2735, %r2734, 16711680;
	or.b32  	%r2736, %r2735, %r2733;
	and.b16  	%rs64, %rs61, 255;
	mul.wide.u16 	%r2737, %rs64, 256;
	or.b32  	%r2738, %r2736, %r2737;
	bfe.u32 	%r2739, %r2718, 24, 8;
	or.b32  	%r2740, %r2738, %r2739;
	ld.local.u32 	%r2741, [%rd1+136];
	bfe.u32 	%r2742, %r2741, 0, 8;
	bfe.u32 	%r2743, %r2741, 8, 8;
	bfe.u32 	%r2744, %r2741, 16, 8;
	cvt.u16.u32 	%rs65, %r2744;
	shl.b32 	%r2745, %r2742, 24;
	shl.b32 	%r2746, %r2743, 16;
	and.b32  	%r2747, %r2746, 16711680;
	or.b32  	%r2748, %r2747, %r2745;
	and.b16  	%rs66, %rs65, 255;
	mul.wide.u16 	%r2749, %rs66, 256;
	or.b32  	%r2750, %r2748, %r2749;
	bfe.u32 	%r2751, %r2741, 24, 8;
	or.b32  	%r2752, %r2750, %r2751;
	shf.l.wrap.b32 	%r2753, %r2738, %r2740, 15;
	shf.l.wrap.b32 	%r2754, %r2738, %r2740, 13;
	xor.b32  	%r2755, %r2753, %r2754;
	shr.u32 	%r2756, %r2738, 10;
	xor.b32  	%r2757, %r2755, %r2756;
	add.s32 	%r2758, %r2757, %r2684;
	shf.l.wrap.b32 	%r2759, %r2588, %r2588, 25;
	shf.l.wrap.b32 	%r2760, %r2586, %r2588, 14;
	xor.b32  	%r2761, %r2759, %r2760;
	shr.u32 	%r2762, %r2588, 3;
	xor.b32  	%r2763, %r2761, %r2762;
	add.s32 	%r2764, %r2758, %r2572;
	add.s32 	%r2765, %r2764, %r2763;
	shf.l.wrap.b32 	%r2766, %r2750, %r2752, 15;
	shf.l.wrap.b32 	%r2767, %r2750, %r2752, 13;
	xor.b32  	%r2768, %r2766, %r2767;
	shr.u32 	%r2769, %r2750, 10;
	xor.b32  	%r2770, %r2768, %r2769;
	add.s32 	%r2771, %r2770, %r2692;
	shf.l.wrap.b32 	%r2772, %r2596, %r2596, 25;
	shf.l.wrap.b32 	%r2773, %r2594, %r2596, 14;
	xor.b32  	%r2774, %r2772, %r2773;
	shr.u32 	%r2775, %r2596, 3;
	xor.b32  	%r2776, %r2774, %r2775;
	add.s32 	%r2777, %r2771, %r2588;
	add.s32 	%r2778, %r2777, %r2776;
	shf.l.wrap.b32 	%r2779, %r2765, %r2765, 15;
	shf.l.wrap.b32 	%r2780, %r2765, %r2765, 13;
	xor.b32  	%r2781, %r2779, %r2780;
	shr.u32 	%r2782, %r2765, 10;
	xor.b32  	%r2783, %r2781, %r2782;
	add.s32 	%r2784, %r2783, %r2708;
	shf.l.wrap.b32 	%r2785, %r2612, %r2612, 25;
	shf.l.wrap.b32 	%r2786, %r2610, %r2612, 14;
	xor.b32  	%r2787, %r2785, %r2786;
	shr.u32 	%r2788, %r2612, 3;
	xor.b32  	%r2789, %r2787, %r2788;
	add.s32 	%r2790, %r2784, %r2596;
	add.s32 	%r2791, %r2790, %r2789;
	shf.l.wrap.b32 	%r2792, %r2778, %r2778, 15;
	shf.l.wrap.b32 	%r2793, %r2778, %r2778, 13;
	xor.b32  	%r2794, %r2792, %r2793;
	shr.u32 	%r2795, %r2778, 10;
	xor.b32  	%r2796, %r2794, %r2795;
	add.s32 	%r2797, %r2796, %r2716;
	shf.l.wrap.b32 	%r2798, %r2620, %r2620, 25;
	shf.l.wrap.b32 	%r2799, %r2618, %r2620, 14;
	xor.b32  	%r2800, %r2798, %r2799;
	shr.u32 	%r2801, %r2620, 3;
	xor.b32  	%r2802, %r2800, %r2801;
	add.s32 	%r2803, %r2797, %r2612;
	add.s32 	%r2804, %r2803, %r2802;
	shf.l.wrap.b32 	%r2805, %r2791, %r2791, 15;
	shf.l.wrap.b32 	%r2806, %r2791, %r2791, 13;
	xor.b32  	%r2807, %r2805, %r2806;
	shr.u32 	%r2808, %r2791, 10;
	xor.b32  	%r2809, %r2807, %r2808;
	add.s32 	%r2810, %r2809, %r2732;
	shf.l.wrap.b32 	%r2811, %r2636, %r2636, 25;
	shf.l.wrap.b32 	%r2812, %r2634, %r2636, 14;
	xor.b32  	%r2813, %r2811, %r2812;
	shr.u32 	%r2814, %r2636, 3;
	xor.b32  	%r2815, %r2813, %r2814;
	add.s32 	%r2816, %r2810, %r2620;
	add.s32 	%r2817, %r2816, %r2815;
	shf.l.wrap.b32 	%r2818, %r2804, %r2804, 15;
	shf.l.wrap.b32 	%r2819, %r2804, %r2804, 13;
	xor.b32  	%r2820, %r2818, %r2819;
	shr.u32 	%r2821, %r2804, 10;
	xor.b32  	%r2822, %r2820, %r2821;
	add.s32 	%r2823, %r2822, %r2740;
	shf.l.wrap.b32 	%r2824, %r2644, %r2644, 25;
	shf.l.wrap.b32 	%r2825, %r2642, %r2644, 14;
	xor.b32  	%r2826, %r2824, %r2825;
	shr.u32 	%r2827, %r2644, 3;
	xor.b32  	%r2828, %r2826, %r2827;
	add.s32 	%r2829, %r2823, %r2636;
	add.s32 	%r2830, %r2829, %r2828;
	shf.l.wrap.b32 	%r2831, %r2817, %r2817, 15;
	shf.l.wrap.b32 	%r2832, %r2817, %r2817, 13;
	xor.b32  	%r2833, %r2831, %r2832;
	shr.u32 	%r2834, %r2817, 10;
	xor.b32  	%r2835, %r2833, %r2834;
	add.s32 	%r2836, %r2835, %r2752;
	shf.l.wrap.b32 	%r2837, %r2660, %r2660, 25;
	shf.l.wrap.b32 	%r2838, %r2658, %r2660, 14;
	xor.b32  	%r2839, %r2837, %r2838;
	shr.u32 	%r2840, %r2660, 3;
	xor.b32  	%r2841, %r2839, %r2840;
	add.s32 	%r2842, %r2836, %r2644;
	add.s32 	%r2843, %r2842, %r2841;
	shf.l.wrap.b32 	%r2844, %r2830, %r2830, 15;
	shf.l.wrap.b32 	%r2845, %r2830, %r2830, 13;
	xor.b32  	%r2846, %r2844, %r2845;
	shr.u32 	%r2847, %r2830, 10;
	xor.b32  	%r2848, %r2846, %r2847;
	add.s32 	%r2849, %r2848, %r2765;
	shf.l.wrap.b32 	%r2850, %r2668, %r2668, 25;
	shf.l.wrap.b32 	%r2851, %r2666, %r2668, 14;
	xor.b32  	%r2852, %r2850, %r2851;
	shr.u32 	%r2853, %r2668, 3;
	xor.b32  	%r2854, %r2852, %r2853;
	add.s32 	%r2855, %r2849, %r2660;
	add.s32 	%r2856, %r2855, %r2854;
	shf.l.wrap.b32 	%r2857, %r2843, %r2843, 15;
	shf.l.wrap.b32 	%r2858, %r2843, %r2843, 13;
	xor.b32  	%r2859, %r2857, %r2858;
	shr.u32 	%r2860, %r2843, 10;
	xor.b32  	%r2861, %r2859, %r2860;
	add.s32 	%r2862, %r2861, %r2778;
	shf.l.wrap.b32 	%r2863, %r2684, %r2684, 25;
	shf.l.wrap.b32 	%r2864, %r2682, %r2684, 14;
	xor.b32  	%r2865, %r2863, %r2864;
	shr.u32 	%r2866, %r2684, 3;
	xor.b32  	%r2867, %r2865, %r2866;
	add.s32 	%r2868, %r2862, %r2668;
	add.s32 	%r2869, %r2868, %r2867;
	shf.l.wrap.b32 	%r2870, %r2856, %r2856, 15;
	shf.l.wrap.b32 	%r2871, %r2856, %r2856, 13;
	xor.b32  	%r2872, %r2870, %r2871;
	shr.u32 	%r2873, %r2856, 10;
	xor.b32  	%r2874, %r2872, %r2873;
	add.s32 	%r2875, %r2874, %r2791;
	shf.l.wrap.b32 	%r2876, %r2692, %r2692, 25;
	shf.l.wrap.b32 	%r2877, %r2690, %r2692, 14;
	xor.b32  	%r2878, %r2876, %r2877;
	shr.u32 	%r2879, %r2692, 3;
	xor.b32  	%r2880, %r2878, %r2879;
	add.s32 	%r2881, %r2875, %r2684;
	add.s32 	%r2882, %r2881, %r2880;
	shf.l.wrap.b32 	%r2883, %r2869, %r2869, 15;
	shf.l.wrap.b32 	%r2884, %r2869, %r2869, 13;
	xor.b32  	%r2885, %r2883, %r2884;
	shr.u32 	%r2886, %r2869, 10;
	xor.b32  	%r2887, %r2885, %r2886;
	add.s32 	%r2888, %r2887, %r2804;
	shf.l.wrap.b32 	%r2889, %r2708, %r2708, 25;
	shf.l.wrap.b32 	%r2890, %r2706, %r2708, 14;
	xor.b32  	%r2891, %r2889, %r2890;
	shr.u32 	%r2892, %r2708, 3;
	xor.b32  	%r2893, %r2891, %r2892;
	add.s32 	%r2894, %r2888, %r2692;
	add.s32 	%r2895, %r2894, %r2893;
	shf.l.wrap.b32 	%r2896, %r2882, %r2882, 15;
	shf.l.wrap.b32 	%r2897, %r2882, %r2882, 13;
	xor.b32  	%r2898, %r2896, %r2897;
	shr.u32 	%r2899, %r2882, 10;
	xor.b32  	%r2900, %r2898, %r2899;
	add.s32 	%r2901, %r2900, %r2817;
	shf.l.wrap.b32 	%r2902, %r2716, %r2716, 25;
	shf.l.wrap.b32 	%r2903, %r2714, %r2716, 14;
	xor.b32  	%r2904, %r2902, %r2903;
	shr.u32 	%r2905, %r2716, 3;
	xor.b32  	%r2906, %r2904, %r2905;
	add.s32 	%r2907, %r2901, %r2708;
	add.s32 	%r2908, %r2907, %r2906;
	shf.l.wrap.b32 	%r2909, %r2895, %r2895, 15;
	shf.l.wrap.b32 	%r2910, %r2895, %r2895, 13;
	xor.b32  	%r2911, %r2909, %r2910;
	shr.u32 	%r2912, %r2895, 10;
	xor.b32  	%r2913, %r2911, %r2912;
	add.s32 	%r2914, %r2913, %r2830;
	shf.l.wrap.b32 	%r2915, %r2732, %r2732, 25;
	shf.l.wrap.b32 	%r2916, %r2730, %r2732, 14;
	xor.b32  	%r2917, %r2915, %r2916;
	shr.u32 	%r2918, %r2732, 3;
	xor.b32  	%r2919, %r2917, %r2918;
	add.s32 	%r2920, %r2914, %r2716;
	add.s32 	%r2921, %r2920, %r2919;
	shf.l.wrap.b32 	%r2922, %r2908, %r2908, 15;
	shf.l.wrap.b32 	%r2923, %r2908, %r2908, 13;
	xor.b32  	%r2924, %r2922, %r2923;
	shr.u32 	%r2925, %r2908, 10;
	xor.b32  	%r2926, %r2924, %r2925;
	add.s32 	%r2927, %r2926, %r2843;
	shf.l.wrap.b32 	%r2928, %r2740, %r2740, 25;
	shf.l.wrap.b32 	%r2929, %r2738, %r2740, 14;
	xor.b32  	%r2930, %r2928, %r2929;
	shr.u32 	%r2931, %r2740, 3;
	xor.b32  	%r2932, %r2930, %r2931;
	add.s32 	%r2933, %r2927, %r2732;
	add.s32 	%r2934, %r2933, %r2932;
	shf.l.wrap.b32 	%r2935, %r2921, %r2921, 15;
	shf.l.wrap.b32 	%r2936, %r2921, %r2921, 13;
	xor.b32  	%r2937, %r2935, %r2936;
	shr.u32 	%r2938, %r2921, 10;
	xor.b32  	%r2939, %r2937, %r2938;
	add.s32 	%r2940, %r2939, %r2856;
	shf.l.wrap.b32 	%r2941, %r2752, %r2752, 25;
	shf.l.wrap.b32 	%r2942, %r2750, %r2752, 14;
	xor.b32  	%r2943, %r2941, %r2942;
	shr.u32 	%r2944, %r2752, 3;
	xor.b32  	%r2945, %r2943, %r2944;
	add.s32 	%r2946, %r2940, %r2740;
	add.s32 	%r2947, %r2946, %r2945;
	shf.l.wrap.b32 	%r2948, %r2934, %r2934, 15;
	shf.l.wrap.b32 	%r2949, %r2934, %r2934, 13;
	xor.b32  	%r2950, %r2948, %r2949;
	shr.u32 	%r2951, %r2934, 10;
	xor.b32  	%r2952, %r2950, %r2951;
	add.s32 	%r2953, %r2952, %r2869;
	shf.l.wrap.b32 	%r2954, %r2765, %r2765, 25;
	shf.l.wrap.b32 	%r2955, %r2765, %r2765, 14;
	xor.b32  	%r2956, %r2954, %r2955;
	shr.u32 	%r2957, %r2765, 3;
	xor.b32  	%r2958, %r2956, %r2957;
	add.s32 	%r2959, %r2953, %r2752;
	add.s32 	%r2960, %r2959, %r2958;
	shf.l.wrap.b32 	%r2961, %r2947, %r2947, 15;
	shf.l.wrap.b32 	%r2962, %r2947, %r2947, 13;
	xor.b32  	%r2963, %r2961, %r2962;
	shr.u32 	%r2964, %r2947, 10;
	xor.b32  	%r2965, %r2963, %r2964;
	add.s32 	%r2966, %r2965, %r2882;
	shf.l.wrap.b32 	%r2967, %r2778, %r2778, 25;
	shf.l.wrap.b32 	%r2968, %r2778, %r2778, 14;
	xor.b32  	%r2969, %r2967, %r2968;
	shr.u32 	%r2970, %r2778, 3;
	xor.b32  	%r2971, %r2969, %r2970;
	add.s32 	%r2972, %r2966, %r2765;
	add.s32 	%r2973, %r2972, %r2971;
	shf.l.wrap.b32 	%r2974, %r2960, %r2960, 15;
	shf.l.wrap.b32 	%r2975, %r2960, %r2960, 13;
	xor.b32  	%r2976, %r2974, %r2975;
	shr.u32 	%r2977, %r2960, 10;
	xor.b32  	%r2978, %r2976, %r2977;
	add.s32 	%r2979, %r2978, %r2895;
	shf.l.wrap.b32 	%r2980, %r2791, %r2791, 25;
	shf.l.wrap.b32 	%r2981, %r2791, %r2791, 14;
	xor.b32  	%r2982, %r2980, %r2981;
	shr.u32 	%r2983, %r2791, 3;
	xor.b32  	%r2984, %r2982, %r2983;
	add.s32 	%r2985, %r2979, %r2778;
	add.s32 	%r2986, %r2985, %r2984;
	shf.l.wrap.b32 	%r2987, %r2973, %r2973, 15;
	shf.l.wrap.b32 	%r2988, %r2973, %r2973, 13;
	xor.b32  	%r2989, %r2987, %r2988;
	shr.u32 	%r2990, %r2973, 10;
	xor.b32  	%r2991, %r2989, %r2990;
	add.s32 	%r2992, %r2991, %r2908;
	shf.l.wrap.b32 	%r2993, %r2804, %r2804, 25;
	shf.l.wrap.b32 	%r2994, %r2804, %r2804, 14;
	xor.b32  	%r2995, %r2993, %r2994;
	shr.u32 	%r2996, %r2804, 3;
	xor.b32  	%r2997, %r2995, %r2996;
	add.s32 	%r2998, %r2992, %r2791;
	add.s32 	%r2999, %r2998, %r2997;
	shf.l.wrap.b32 	%r3000, %r2986, %r2986, 15;
	shf.l.wrap.b32 	%r3001, %r2986, %r2986, 13;
	xor.b32  	%r3002, %r3000, %r3001;
	shr.u32 	%r3003, %r2986, 10;
	xor.b32  	%r3004, %r3002, %r3003;
	add.s32 	%r3005, %r3004, %r2921;
	shf.l.wrap.b32 	%r3006, %r2817, %r2817, 25;
	shf.l.wrap.b32 	%r3007, %r2817, %r2817, 14;
	xor.b32  	%r3008, %r3006, %r3007;
	shr.u32 	%r3009, %r2817, 3;
	xor.b32  	%r3010, %r3008, %r3009;
	add.s32 	%r3011, %r3005, %r2804;
	add.s32 	%r3012, %r3011, %r3010;
	shf.l.wrap.b32 	%r3013, %r2999, %r2999, 15;
	shf.l.wrap.b32 	%r3014, %r2999, %r2999, 13;
	xor.b32  	%r3015, %r3013, %r3014;
	shr.u32 	%r3016, %r2999, 10;
	xor.b32  	%r3017, %r3015, %r3016;
	add.s32 	%r3018, %r3017, %r2934;
	shf.l.wrap.b32 	%r3019, %r2830, %r2830, 25;
	shf.l.wrap.b32 	%r3020, %r2830, %r2830, 14;
	xor.b32  	%r3021, %r3019, %r3020;
	shr.u32 	%r3022, %r2830, 3;
	xor.b32  	%r3023, %r3021, %r3022;
	add.s32 	%r3024, %r3018, %r2817;
	add.s32 	%r3025, %r3024, %r3023;
	shf.l.wrap.b32 	%r3026, %r3012, %r3012, 15;
	shf.l.wrap.b32 	%r3027, %r3012, %r3012, 13;
	xor.b32  	%r3028, %r3026, %r3027;
	shr.u32 	%r3029, %r3012, 10;
	xor.b32  	%r3030, %r3028, %r3029;
	add.s32 	%r3031, %r3030, %r2947;
	shf.l.wrap.b32 	%r3032, %r2843, %r2843, 25;
	shf.l.wrap.b32 	%r3033, %r2843, %r2843, 14;
	xor.b32  	%r3034, %r3032, %r3033;
	shr.u32 	%r3035, %r2843, 3;
	xor.b32  	%r3036, %r3034, %r3035;
	add.s32 	%r3037, %r3031, %r2830;
	add.s32 	%r3038, %r3037, %r3036;
	shf.l.wrap.b32 	%r3039, %r3025, %r3025, 15;
	shf.l.wrap.b32 	%r3040, %r3025, %r3025, 13;
	xor.b32  	%r3041, %r3039, %r3040;
	shr.u32 	%r3042, %r3025, 10;
	xor.b32  	%r3043, %r3041, %r3042;
	add.s32 	%r3044, %r3043, %r2960;
	shf.l.wrap.b32 	%r3045, %r2856, %r2856, 25;
	shf.l.wrap.b32 	%r3046, %r2856, %r2856, 14;
	xor.b32  	%r3047, %r3045, %r3046;
	shr.u32 	%r3048, %r2856, 3;
	xor.b32  	%r3049, %r3047, %r3048;
	add.s32 	%r3050, %r3044, %r2843;
	add.s32 	%r3051, %r3050, %r3049;
	shf.l.wrap.b32 	%r3052, %r3038, %r3038, 15;
	shf.l.wrap.b32 	%r3053, %r3038, %r3038, 13;
	xor.b32  	%r3054, %r3052, %r3053;
	shr.u32 	%r3055, %r3038, 10;
	xor.b32  	%r3056, %r3054, %r3055;
	add.s32 	%r3057, %r3056, %r2973;
	shf.l.wrap.b32 	%r3058, %r2869, %r2869, 25;
	shf.l.wrap.b32 	%r3059, %r2869, %r2869, 14;
	xor.b32  	%r3060, %r3058, %r3059;
	shr.u32 	%r3061, %r2869, 3;
	xor.b32  	%r3062, %r3060, %r3061;
	add.s32 	%r3063, %r3057, %r2856;
	add.s32 	%r3064, %r3063, %r3062;
	shf.l.wrap.b32 	%r3065, %r3051, %r3051, 15;
	shf.l.wrap.b32 	%r3066, %r3051, %r3051, 13;
	xor.b32  	%r3067, %r3065, %r3066;
	shr.u32 	%r3068, %r3051, 10;
	xor.b32  	%r3069, %r3067, %r3068;
	add.s32 	%r3070, %r3069, %r2986;
	shf.l.wrap.b32 	%r3071, %r2882, %r2882, 25;
	shf.l.wrap.b32 	%r3072, %r2882, %r2882, 14;
	xor.b32  	%r3073, %r3071, %r3072;
	shr.u32 	%r3074, %r2882, 3;
	xor.b32  	%r3075, %r3073, %r3074;
	add.s32 	%r3076, %r3070, %r2869;
	add.s32 	%r3077, %r3076, %r3075;
	shf.l.wrap.b32 	%r3078, %r3064, %r3064, 15;
	shf.l.wrap.b32 	%r3079, %r3064, %r3064, 13;
	xor.b32  	%r3080, %r3078, %r3079;
	shr.u32 	%r3081, %r3064, 10;
	xor.b32  	%r3082, %r3080, %r3081;
	add.s32 	%r3083, %r3082, %r2999;
	shf.l.wrap.b32 	%r3084, %r2895, %r2895, 25;
	shf.l.wrap.b32 	%r3085, %r2895, %r2895, 14;
	xor.b32  	%r3086, %r3084, %r3085;
	shr.u32 	%r3087, %r2895, 3;
	xor.b32  	%r3088, %r3086, %r3087;
	add.s32 	%r3089, %r3083, %r2882;
	add.s32 	%r3090, %r3089, %r3088;
	shf.l.wrap.b32 	%r3091, %r3077, %r3077, 15;
	shf.l.wrap.b32 	%r3092, %r3077, %r3077, 13;
	xor.b32  	%r3093, %r3091, %r3092;
	shr.u32 	%r3094, %r3077, 10;
	xor.b32  	%r3095, %r3093, %r3094;
	add.s32 	%r3096, %r3095, %r3012;
	shf.l.wrap.b32 	%r3097, %r2908, %r2908, 25;
	shf.l.wrap.b32 	%r3098, %r2908, %r2908, 14;
	xor.b32  	%r3099, %r3097, %r3098;
	shr.u32 	%r3100, %r2908, 3;
	xor.b32  	%r3101, %r3099, %r3100;
	add.s32 	%r3102, %r3096, %r2895;
	add.s32 	%r3103, %r3102, %r3101;
	shf.l.wrap.b32 	%r3104, %r3090, %r3090, 15;
	shf.l.wrap.b32 	%r3105, %r3090, %r3090, 13;
	xor.b32  	%r3106, %r3104, %r3105;
	shr.u32 	%r3107, %r3090, 10;
	xor.b32  	%r3108, %r3106, %r3107;
	add.s32 	%r3109, %r3108, %r3025;
	shf.l.wrap.b32 	%r3110, %r2921, %r2921, 25;
	shf.l.wrap.b32 	%r3111, %r2921, %r2921, 14;
	xor.b32  	%r3112, %r3110, %r3111;
	shr.u32 	%r3113, %r2921, 3;
	xor.b32  	%r3114, %r3112, %r3113;
	add.s32 	%r3115, %r3109, %r2908;
	add.s32 	%r3116, %r3115, %r3114;
	shf.l.wrap.b32 	%r3117, %r3103, %r3103, 15;
	shf.l.wrap.b32 	%r3118, %r3103, %r3103, 13;
	xor.b32  	%r3119, %r3117, %r3118;
	shr.u32 	%r3120, %r3103, 10;
	xor.b32  	%r3121, %r3119, %r3120;
	add.s32 	%r3122, %r3121, %r3038;
	shf.l.wrap.b32 	%r3123, %r2934, %r2934, 25;
	shf.l.wrap.b32 	%r3124, %r2934, %r2934, 14;
	xor.b32  	%r3125, %r3123, %r3124;
	shr.u32 	%r3126, %r2934, 3;
	xor.b32  	%r3127, %r3125, %r3126;
	add.s32 	%r3128, %r3122, %r2921;
	add.s32 	%r3129, %r3128, %r3127;
	shf.l.wrap.b32 	%r3130, %r3116, %r3116, 15;
	shf.l.wrap.b32 	%r3131, %r3116, %r3116, 13;
	xor.b32  	%r3132, %r3130, %r3131;
	shr.u32 	%r3133, %r3116, 10;
	xor.b32  	%r3134, %r3132, %r3133;
	add.s32 	%r3135, %r3134, %r3051;
	shf.l.wrap.b32 	%r3136, %r2947, %r2947, 25;
	shf.l.wrap.b32 	%r3137, %r2947, %r2947, 14;
	xor.b32  	%r3138, %r3136, %r3137;
	shr.u32 	%r3139, %r2947, 3;
	xor.b32  	%r3140, %r3138, %r3139;
	add.s32 	%r3141, %r3135, %r2934;
	add.s32 	%r3142, %r3141, %r3140;
	shf.l.wrap.b32 	%r3143, %r3129, %r3129, 15;
	shf.l.wrap.b32 	%r3144, %r3129, %r3129, 13;
	xor.b32  	%r3145, %r3143, %r3144;
	shr.u32 	%r3146, %r3129, 10;
	xor.b32  	%r3147, %r3145, %r3146;
	add.s32 	%r3148, %r3147, %r3064;
	shf.l.wrap.b32 	%r3149, %r2960, %r2960, 25;
	shf.l.wrap.b32 	%r3150, %r2960, %r2960, 14;
	xor.b32  	%r3151, %r3149, %r3150;
	shr.u32 	%r3152, %r2960, 3;
	xor.b32  	%r3153, %r3151, %r3152;
	add.s32 	%r3154, %r3148, %r2947;
	add.s32 	%r3155, %r3154, %r3153;
	shf.l.wrap.b32 	%r3156, %r3142, %r3142, 15;
	shf.l.wrap.b32 	%r3157, %r3142, %r3142, 13;
	xor.b32  	%r3158, %r3156, %r3157;
	shr.u32 	%r3159, %r3142, 10;
	xor.b32  	%r3160, %r3158, %r3159;
	add.s32 	%r3161, %r3160, %r3077;
	shf.l.wrap.b32 	%r3162, %r2973, %r2973, 25;
	shf.l.wrap.b32 	%r3163, %r2973, %r2973, 14;
	xor.b32  	%r3164, %r3162, %r3163;
	shr.u32 	%r3165, %r2973, 3;
	xor.b32  	%r3166, %r3164, %r3165;
	add.s32 	%r3167, %r3161, %r2960;
	add.s32 	%r3168, %r3167, %r3166;
	shf.l.wrap.b32 	%r3169, %r3155, %r3155, 15;
	shf.l.wrap.b32 	%r3170, %r3155, %r3155, 13;
	xor.b32  	%r3171, %r3169, %r3170;
	shr.u32 	%r3172, %r3155, 10;
	xor.b32  	%r3173, %r3171, %r3172;
	add.s32 	%r3174, %r3173, %r3090;
	shf.l.wrap.b32 	%r3175, %r2986, %r2986, 25;
	shf.l.wrap.b32 	%r3176, %r2986, %r2986, 14;
	xor.b32  	%r3177, %r3175, %r3176;
	shr.u32 	%r3178, %r2986, 3;
	xor.b32  	%r3179, %r3177, %r3178;
	add.s32 	%r3180, %r3174, %r2973;
	add.s32 	%r3181, %r3180, %r3179;
	shf.l.wrap.b32 	%r3182, %r3168, %r3168, 15;
	shf.l.wrap.b32 	%r3183, %r3168, %r3168, 13;
	xor.b32  	%r3184, %r3182, %r3183;
	shr.u32 	%r3185, %r3168, 10;
	xor.b32  	%r3186, %r3184, %r3185;
	add.s32 	%r3187, %r3186, %r3103;
	shf.l.wrap.b32 	%r3188, %r2999, %r2999, 25;
	shf.l.wrap.b32 	%r3189, %r2999, %r2999, 14;
	xor.b32  	%r3190, %r3188, %r3189;
	shr.u32 	%r3191, %r2999, 3;
	xor.b32  	%r3192, %r3190, %r3191;
	add.s32 	%r3193, %r3187, %r2986;
	add.s32 	%r3194, %r3193, %r3192;
	shf.l.wrap.b32 	%r3195, %r3181, %r3181, 15;
	shf.l.wrap.b32 	%r3196, %r3181, %r3181, 13;
	xor.b32  	%r3197, %r3195, %r3196;
	shr.u32 	%r3198, %r3181, 10;
	xor.b32  	%r3199, %r3197, %r3198;
	add.s32 	%r3200, %r3199, %r3116;
	shf.l.wrap.b32 	%r3201, %r3012, %r3012, 25;
	shf.l.wrap.b32 	%r3202, %r3012, %r3012, 14;
	xor.b32  	%r3203, %r3201, %r3202;
	shr.u32 	%r3204, %r3012, 3;
	xor.b32  	%r3205, %r3203, %r3204;
	add.s32 	%r3206, %r3200, %r2999;
	add.s32 	%r3207, %r3206, %r3205;
	shf.l.wrap.b32 	%r3208, %r3194, %r3194, 15;
	shf.l.wrap.b32 	%r3209, %r3194, %r3194, 13;
	xor.b32  	%r3210, %r3208, %r3209;
	shr.u32 	%r3211, %r3194, 10;
	xor.b32  	%r3212, %r3210, %r3211;
	add.s32 	%r3213, %r3212, %r3129;
	shf.l.wrap.b32 	%r3214, %r3025, %r3025, 25;
	shf.l.wrap.b32 	%r3215, %r3025, %r3025, 14;
	xor.b32  	%r3216, %r3214, %r3215;
	shr.u32 	%r3217, %r3025, 3;
	xor.b32  	%r3218, %r3216, %r3217;
	add.s32 	%r3219, %r3213, %r3012;
	add.s32 	%r3220, %r3219, %r3218;
	shf.l.wrap.b32 	%r3221, %r3207, %r3207, 15;
	shf.l.wrap.b32 	%r3222, %r3207, %r3207, 13;
	xor.b32  	%r3223, %r3221, %r3222;
	shr.u32 	%r3224, %r3207, 10;
	xor.b32  	%r3225, %r3223, %r3224;
	add.s32 	%r3226, %r3225, %r3142;
	shf.l.wrap.b32 	%r3227, %r3038, %r3038, 25;
	shf.l.wrap.b32 	%r3228, %r3038, %r3038, 14;
	xor.b32  	%r3229, %r3227, %r3228;
	shr.u32 	%r3230, %r3038, 3;
	xor.b32  	%r3231, %r3229, %r3230;
	add.s32 	%r3232, %r3226, %r3025;
	add.s32 	%r3233, %r3232, %r3231;
	shf.l.wrap.b32 	%r3234, %r3220, %r3220, 15;
	shf.l.wrap.b32 	%r3235, %r3220, %r3220, 13;
	xor.b32  	%r3236, %r3234, %r3235;
	shr.u32 	%r3237, %r3220, 10;
	xor.b32  	%r3238, %r3236, %r3237;
	add.s32 	%r3239, %r3238, %r3155;
	shf.l.wrap.b32 	%r3240, %r3051, %r3051, 25;
	shf.l.wrap.b32 	%r3241, %r3051, %r3051, 14;
	xor.b32  	%r3242, %r3240, %r3241;
	shr.u32 	%r3243, %r3051, 3;
	xor.b32  	%r3244, %r3242, %r3243;
	add.s32 	%r3245, %r3239, %r3038;
	add.s32 	%r3246, %r3245, %r3244;
	shf.l.wrap.b32 	%r3247, %r3233, %r3233, 15;
	shf.l.wrap.b32 	%r3248, %r3233, %r3233, 13;
	xor.b32  	%r3249, %r3247, %r3248;
	shr.u32 	%r3250, %r3233, 10;
	xor.b32  	%r3251, %r3249, %r3250;
	add.s32 	%r3252, %r3251, %r3168;
	shf.l.wrap.b32 	%r3253, %r3064, %r3064, 25;
	shf.l.wrap.b32 	%r3254, %r3064, %r3064, 14;
	xor.b32  	%r3255, %r3253, %r3254;
	shr.u32 	%r3256, %r3064, 3;
	xor.b32  	%r3257, %r3255, %r3256;
	add.s32 	%r3258, %r3252, %r3051;
	add.s32 	%r3259, %r3258, %r3257;
	shf.l.wrap.b32 	%r3260, %r3246, %r3246, 15;
	shf.l.wrap.b32 	%r3261, %r3246, %r3246, 13;
	xor.b32  	%r3262, %r3260, %r3261;
	shr.u32 	%r3263, %r3246, 10;
	xor.b32  	%r3264, %r3262, %r3263;
	add.s32 	%r3265, %r3264, %r3181;
	shf.l.wrap.b32 	%r3266, %r3077, %r3077, 25;
	shf.l.wrap.b32 	%r3267, %r3077, %r3077, 14;
	xor.b32  	%r3268, %r3266, %r3267;
	shr.u32 	%r3269, %r3077, 3;
	xor.b32  	%r3270, %r3268, %r3269;
	add.s32 	%r3271, %r3265, %r3064;
	add.s32 	%r3272, %r3271, %r3270;
	shf.l.wrap.b32 	%r3273, %r3259, %r3259, 15;
	shf.l.wrap.b32 	%r3274, %r3259, %r3259, 13;
	xor.b32  	%r3275, %r3273, %r3274;
	shr.u32 	%r3276, %r3259, 10;
	xor.b32  	%r3277, %r3275, %r3276;
	add.s32 	%r3278, %r3277, %r3194;
	shf.l.wrap.b32 	%r3279, %r3090, %r3090, 25;
	shf.l.wrap.b32 	%r3280, %r3090, %r3090, 14;
	xor.b32  	%r3281, %r3279, %r3280;
	shr.u32 	%r3282, %r3090, 3;
	xor.b32  	%r3283, %r3281, %r3282;
	add.s32 	%r3284, %r3278, %r3077;
	add.s32 	%r3285, %r3284, %r3283;
	shf.l.wrap.b32 	%r3286, %r3272, %r3272, 15;
	shf.l.wrap.b32 	%r3287, %r3272, %r3272, 13;
	xor.b32  	%r3288, %r3286, %r3287;
	shr.u32 	%r3289, %r3272, 10;
	xor.b32  	%r3290, %r3288, %r3289;
	add.s32 	%r3291, %r3290, %r3207;
	shf.l.wrap.b32 	%r3292, %r3103, %r3103, 25;
	shf.l.wrap.b32 	%r3293, %r3103, %r3103, 14;
	xor.b32  	%r3294, %r3292, %r3293;
	shr.u32 	%r3295, %r3103, 3;
	xor.b32  	%r3296, %r3294, %r3295;
	add.s32 	%r3297, %r3291, %r3090;
	add.s32 	%r3298, %r3297, %r3296;
	shf.l.wrap.b32 	%r3299, %r3285, %r3285, 15;
	shf.l.wrap.b32 	%r3300, %r3285, %r3285, 13;
	xor.b32  	%r3301, %r3299, %r3300;
	shr.u32 	%r3302, %r3285, 10;
	xor.b32  	%r3303, %r3301, %r3302;
	add.s32 	%r3304, %r3303, %r3220;
	shf.l.wrap.b32 	%r3305, %r3116, %r3116, 25;
	shf.l.wrap.b32 	%r3306, %r3116, %r3116, 14;
	xor.b32  	%r3307, %r3305, %r3306;
	shr.u32 	%r3308, %r3116, 3;
	xor.b32  	%r3309, %r3307, %r3308;
	add.s32 	%r3310, %r3304, %r3103;
	add.s32 	%r3311, %r3310, %r3309;
	shf.l.wrap.b32 	%r3312, %r3298, %r3298, 15;
	shf.l.wrap.b32 	%r3313, %r3298, %r3298, 13;
	xor.b32  	%r3314, %r3312, %r3313;
	shr.u32 	%r3315, %r3298, 10;
	xor.b32  	%r3316, %r3314, %r3315;
	add.s32 	%r3317, %r3316, %r3233;
	shf.l.wrap.b32 	%r3318, %r3129, %r3129, 25;
	shf.l.wrap.b32 	%r3319, %r3129, %r3129, 14;
	xor.b32  	%r3320, %r3318, %r3319;
	shr.u32 	%r3321, %r3129, 3;
	xor.b32  	%r3322, %r3320, %r3321;
	add.s32 	%r3323, %r3317, %r3116;
	add.s32 	%r3324, %r3323, %r3322;
	shf.l.wrap.b32 	%r3325, %r3311, %r3311, 15;
	shf.l.wrap.b32 	%r3326, %r3311, %r3311, 13;
	xor.b32  	%r3327, %r3325, %r3326;
	shr.u32 	%r3328, %r3311, 10;
	xor.b32  	%r3329, %r3327, %r3328;
	add.s32 	%r3330, %r3329, %r3246;
	shf.l.wrap.b32 	%r3331, %r3142, %r3142, 25;
	shf.l.wrap.b32 	%r3332, %r3142, %r3142, 14;
	xor.b32  	%r3333, %r3331, %r3332;
	shr.u32 	%r3334, %r3142, 3;
	xor.b32  	%r3335, %r3333, %r3334;
	add.s32 	%r3336, %r3330, %r3129;
	add.s32 	%r3337, %r3336, %r3335;
	shf.l.wrap.b32 	%r3338, %r3324, %r3324, 15;
	shf.l.wrap.b32 	%r3339, %r3324, %r3324, 13;
	xor.b32  	%r3340, %r3338, %r3339;
	shr.u32 	%r3341, %r3324, 10;
	xor.b32  	%r3342, %r3340, %r3341;
	add.s32 	%r3343, %r3342, %r3259;
	shf.l.wrap.b32 	%r3344, %r3155, %r3155, 25;
	shf.l.wrap.b32 	%r3345, %r3155, %r3155, 14;
	xor.b32  	%r3346, %r3344, %r3345;
	shr.u32 	%r3347, %r3155, 3;
	xor.b32  	%r3348, %r3346, %r3347;
	add.s32 	%r3349, %r3343, %r3142;
	add.s32 	%r3350, %r3349, %r3348;
	shf.l.wrap.b32 	%r3351, %r3337, %r3337, 15;
	shf.l.wrap.b32 	%r3352, %r3337, %r3337, 13;
	xor.b32  	%r3353, %r3351, %r3352;
	shr.u32 	%r3354, %r3337, 10;
	xor.b32  	%r3355, %r3353, %r3354;
	add.s32 	%r3356, %r3355, %r3272;
	shf.l.wrap.b32 	%r3357, %r3168, %r3168, 25;
	shf.l.wrap.b32 	%r3358, %r3168, %r3168, 14;
	xor.b32  	%r3359, %r3357, %r3358;
	shr.u32 	%r3360, %r3168, 3;
	xor.b32  	%r3361, %r3359, %r3360;
	add.s32 	%r3362, %r3356, %r3155;
	add.s32 	%r3363, %r3362, %r3361;
	shf.l.wrap.b32 	%r3364, %r3350, %r3350, 15;
	shf.l.wrap.b32 	%r3365, %r3350, %r3350, 13;
	xor.b32  	%r3366, %r3364, %r3365;
	shr.u32 	%r3367, %r3350, 10;
	xor.b32  	%r3368, %r3366, %r3367;
	add.s32 	%r3369, %r3368, %r3285;
	shf.l.wrap.b32 	%r3370, %r3181, %r3181, 25;
	shf.l.wrap.b32 	%r3371, %r3181, %r3181, 14;
	xor.b32  	%r3372, %r3370, %r3371;
	shr.u32 	%r3373, %r3181, 3;
	xor.b32  	%r3374, %r3372, %r3373;
	add.s32 	%r3375, %r3369, %r3168;
	add.s32 	%r3376, %r3375, %r3374;
	or.b32  	%r3377, %r9871, %r9872;
	and.b32  	%r3378, %r3377, %r9873;
	and.b32  	%r3379, %r9871, %r9872;
	or.b32  	%r3380, %r3378, %r3379;
	shf.l.wrap.b32 	%r3381, %r9873, %r9873, 30;
	shf.l.wrap.b32 	%r3382, %r9873, %r9873, 19;
	xor.b32  	%r3383, %r3382, %r3381;
	shf.l.wrap.b32 	%r3384, %r9873, %r9873, 10;
	xor.b32  	%r3385, %r3383, %r3384;
	and.b32  	%r3386, %r9868, %r9869;
	not.b32 	%r3387, %r9869;
	and.b32  	%r3388, %r9867, %r3387;
	or.b32  	%r3389, %r3388, %r3386;
	shf.l.wrap.b32 	%r3390, %r9869, %r9869, 26;
	shf.l.wrap.b32 	%r3391, %r9869, %r9869, 21;
	xor.b32  	%r3392, %r3390, %r3391;
	shf.l.wrap.b32 	%r3393, %r9869, %r9869, 7;
	xor.b32  	%r3394, %r3392, %r3393;
	add.s32 	%r3395, %r3394, %r2572;
	add.s32 	%r3396, %r3395, %r3389;
	add.s32 	%r3397, %r3396, %r9866;
	add.s32 	%r3398, %r3397, 1116352408;
	add.s32 	%r3399, %r3385, %r3380;
	add.s32 	%r3400, %r3399, %r3398;
	add.s32 	%r3401, %r3398, %r9870;
	or.b32  	%r3402, %r9872, %r9873;
	and.b32  	%r3403, %r3402, %r3400;
	and.b32  	%r3404, %r9872, %r9873;
	or.b32  	%r3405, %r3403, %r3404;
	shf.l.wrap.b32 	%r3406, %r3400, %r3400, 30;
	shf.l.wrap.b32 	%r3407, %r3400, %r3400, 19;
	xor.b32  	%r3408, %r3407, %r3406;
	shf.l.wrap.b32 	%r3409, %r3400, %r3400, 10;
	xor.b32  	%r3410, %r3408, %r3409;
	and.b32  	%r3411, %r9869, %r3401;
	not.b32 	%r3412, %r3401;
	and.b32  	%r3413, %r9868, %r3412;
	or.b32  	%r3414, %r3413, %r3411;
	shf.l.wrap.b32 	%r3415, %r3401, %r3401, 26;
	shf.l.wrap.b32 	%r3416, %r3401, %r3401, 21;
	xor.b32  	%r3417, %r3415, %r3416;
	shf.l.wrap.b32 	%r3418, %r3401, %r3401, 7;
	xor.b32  	%r3419, %r3417, %r3418;
	add.s32 	%r3420, %r3419, %r2588;
	add.s32 	%r3421, %r3420, %r3414;
	add.s32 	%r3422, %r3421, %r9867;
	add.s32 	%r3423, %r3422, 1899447441;
	add.s32 	%r3424, %r3410, %r3405;
	add.s32 	%r3425, %r3424, %r3423;
	add.s32 	%r3426, %r3423, %r9871;
	or.b32  	%r3427, %r9873, %r3400;
	and.b32  	%r3428, %r3427, %r3425;
	and.b32  	%r3429, %r9873, %r3400;
	or.b32  	%r3430, %r3428, %r3429;
	shf.l.wrap.b32 	%r3431, %r3425, %r3425, 30;
	shf.l.wrap.b32 	%r3432, %r3425, %r3425, 19;
	xor.b32  	%r3433, %r3432, %r3431;
	shf.l.wrap.b32 	%r3434, %r3425, %r3425, 10;
	xor.b32  	%r3435, %r3433, %r3434;
	and.b32  	%r3436, %r3401, %r3426;
	not.b32 	%r3437, %r3426;
	and.b32  	%r3438, %r9869, %r3437;
	or.b32  	%r3439, %r3438, %r3436;
	shf.l.wrap.b32 	%r3440, %r3426, %r3426, 26;
	shf.l.wrap.b32 	%r3441, %r3426, %r3426, 21;
	xor.b32  	%r3442, %r3440, %r3441;
	shf.l.wrap.b32 	%r3443, %r3426, %r3426, 7;
	xor.b32  	%r3444, %r3442, %r3443;
	add.s32 	%r3445, %r3444, %r2596;
	add.s32 	%r3446, %r3445, %r3439;
	add.s32 	%r3447, %r3446, %r9868;
	add.s32 	%r3448, %r3447, -1245643825;
	add.s32 	%r3449, %r3435, %r3430;
	add.s32 	%r3450, %r3449, %r3448;
	add.s32 	%r3451, %r3448, %r9872;
	or.b32  	%r3452, %r3400, %r3425;
	and.b32  	%r3453, %r3452, %r3450;
	and.b32  	%r3454, %r3400, %r3425;
	or.b32  	%r3455, %r3453, %r3454;
	shf.l.wrap.b32 	%r3456, %r3450, %r3450, 30;
	shf.l.wrap.b32 	%r3457, %r3450, %r3450, 19;
	xor.b32  	%r3458, %r3457, %r3456;
	shf.l.wrap.b32 	%r3459, %r3450, %r3450, 10;
	xor.b32  	%r3460, %r3458, %r3459;
	and.b32  	%r3461, %r3426, %r3451;
	not.b32 	%r3462, %r3451;
	and.b32  	%r3463, %r3401, %r3462;
	or.b32  	%r3464, %r3463, %r3461;
	shf.l.wrap.b32 	%r3465, %r3451, %r3451, 26;
	shf.l.wrap.b32 	%r3466, %r3451, %r3451, 21;
	xor.b32  	%r3467, %r3465, %r3466;
	shf.l.wrap.b32 	%r3468, %r3451, %r3451, 7;
	xor.b32  	%r3469, %r3467, %r3468;
	add.s32 	%r3470, %r3469, %r2612;
	add.s32 	%r3471, %r3470, %r3464;
	add.s32 	%r3472, %r3471, %r9869;
	add.s32 	%r3473, %r3472, -373957723;
	add.s32 	%r3474, %r3460, %r3455;
	add.s32 	%r3475, %r3474, %r3473;
	add.s32 	%r3476, %r3473, %r9873;
	or.b32  	%r3477, %r3425, %r3450;
	and.b32  	%r3478, %r3477, %r3475;
	and.b32  	%r3479, %r3425, %r3450;
	or.b32  	%r3480, %r3478, %r3479;
	shf.l.wrap.b32 	%r3481, %r3475, %r3475, 30;
	shf.l.wrap.b32 	%r3482, %r3475, %r3475, 19;
	xor.b32  	%r3483, %r3482, %r3481;
	shf.l.wrap.b32 	%r3484, %r3475, %r3475, 10;
	xor.b32  	%r3485, %r3483, %r3484;
	and.b32  	%r3486, %r3451, %r3476;
	not.b32 	%r3487, %r3476;
	and.b32  	%r3488, %r3426, %r3487;
	or.b32  	%r3489, %r3488, %r3486;
	shf.l.wrap.b32 	%r3490, %r3476, %r3476, 26;
	shf.l.wrap.b32 	%r3491, %r3476, %r3476, 21;
	xor.b32  	%r3492, %r3490, %r3491;
	shf.l.wrap.b32 	%r3493, %r3476, %r3476, 7;
	xor.b32  	%r3494, %r3492, %r3493;
	add.s32 	%r3495, %r3494, %r2620;
	add.s32 	%r3496, %r3495, %r3489;
	add.s32 	%r3497, %r3496, %r3401;
	add.s32 	%r3498, %r3497, 961987163;
	add.s32 	%r3499, %r3485, %r3480;
	add.s32 	%r3500, %r3499, %r3498;
	add.s32 	%r3501, %r3498, %r3400;
	or.b32  	%r3502, %r3450, %r3475;
	and.b32  	%r3503, %r3502, %r3500;
	and.b32  	%r3504, %r3450, %r3475;
	or.b32  	%r3505, %r3503, %r3504;
	shf.l.wrap.b32 	%r3506, %r3500, %r3500, 30;
	shf.l.wrap.b32 	%r3507, %r3500, %r3500, 19;
	xor.b32  	%r3508, %r3507, %r3506;
	shf.l.wrap.b32 	%r3509, %r3500, %r3500, 10;
	xor.b32  	%r3510, %r3508, %r3509;
	and.b32  	%r3511, %r3476, %r3501;
	not.b32 	%r3512, %r3501;
	and.b32  	%r3513, %r3451, %r3512;
	or.b32  	%r3514, %r3513, %r3511;
	shf.l.wrap.b32 	%r3515, %r3501, %r3501, 26;
	shf.l.wrap.b32 	%r3516, %r3501, %r3501, 21;
	xor.b32  	%r3517, %r3515, %r3516;
	shf.l.wrap.b32 	%r3518, %r3501, %r3501, 7;
	xor.b32  	%r3519, %r3517, %r3518;
	add.s32 	%r3520, %r3519, %r2636;
	add.s32 	%r3521, %r3520, %r3514;
	add.s32 	%r3522, %r3521, %r3426;
	add.s32 	%r3523, %r3522, 1508970993;
	add.s32 	%r3524, %r3510, %r3505;
	add.s32 	%r3525, %r3524, %r3523;
	add.s32 	%r3526, %r3523, %r3425;
	or.b32  	%r3527, %r3475, %r3500;
	and.b32  	%r3528, %r3527, %r3525;
	and.b32  	%r3529, %r3475, %r3500;
	or.b32  	%r3530, %r3528, %r3529;
	shf.l.wrap.b32 	%r3531, %r3525, %r3525, 30;
	shf.l.wrap.b32 	%r3532, %r3525, %r3525, 19;
	xor.b32  	%r3533, %r3532, %r3531;
	shf.l.wrap.b32 	%r3534, %r3525, %r3525, 10;
	xor.b32  	%r3535, %r3533, %r3534;
	and.b32  	%r3536, %r3501, %r3526;
	not.b32 	%r3537, %r3526;
	and.b32  	%r3538, %r3476, %r3537;
	or.b32  	%r3539, %r3538, %r3536;
	shf.l.wrap.b32 	%r3540, %r3526, %r3526, 26;
	shf.l.wrap.b32 	%r3541, %r3526, %r3526, 21;
	xor.b32  	%r3542, %r3540, %r3541;
	shf.l.wrap.b32 	%r3543, %r3526, %r3526, 7;
	xor.b32  	%r3544, %r3542, %r3543;
	add.s32 	%r3545, %r3544, %r2644;
	add.s32 	%r3546, %r3545, %r3539;
	add.s32 	%r3547, %r3546, %r3451;
	add.s32 	%r3548, %r3547, -1841331548;
	add.s32 	%r3549, %r3535, %r3530;
	add.s32 	%r3550, %r3549, %r3548;
	add.s32 	%r3551, %r3548, %r3450;
	or.b32  	%r3552, %r3500, %r3525;
	and.b32  	%r3553, %r3552, %r3550;
	and.b32  	%r3554, %r3500, %r3525;
	or.b32  	%r3555, %r3553, %r3554;
	shf.l.wrap.b32 	%r3556, %r3550, %r3550, 30;
	shf.l.wrap.b32 	%r3557, %r3550, %r3550, 19;
	xor.b32  	%r3558, %r3557, %r3556;
	shf.l.wrap.b32 	%r3559, %r3550, %r3550, 10;
	xor.b32  	%r3560, %r3558, %r3559;
	and.b32  	%r3561, %r3526, %r3551;
	not.b32 	%r3562, %r3551;
	and.b32  	%r3563, %r3501, %r3562;
	or.b32  	%r3564, %r3563, %r3561;
	shf.l.wrap.b32 	%r3565, %r3551, %r3551, 26;
	shf.l.wrap.b32 	%r3566, %r3551, %r3551, 21;
	xor.b32  	%r3567, %r3565, %r3566;
	shf.l.wrap.b32 	%r3568, %r3551, %r3551, 7;
	xor.b32  	%r3569, %r3567, %r3568;
	add.s32 	%r3570, %r3569, %r2660;
	add.s32 	%r3571, %r3570, %r3564;
	add.s32 	%r3572, %r3571, %r3476;
	add.s32 	%r3573, %r3572, -1424204075;
	add.s32 	%r3574, %r3560, %r3555;
	add.s32 	%r3575, %r3574, %r3573;
	add.s32 	%r3576, %r3573, %r3475;
	or.b32  	%r3577, %r3525, %r3550;
	and.b32  	%r3578, %r3577, %r3575;
	and.b32  	%r3579, %r3525, %r3550;
	or.b32  	%r3580, %r3578, %r3579;
	shf.l.wrap.b32 	%r3581, %r3575, %r3575, 30;
	shf.l.wrap.b32 	%r3582, %r3575, %r3575, 19;
	xor.b32  	%r3583, %r3582, %r3581;
	shf.l.wrap.b32 	%r3584, %r3575, %r3575, 10;
	xor.b32  	%r3585, %r3583, %r3584;
	and.b32  	%r3586, %r3551, %r3576;
	not.b32 	%r3587, %r3576;
	and.b32  	%r3588, %r3526, %r3587;
	or.b32  	%r3589, %r3588, %r3586;
	shf.l.wrap.b32 	%r3590, %r3576, %r3576, 26;
	shf.l.wrap.b32 	%r3591, %r3576, %r3576, 21;
	xor.b32  	%r3592, %r3590, %r3591;
	shf.l.wrap.b32 	%r3593, %r3576, %r3576, 7;
	xor.b32  	%r3594, %r3592, %r3593;
	add.s32 	%r3595, %r3594, %r2668;
	add.s32 	%r3596, %r3595, %r3589;
	add.s32 	%r3597, %r3596, %r3501;
	add.s32 	%r3598, %r3597, -670586216;
	add.s32 	%r3599, %r3585, %r3580;
	add.s32 	%r3600, %r3599, %r3598;
	add.s32 	%r3601, %r3598, %r3500;
	or.b32  	%r3602, %r3550, %r3575;
	and.b32  	%r3603, %r3602, %r3600;
	and.b32  	%r3604, %r3550, %r3575;
	or.b32  	%r3605, %r3603, %r3604;
	shf.l.wrap.b32 	%r3606, %r3600, %r3600, 30;
	shf.l.wrap.b32 	%r3607, %r3600, %r3600, 19;
	xor.b32  	%r3608, %r3607, %r3606;
	shf.l.wrap.b32 	%r3609, %r3600, %r3600, 10;
	xor.b32  	%r3610, %r3608, %r3609;
	and.b32  	%r3611, %r3576, %r3601;
	not.b32 	%r3612, %r3601;
	and.b32  	%r3613, %r3551, %r3612;
	or.b32  	%r3614, %r3613, %r3611;
	shf.l.wrap.b32 	%r3615, %r3601, %r3601, 26;
	shf.l.wrap.b32 	%r3616, %r3601, %r3601, 21;
	xor.b32  	%r3617, %r3615, %r3616;
	shf.l.wrap.b32 	%r3618, %r3601, %r3601, 7;
	xor.b32  	%r3619, %r3617, %r3618;
	add.s32 	%r3620, %r3619, %r2684;
	add.s32 	%r3621, %r3620, %r3614;
	add.s32 	%r3622, %r3621, %r3526;
	add.s32 	%r3623, %r3622, 310598401;
	add.s32 	%r3624, %r3610, %r3605;
	add.s32 	%r3625, %r3624, %r3623;
	add.s32 	%r3626, %r3623, %r3525;
	or.b32  	%r3627, %r3575, %r3600;
	and.b32  	%r3628, %r3627, %r3625;
	and.b32  	%r3629, %r3575, %r3600;
	or.b32  	%r3630, %r3628, %r3629;
	shf.l.wrap.b32 	%r3631, %r3625, %r3625, 30;
	shf.l.wrap.b32 	%r3632, %r3625, %r3625, 19;
	xor.b32  	%r3633, %r3632, %r3631;
	shf.l.wrap.b32 	%r3634, %r3625, %r3625, 10;
	xor.b32  	%r3635, %r3633, %r3634;
	and.b32  	%r3636, %r3601, %r3626;
	not.b32 	%r3637, %r3626;
	and.b32  	%r3638, %r3576, %r3637;
	or.b32  	%r3639, %r3638, %r3636;
	shf.l.wrap.b32 	%r3640, %r3626, %r3626, 26;
	shf.l.wrap.b32 	%r3641, %r3626, %r3626, 21;
	xor.b32  	%r3642, %r3640, %r3641;
	shf.l.wrap.b32 	%r3643, %r3626, %r3626, 7;
	xor.b32  	%r3644, %r3642, %r3643;
	add.s32 	%r3645, %r3644, %r2692;
	add.s32 	%r3646, %r3645, %r3639;
	add.s32 	%r3647, %r3646, %r3551;
	add.s32 	%r3648, %r3647, 607225278;
	add.s32 	%r3649, %r3635, %r3630;
	add.s32 	%r3650, %r3649, %r3648;
	add.s32 	%r3651, %r3648, %r3550;
	or.b32  	%r3652, %r3600, %r3625;
	and.b32  	%r3653, %r3652, %r3650;
	and.b32  	%r3654, %r3600, %r3625;
	or.b32  	%r3655, %r3653, %r3654;
	shf.l.wrap.b32 	%r3656, %r3650, %r3650, 30;
	shf.l.wrap.b32 	%r3657, %r3650, %r3650, 19;
	xor.b32  	%r3658, %r3657, %r3656;
	shf.l.wrap.b32 	%r3659, %r3650, %r3650, 10;
	xor.b32  	%r3660, %r3658, %r3659;
	and.b32  	%r3661, %r3626, %r3651;
	not.b32 	%r3662, %r3651;
	and.b32  	%r3663, %r3601, %r3662;
	or.b32  	%r3664, %r3663, %r3661;
	shf.l.wrap.b32 	%r3665, %r3651, %r3651, 26;
	shf.l.wrap.b32 	%r3666, %r3651, %r3651, 21;
	xor.b32  	%r3667, %r3665, %r3666;
	shf.l.wrap.b32 	%r3668, %r3651, %r3651, 7;
	xor.b32  	%r3669, %r3667, %r3668;
	add.s32 	%r3670, %r3669, %r2708;
	add.s32 	%r3671, %r3670, %r3664;
	add.s32 	%r3672, %r3671, %r3576;
	add.s32 	%r3673, %r3672, 1426881987;
	add.s32 	%r3674, %r3660, %r3655;
	add.s32 	%r3675, %r3674, %r3673;
	add.s32 	%r3676, %r3673, %r3575;
	or.b32  	%r3677, %r3625, %r3650;
	and.b32  	%r3678, %r3677, %r3675;
	and.b32  	%r3679, %r3625, %r3650;
	or.b32  	%r3680, %r3678, %r3679;
	shf.l.wrap.b32 	%r3681, %r3675, %r3675, 30;
	shf.l.wrap.b32 	%r3682, %r3675, %r3675, 19;
	xor.b32  	%r3683, %r3682, %r3681;
	shf.l.wrap.b32 	%r3684, %r3675, %r3675, 10;
	xor.b32  	%r3685, %r3683, %r3684;
	and.b32  	%r3686, %r3651, %r3676;
	not.b32 	%r3687, %r3676;
	and.b32  	%r3688, %r3626, %r3687;
	or.b32  	%r3689, %r3688, %r3686;
	shf.l.wrap.b32 	%r3690, %r3676, %r3676, 26;
	shf.l.wrap.b32 	%r3691, %r3676, %r3676, 21;
	xor.b32  	%r3692, %r3690, %r3691;
	shf.l.wrap.b32 	%r3693, %r3676, %r3676, 7;
	xor.b32  	%r3694, %r3692, %r3693;
	add.s32 	%r3695, %r3694, %r2716;
	add.s32 	%r3696, %r3695, %r3689;
	add.s32 	%r3697, %r3696, %r3601;
	add.s32 	%r3698, %r3697, 1925078388;
	add.s32 	%r3699, %r3685, %r3680;
	add.s32 	%r3700, %r3699, %r3698;
	add.s32 	%r3701, %r3698, %r3600;
	or.b32  	%r3702, %r3650, %r3675;
	and.b32  	%r3703, %r3702, %r3700;
	and.b32  	%r3704, %r3650, %r3675;
	or.b32  	%r3705, %r3703, %r3704;
	shf.l.wrap.b32 	%r3706, %r3700, %r3700, 30;
	shf.l.wrap.b32 	%r3707, %r3700, %r3700, 19;
	xor.b32  	%r3708, %r3707, %r3706;
	shf.l.wrap.b32 	%r3709, %r3700, %r3700, 10;
	xor.b32  	%r3710, %r3708, %r3709;
	and.b32  	%r3711, %r3676, %r3701;
	not.b32 	%r3712, %r3701;
	and.b32  	%r3713, %r3651, %r3712;
	or.b32  	%r3714, %r3713, %r3711;
	shf.l.wrap.b32 	%r3715, %r3701, %r3701, 26;
	shf.l.wrap.b32 	%r3716, %r3701, %r3701, 21;
	xor.b32  	%r3717, %r3715, %r3716;
	shf.l.wrap.b32 	%r3718, %r3701, %r3701, 7;
	xor.b32  	%r3719, %r3717, %r3718;
	add.s32 	%r3720, %r3719, %r2732;
	add.s32 	%r3721, %r3720, %r3714;
	add.s32 	%r3722, %r3721, %r3626;
	add.s32 	%r3723, %r3722, -2132889090;
	add.s32 	%r3724, %r3710, %r3705;
	add.s32 	%r3725, %r3724, %r3723;
	add.s32 	%r3726, %r3723, %r3625;
	or.b32  	%r3727, %r3675, %r3700;
	and.b32  	%r3728, %r3727, %r3725;
	and.b32  	%r3729, %r3675, %r3700;
	or.b32  	%r3730, %r3728, %r3729;
	shf.l.wrap.b32 	%r3731, %r3725, %r3725, 30;
	shf.l.wrap.b32 	%r3732, %r3725, %r3725, 19;
	xor.b32  	%r3733, %r3732, %r3731;
	shf.l.wrap.b32 	%r3734, %r3725, %r3725, 10;
	xor.b32  	%r3735, %r3733, %r3734;
	and.b32  	%r3736, %r3701, %r3726;
	not.b32 	%r3737, %r3726;
	and.b32  	%r3738, %r3676, %r3737;
	or.b32  	%r3739, %r3738, %r3736;
	shf.l.wrap.b32 	%r3740, %r3726, %r3726, 26;
	shf.l.wrap.b32 	%r3741, %r3726, %r3726, 21;
	xor.b32  	%r3742, %r3740, %r3741;
	shf.l.wrap.b32 	%r3743, %r3726, %r3726, 7;
	xor.b32  	%r3744, %r3742, %r3743;
	add.s32 	%r3745, %r3744, %r2740;
	add.s32 	%r3746, %r3745, %r3739;
	add.s32 	%r3747, %r3746, %r3651;
	add.s32 	%r3748, %r3747, -1680079193;
	add.s32 	%r3749, %r3735, %r3730;
	add.s32 	%r3750, %r3749, %r3748;
	add.s32 	%r3751, %r3748, %r3650;
	or.b32  	%r3752, %r3700, %r3725;
	and.b32  	%r3753, %r3752, %r3750;
	and.b32  	%r3754, %r3700, %r3725;
	or.b32  	%r3755, %r3753, %r3754;
	shf.l.wrap.b32 	%r3756, %r3750, %r3750, 30;
	shf.l.wrap.b32 	%r3757, %r3750, %r3750, 19;
	xor.b32  	%r3758, %r3757, %r3756;
	shf.l.wrap.b32 	%r3759, %r3750, %r3750, 10;
	xor.b32  	%r3760, %r3758, %r3759;
	and.b32  	%r3761, %r3726, %r3751;
	not.b32 	%r3762, %r3751;
	and.b32  	%r3763, %r3701, %r3762;
	or.b32  	%r3764, %r3763, %r3761;
	shf.l.wrap.b32 	%r3765, %r3751, %r3751, 26;
	shf.l.wrap.b32 	%r3766, %r3751, %r3751, 21;
	xor.b32  	%r3767, %r3765, %r3766;
	shf.l.wrap.b32 	%r3768, %r3751, %r3751, 7;
	xor.b32  	%r3769, %r3767, %r3768;
	add.s32 	%r3770, %r3769, %r2752;
	add.s32 	%r3771, %r3770, %r3764;
	add.s32 	%r3772, %r3771, %r3676;
	add.s32 	%r3773, %r3772, -1046744716;
	add.s32 	%r3774, %r3760, %r3755;
	add.s32 	%r3775, %r3774, %r3773;
	add.s32 	%r3776, %r3773, %r3675;
	or.b32  	%r3777, %r3725, %r3750;
	and.b32  	%r3778, %r3777, %r3775;
	and.b32  	%r3779, %r3725, %r3750;
	or.b32  	%r3780, %r3778, %r3779;
	shf.l.wrap.b32 	%r3781, %r3775, %r3775, 30;
	shf.l.wrap.b32 	%r3782, %r3775, %r3775, 19;
	xor.b32  	%r3783, %r3782, %r3781;
	shf.l.wrap.b32 	%r3784, %r3775, %r3775, 10;
	xor.b32  	%r3785, %r3783, %r3784;
	and.b32  	%r3786, %r3751, %r3776;
	not.b32 	%r3787, %r3776;
	and.b32  	%r3788, %r3726, %r3787;
	or.b32  	%r3789, %r3788, %r3786;
	shf.l.wrap.b32 	%r3790, %r3776, %r3776, 26;
	shf.l.wrap.b32 	%r3791, %r3776, %r3776, 21;
	xor.b32  	%r3792, %r3790, %r3791;
	shf.l.wrap.b32 	%r3793, %r3776, %r3776, 7;
	xor.b32  	%r3794, %r3792, %r3793;
	add.s32 	%r3795, %r3794, %r2765;
	add.s32 	%r3796, %r3795, %r3789;
	add.s32 	%r3797, %r3796, %r3701;
	add.s32 	%r3798, %r3797, -459576895;
	add.s32 	%r3799, %r3785, %r3780;
	add.s32 	%r3800, %r3799, %r3798;
	add.s32 	%r3801, %r3798, %r3700;
	or.b32  	%r3802, %r3750, %r3775;
	and.b32  	%r3803, %r3802, %r3800;
	and.b32  	%r3804, %r3750, %r3775;
	or.b32  	%r3805, %r3803, %r3804;
	shf.l.wrap.b32 	%r3806, %r3800, %r3800, 30;
	shf.l.wrap.b32 	%r3807, %r3800, %r3800, 19;
	xor.b32  	%r3808, %r3807, %r3806;
	shf.l.wrap.b32 	%r3809, %r3800, %r3800, 10;
	xor.b32  	%r3810, %r3808, %r3809;
	and.b32  	%r3811, %r3776, %r3801;
	not.b32 	%r3812, %r3801;
	and.b32  	%r3813, %r3751, %r3812;
	or.b32  	%r3814, %r3813, %r3811;
	shf.l.wrap.b32 	%r3815, %r3801, %r3801, 26;
	shf.l.wrap.b32 	%r3816, %r3801, %r3801, 21;
	xor.b32  	%r3817, %r3815, %r3816;
	shf.l.wrap.b32 	%r3818, %r3801, %r3801, 7;
	xor.b32  	%r3819, %r3817, %r3818;
	add.s32 	%r3820, %r3819, %r2778;
	add.s32 	%r3821, %r3820, %r3814;
	add.s32 	%r3822, %r3821, %r3726;
	add.s32 	%r3823, %r3822, -272742522;
	add.s32 	%r3824, %r3810, %r3805;
	add.s32 	%r3825, %r3824, %r3823;
	add.s32 	%r3826, %r3823, %r3725;
	or.b32  	%r3827, %r3775, %r3800;
	and.b32  	%r3828, %r3827, %r3825;
	and.b32  	%r3829, %r3775, %r3800;
	or.b32  	%r3830, %r3828, %r3829;
	shf.l.wrap.b32 	%r3831, %r3825, %r3825, 30;
	shf.l.wrap.b32 	%r3832, %r3825, %r3825, 19;
	xor.b32  	%r3833, %r3832, %r3831;
	shf.l.wrap.b32 	%r3834, %r3825, %r3825, 10;
	xor.b32  	%r3835, %r3833, %r3834;
	and.b32  	%r3836, %r3801, %r3826;
	not.b32 	%r3837, %r3826;
	and.b32  	%r3838, %r3776, %r3837;
	or.b32  	%r3839, %r3838, %r3836;
	shf.l.wrap.b32 	%r3840, %r3826, %r3826, 26;
	shf.l.wrap.b32 	%r3841, %r3826, %r3826, 21;
	xor.b32  	%r3842, %r3840, %r3841;
	shf.l.wrap.b32 	%r3843, %r3826, %r3826, 7;
	xor.b32  	%r3844, %r3842, %r3843;
	add.s32 	%r3845, %r3844, %r2791;
	add.s32 	%r3846, %r3845, %r3839;
	add.s32 	%r3847, %r3846, %r3751;
	add.s32 	%r3848, %r3847, 264347078;
	add.s32 	%r3849, %r3835, %r3830;
	add.s32 	%r3850, %r3849, %r3848;
	add.s32 	%r3851, %r3848, %r3750;
	or.b32  	%r3852, %r3800, %r3825;
	and.b32  	%r3853, %r3852, %r3850;
	and.b32  	%r3854, %r3800, %r3825;
	or.b32  	%r3855, %r3853, %r3854;
	shf.l.wrap.b32 	%r3856, %r3850, %r3850, 30;
	shf.l.wrap.b32 	%r3857, %r3850, %r3850, 19;
	xor.b32  	%r3858, %r3857, %r3856;
	shf.l.wrap.b32 	%r3859, %r3850, %r3850, 10;
	xor.b32  	%r3860, %r3858, %r3859;
	and.b32  	%r3861, %r3826, %r3851;
	not.b32 	%r3862, %r3851;
	and.b32  	%r3863, %r3801, %r3862;
	or.b32  	%r3864, %r3863, %r3861;
	shf.l.wrap.b32 	%r3865, %r3851, %r3851, 26;
	shf.l.wrap.b32 	%r3866, %r3851, %r3851, 21;
	xor.b32  	%r3867, %r3865, %r3866;
	shf.l.wrap.b32 	%r3868, %r3851, %r3851, 7;
	xor.b32  	%r3869, %r3867, %r3868;
	add.s32 	%r3870, %r3869, %r2804;
	add.s32 	%r3871, %r3870, %r3864;
	add.s32 	%r3872, %r3871, %r3776;
	add.s32 	%r3873, %r3872, 604807628;
	add.s32 	%r3874, %r3860, %r3855;
	add.s32 	%r3875, %r3874, %r3873;
	add.s32 	%r3876, %r3873, %r3775;
	or.b32  	%r3877, %r3825, %r3850;
	and.b32  	%r3878, %r3877, %r3875;
	and.b32  	%r3879, %r3825, %r3850;
	or.b32  	%r3880, %r3878, %r3879;
	shf.l.wrap.b32 	%r3881, %r3875, %r3875, 30;
	shf.l.wrap.b32 	%r3882, %r3875, %r3875, 19;
	xor.b32  	%r3883, %r3882, %r3881;
	shf.l.wrap.b32 	%r3884, %r3875, %r3875, 10;
	xor.b32  	%r3885, %r3883, %r3884;
	and.b32  	%r3886, %r3851, %r3876;
	not.b32 	%r3887, %r3876;
	and.b32  	%r3888, %r3826, %r3887;
	or.b32  	%r3889, %r3888, %r3886;
	shf.l.wrap.b32 	%r3890, %r3876, %r3876, 26;
	shf.l.wrap.b32 	%r3891, %r3876, %r3876, 21;
	xor.b32  	%r3892, %r3890, %r3891;
	shf.l.wrap.b32 	%r3893, %r3876, %r3876, 7;
	xor.b32  	%r3894, %r3892, %r3893;
	add.s32 	%r3895, %r3894, %r2817;
	add.s32 	%r3896, %r3895, %r3889;
	add.s32 	%r3897, %r3896, %r3801;
	add.s32 	%r3898, %r3897, 770255983;
	add.s32 	%r3899, %r3885, %r3880;
	add.s32 	%r3900, %r3899, %r3898;
	add.s32 	%r3901, %r3898, %r3800;
	or.b32  	%r3902, %r3850, %r3875;
	and.b32  	%r3903, %r3902, %r3900;
	and.b32  	%r3904, %r3850, %r3875;
	or.b32  	%r3905, %r3903, %r3904;
	shf.l.wrap.b32 	%r3906, %r3900, %r3900, 30;
	shf.l.wrap.b32 	%r3907, %r3900, %r3900, 19;
	xor.b32  	%r3908, %r3907, %r3906;
	shf.l.wrap.b32 	%r3909, %r3900, %r3900, 10;
	xor.b32  	%r3910, %r3908, %r3909;
	and.b32  	%r3911, %r3876, %r3901;
	not.b32 	%r3912, %r3901;
	and.b32  	%r3913, %r3851, %r3912;
	or.b32  	%r3914, %r3913, %r3911;
	shf.l.wrap.b32 	%r3915, %r3901, %r3901, 26;
	shf.l.wrap.b32 	%r3916, %r3901, %r3901, 21;
	xor.b32  	%r3917, %r3915, %r3916;
	shf.l.wrap.b32 	%r3918, %r3901, %r3901, 7;
	xor.b32  	%r3919, %r3917, %r3918;
	add.s32 	%r3920, %r3919, %r2830;
	add.s32 	%r3921, %r3920, %r3914;
	add.s32 	%r3922, %r3921, %r3826;
	add.s32 	%r3923, %r3922, 1249150122;
	add.s32 	%r3924, %r3910, %r3905;
	add.s32 	%r3925, %r3924, %r3923;
	add.s32 	%r3926, %r3923, %r3825;
	or.b32  	%r3927, %r3875, %r3900;
	and.b32  	%r3928, %r3927, %r3925;
	and.b32  	%r3929, %r3875, %r3900;
	or.b32  	%r3930, %r3928, %r3929;
	shf.l.wrap.b32 	%r3931, %r3925, %r3925, 30;
	shf.l.wrap.b32 	%r3932, %r3925, %r3925, 19;
	xor.b32  	%r3933, %r3932, %r3931;
	shf.l.wrap.b32 	%r3934, %r3925, %r3925, 10;
	xor.b32  	%r3935, %r3933, %r3934;
	and.b32  	%r3936, %r3901, %r3926;
	not.b32 	%r3937, %r3926;
	and.b32  	%r3938, %r3876, %r3937;
	or.b32  	%r3939, %r3938, %r3936;
	shf.l.wrap.b32 	%r3940, %r3926, %r3926, 26;
	shf.l.wrap.b32 	%r3941, %r3926, %r3926, 21;
	xor.b32  	%r3942, %r3940, %r3941;
	shf.l.wrap.b32 	%r3943, %r3926, %r3926, 7;
	xor.b32  	%r3944, %r3942, %r3943;
	add.s32 	%r3945, %r3944, %r2843;
	add.s32 	%r3946, %r3945, %r3939;
	add.s32 	%r3947, %r3946, %r3851;
	add.s32 	%r3948, %r3947, 1555081692;
	add.s32 	%r3949, %r3935, %r3930;
	add.s32 	%r3950, %r3949, %r3948;
	add.s32 	%r3951, %r3948, %r3850;
	or.b32  	%r3952, %r3900, %r3925;
	and.b32  	%r3953, %r3952, %r3950;
	and.b32  	%r3954, %r3900, %r3925;
	or.b32  	%r3955, %r3953, %r3954;
	shf.l.wrap.b32 	%r3956, %r3950, %r3950, 30;
	shf.l.wrap.b32 	%r3957, %r3950, %r3950, 19;
	xor.b32  	%r3958, %r3957, %r3956;
	shf.l.wrap.b32 	%r3959, %r3950, %r3950, 10;
	xor.b32  	%r3960, %r3958, %r3959;
	and.b32  	%r3961, %r3926, %r3951;
	not.b32 	%r3962, %r3951;
	and.b32  	%r3963, %r3901, %r3962;
	or.b32  	%r3964, %r3963, %r3961;
	shf.l.wrap.b32 	%r3965, %r3951, %r3951, 26;
	shf.l.wrap.b32 	%r3966, %r3951, %r3951, 21;
	xor.b32  	%r3967, %r3965, %r3966;
	shf.l.wrap.b32 	%r3968, %r3951, %r3951, 7;
	xor.b32  	%r3969, %r3967, %r3968;
	add.s32 	%r3970, %r3969, %r2856;
	add.s32 	%r3971, %r3970, %r3964;
	add.s32 	%r3972, %r3971, %r3876;
	add.s32 	%r3973, %r3972, 1996064986;
	add.s32 	%r3974, %r3960, %r3955;
	add.s32 	%r3975, %r3974, %r3973;
	add.s32 	%r3976, %r3973, %r3875;
	or.b32  	%r3977, %r3925, %r3950;
	and.b32  	%r3978, %r3977, %r3975;
	and.b32  	%r3979, %r3925, %r3950;
	or.b32  	%r3980, %r3978, %r3979;
	shf.l.wrap.b32 	%r3981, %r3975, %r3975, 30;
	shf.l.wrap.b32 	%r3982, %r3975, %r3975, 19;
	xor.b32  	%r3983, %r3982, %r3981;
	shf.l.wrap.b32 	%r3984, %r3975, %r3975, 10;
	xor.b32  	%r3985, %r3983, %r3984;
	and.b32  	%r3986, %r3951, %r3976;
	not.b32 	%r3987, %r3976;
	and.b32  	%r3988, %r3926, %r3987;
	or.b32  	%r3989, %r3988, %r3986;
	shf.l.wrap.b32 	%r3990, %r3976, %r3976, 26;
	shf.l.wrap.b32 	%r3991, %r3976, %r3976, 21;
	xor.b32  	%r3992, %r3990, %r3991;
	shf.l.wrap.b32 	%r3993, %r3976, %r3976, 7;
	xor.b32  	%r3994, %r3992, %r3993;
	add.s32 	%r3995, %r3994, %r2869;
	add.s32 	%r3996, %r3995, %r3989;
	add.s32 	%r3997, %r3996, %r3901;
	add.s32 	%r3998, %r3997, -1740746414;
	add.s32 	%r3999, %r3985, %r3980;
	add.s32 	%r4000, %r3999, %r3998;
	add.s32 	%r4001, %r3998, %r3900;
	or.b32  	%r4002, %r3950, %r3975;
	and.b32  	%r4003, %r4002, %r4000;
	and.b32  	%r4004, %r3950, %r3975;
	or.b32  	%r4005, %r4003, %r4004;
	shf.l.wrap.b32 	%r4006, %r4000, %r4000, 30;
	shf.l.wrap.b32 	%r4007, %r4000, %r4000, 19;
	xor.b32  	%r4008, %r4007, %r4006;
	shf.l.wrap.b32 	%r4009, %r4000, %r4000, 10;
	xor.b32  	%r4010, %r4008, %r4009;
	and.b32  	%r4011, %r3976, %r4001;
	not.b32 	%r4012, %r4001;
	and.b32  	%r4013, %r3951, %r4012;
	or.b32  	%r4014, %r4013, %r4011;
	shf.l.wrap.b32 	%r4015, %r4001, %r4001, 26;
	shf.l.wrap.b32 	%r4016, %r4001, %r4001, 21;
	xor.b32  	%r4017, %r4015, %r4016;
	shf.l.wrap.b32 	%r4018, %r4001, %r4001, 7;
	xor.b32  	%r4019, %r4017, %r4018;
	add.s32 	%r4020, %r4019, %r2882;
	add.s32 	%r4021, %r4020, %r4014;
	add.s32 	%r4022, %r4021, %r3926;
	add.s32 	%r4023, %r4022, -1473132947;
	add.s32 	%r4024, %r4010, %r4005;
	add.s32 	%r4025, %r4024, %r4023;
	add.s32 	%r4026, %r4023, %r3925;
	or.b32  	%r4027, %r3975, %r4000;
	and.b32  	%r4028, %r4027, %r4025;
	and.b32  	%r4029, %r3975, %r4000;
	or.b32  	%r4030, %r4028, %r4029;
	shf.l.wrap.b32 	%r4031, %r4025, %r4025, 30;
	shf.l.wrap.b32 	%r4032, %r4025, %r4025, 19;
	xor.b32  	%r4033, %r4032, %r4031;
	shf.l.wrap.b32 	%r4034, %r4025, %r4025, 10;
	xor.b32  	%r4035, %r4033, %r4034;
	and.b32  	%r4036, %r4001, %r4026;
	not.b32 	%r4037, %r4026;
	and.b32  	%r4038, %r3976, %r4037;
	or.b32  	%r4039, %r4038, %r4036;
	shf.l.wrap.b32 	%r4040, %r4026, %r4026, 26;
	shf.l.wrap.b32 	%r4041, %r4026, %r4026, 21;
	xor.b32  	%r4042, %r4040, %r4041;
	shf.l.wrap.b32 	%r4043, %r4026, %r4026, 7;
	xor.b32  	%r4044, %r4042, %r4043;
	add.s32 	%r4045, %r4044, %r2895;
	add.s32 	%r4046, %r4045, %r4039;
	add.s32 	%r4047, %r4046, %r3951;
	add.s32 	%r4048, %r4047, -1341970488;
	add.s32 	%r4049, %r4035, %r4030;
	add.s32 	%r4050, %r4049, %r4048;
	add.s32 	%r4051, %r4048, %r3950;
	or.b32  	%r4052, %r4000, %r4025;
	and.b32  	%r4053, %r4052, %r4050;
	and.b32  	%r4054, %r4000, %r4025;
	or.b32  	%r4055, %r4053, %r4054;
	shf.l.wrap.b32 	%r4056, %r4050, %r4050, 30;
	shf.l.wrap.b32 	%r4057, %r4050, %r4050, 19;
	xor.b32  	%r4058, %r4057, %r4056;
	shf.l.wrap.b32 	%r4059, %r4050, %r4050, 10;
	xor.b32  	%r4060, %r4058, %r4059;
	and.b32  	%r4061, %r4026, %r4051;
	not.b32 	%r4062, %r4051;
	and.b32  	%r4063, %r4001, %r4062;
	or.b32  	%r4064, %r4063, %r4061;
	shf.l.wrap.b32 	%r4065, %r4051, %r4051, 26;
	shf.l.wrap.b32 	%r4066, %r4051, %r4051, 21;
	xor.b32  	%r4067, %r4065, %r4066;
	shf.l.wrap.b32 	%r4068, %r4051, %r4051, 7;
	xor.b32  	%r4069, %r4067, %r4068;
	add.s32 	%r4070, %r4069, %r2908;
	add.s32 	%r4071, %r4070, %r4064;
	add.s32 	%r4072, %r4071, %r3976;
	add.s32 	%r4073, %r4072, -1084653625;
	add.s32 	%r4074, %r4060, %r4055;
	add.s32 	%r4075, %r4074, %r4073;
	add.s32 	%r4076, %r4073, %r3975;
	or.b32  	%r4077, %r4025, %r4050;
	and.b32  	%r4078, %r4077, %r4075;
	and.b32  	%r4079, %r4025, %r4050;
	or.b32  	%r4080, %r4078, %r4079;
	shf.l.wrap.b32 	%r4081, %r4075, %r4075, 30;
	shf.l.wrap.b32 	%r4082, %r4075, %r4075, 19;
	xor.b32  	%r4083, %r4082, %r4081;
	shf.l.wrap.b32 	%r4084, %r4075, %r4075, 10;
	xor.b32  	%r4085, %r4083, %r4084;
	and.b32  	%r4086, %r4051, %r4076;
	not.b32 	%r4087, %r4076;
	and.b32  	%r4088, %r4026, %r4087;
	or.b32  	%r4089, %r4088, %r4086;
	shf.l.wrap.b32 	%r4090, %r4076, %r4076, 26;
	shf.l.wrap.b32 	%r4091, %r4076, %r4076, 21;
	xor.b32  	%r4092, %r4090, %r4091;
	shf.l.wrap.b32 	%r4093, %r4076, %r4076, 7;
	xor.b32  	%r4094, %r4092, %r4093;
	add.s32 	%r4095, %r4094, %r2921;
	add.s32 	%r4096, %r4095, %r4089;
	add.s32 	%r4097, %r4096, %r4001;
	add.s32 	%r4098, %r4097, -958395405;
	add.s32 	%r4099, %r4085, %r4080;
	add.s32 	%r4100, %r4099, %r4098;
	add.s32 	%r4101, %r4098, %r4000;
	or.b32  	%r4102, %r4050, %r4075;
	and.b32  	%r4103, %r4102, %r4100;
	and.b32  	%r4104, %r4050, %r4075;
	or.b32  	%r4105, %r4103, %r4104;
	shf.l.wrap.b32 	%r4106, %r4100, %r4100, 30;
	shf.l.wrap.b32 	%r4107, %r4100, %r4100, 19;
	xor.b32  	%r4108, %r4107, %r4106;
	shf.l.wrap.b32 	%r4109, %r4100, %r4100, 10;
	xor.b32  	%r4110, %r4108, %r4109;
	and.b32  	%r4111, %r4076, %r4101;
	not.b32 	%r4112, %r4101;
	and.b32  	%r4113, %r4051, %r4112;
	or.b32  	%r4114, %r4113, %r4111;
	shf.l.wrap.b32 	%r4115, %r4101, %r4101, 26;
	shf.l.wrap.b32 	%r4116, %r4101, %r4101, 21;
	xor.b32  	%r4117, %r4115, %r4116;
	shf.l.wrap.b32 	%r4118, %r4101, %r4101, 7;
	xor.b32  	%r4119, %r4117, %r4118;
	add.s32 	%r4120, %r4119, %r2934;
	add.s32 	%r4121, %r4120, %r4114;
	add.s32 	%r4122, %r4121, %r4026;
	add.s32 	%r4123, %r4122, -710438585;
	add.s32 	%r4124, %r4110, %r4105;
	add.s32 	%r4125, %r4124, %r4123;
	add.s32 	%r4126, %r4123, %r4025;
	or.b32  	%r4127, %r4075, %r4100;
	and.b32  	%r4128, %r4127, %r4125;
	and.b32  	%r4129, %r4075, %r4100;
	or.b32  	%r4130, %r4128, %r4129;
	shf.l.wrap.b32 	%r4131, %r4125, %r4125, 30;
	shf.l.wrap.b32 	%r4132, %r4125, %r4125, 19;
	xor.b32  	%r4133, %r4132, %r4131;
	shf.l.wrap.b32 	%r4134, %r4125, %r4125, 10;
	xor.b32  	%r4135, %r4133, %r4134;
	and.b32  	%r4136, %r4101, %r4126;
	not.b32 	%r4137, %r4126;
	and.b32  	%r4138, %r4076, %r4137;
	or.b32  	%r4139, %r4138, %r4136;
	shf.l.wrap.b32 	%r4140, %r4126, %r4126, 26;
	shf.l.wrap.b32 	%r4141, %r4126, %r4126, 21;
	xor.b32  	%r4142, %r4140, %r4141;
	shf.l.wrap.b32 	%r4143, %r4126, %r4126, 7;
	xor.b32  	%r4144, %r4142, %r4143;
	add.s32 	%r4145, %r4144, %r2947;
	add.s32 	%r4146, %r4145, %r4139;
	add.s32 	%r4147, %r4146, %r4051;
	add.s32 	%r4148, %r4147, 113926993;
	add.s32 	%r4149, %r4135, %r4130;
	add.s32 	%r4150, %r4149, %r4148;
	add.s32 	%r4151, %r4148, %r4050;
	or.b32  	%r4152, %r4100, %r4125;
	and.b32  	%r4153, %r4152, %r4150;
	and.b32  	%r4154, %r4100, %r4125;
	or.b32  	%r4155, %r4153, %r4154;
	shf.l.wrap.b32 	%r4156, %r4150, %r4150, 30;
	shf.l.wrap.b32 	%r4157, %r4150, %r4150, 19;
	xor.b32  	%r4158, %r4157, %r4156;
	shf.l.wrap.b32 	%r4159, %r4150, %r4150, 10;
	xor.b32  	%r4160, %r4158, %r4159;
	and.b32  	%r4161, %r4126, %r4151;
	not.b32 	%r4162, %r4151;
	and.b32  	%r4163, %r4101, %r4162;
	or.b32  	%r4164, %r4163, %r4161;
	shf.l.wrap.b32 	%r4165, %r4151, %r4151, 26;
	shf.l.wrap.b32 	%r4166, %r4151, %r4151, 21;
	xor.b32  	%r4167, %r4165, %r4166;
	shf.l.wrap.b32 	%r4168, %r4151, %r4151, 7;
	xor.b32  	%r4169, %r4167, %r4168;
	add.s32 	%r4170, %r4169, %r2960;
	add.s32 	%r4171, %r4170, %r4164;
	add.s32 	%r4172, %r4171, %r4076;
	add.s32 	%r4173, %r4172, 338241895;
	add.s32 	%r4174, %r4160, %r4155;
	add.s32 	%r4175, %r4174, %r4173;
	add.s32 	%r4176, %r4173, %r4075;
	or.b32  	%r4177, %r4125, %r4150;
	and.b32  	%r4178, %r4177, %r4175;
	and.b32  	%r4179, %r4125, %r4150;
	or.b32  	%r4180, %r4178, %r4179;
	shf.l.wrap.b32 	%r4181, %r4175, %r4175, 30;
	shf.l.wrap.b32 	%r4182, %r4175, %r4175, 19;
	xor.b32  	%r4183, %r4182, %r4181;
	shf.l.wrap.b32 	%r4184, %r4175, %r4175, 10;
	xor.b32  	%r4185, %r4183, %r4184;
	and.b32  	%r4186, %r4151, %r4176;
	not.b32 	%r4187, %r4176;
	and.b32  	%r4188, %r4126, %r4187;
	or.b32  	%r4189, %r4188, %r4186;
	shf.l.wrap.b32 	%r4190, %r4176, %r4176, 26;
	shf.l.wrap.b32 	%r4191, %r4176, %r4176, 21;
	xor.b32  	%r4192, %r4190, %r4191;
	shf.l.wrap.b32 	%r4193, %r4176, %r4176, 7;
	xor.b32  	%r4194, %r4192, %r4193;
	add.s32 	%r4195, %r4194, %r2973;
	add.s32 	%r4196, %r4195, %r4189;
	add.s32 	%r4197, %r4196, %r4101;
	add.s32 	%r4198, %r4197, 666307205;
	add.s32 	%r4199, %r4185, %r4180;
	add.s32 	%r4200, %r4199, %r4198;
	add.s32 	%r4201, %r4198, %r4100;
	or.b32  	%r4202, %r4150, %r4175;
	and.b32  	%r4203, %r4202, %r4200;
	and.b32  	%r4204, %r4150, %r4175;
	or.b32  	%r4205, %r4203, %r4204;
	shf.l.wrap.b32 	%r4206, %r4200, %r4200, 30;
	shf.l.wrap.b32 	%r4207, %r4200, %r4200, 19;
	xor.b32  	%r4208, %r4207, %r4206;
	shf.l.wrap.b32 	%r4209, %r4200, %r4200, 10;
	xor.b32  	%r4210, %r4208, %r4209;
	and.b32  	%r4211, %r4176, %r4201;
	not.b32 	%r4212, %r4201;
	and.b32  	%r4213, %r4151, %r4212;
	or.b32  	%r4214, %r4213, %r4211;
	shf.l.wrap.b32 	%r4215, %r4201, %r4201, 26;
	shf.l.wrap.b32 	%r4216, %r4201, %r4201, 21;
	xor.b32  	%r4217, %r4215, %r4216;
	shf.l.wrap.b32 	%r4218, %r4201, %r4201, 7;
	xor.b32  	%r4219, %r4217, %r4218;
	add.s32 	%r4220, %r4219, %r2986;
	add.s32 	%r4221, %r4220, %r4214;
	add.s32 	%r4222, %r4221, %r4126;
	add.s32 	%r4223, %r4222, 773529912;
	add.s32 	%r4224, %r4210, %r4205;
	add.s32 	%r4225, %r4224, %r4223;
	add.s32 	%r4226, %r4223, %r4125;
	or.b32  	%r4227, %r4175, %r4200;
	and.b32  	%r4228, %r4227, %r4225;
	and.b32  	%r4229, %r4175, %r4200;
	or.b32  	%r4230, %r4228, %r4229;
	shf.l.wrap.b32 	%r4231, %r4225, %r4225, 30;
	shf.l.wrap.b32 	%r4232, %r4225, %r4225, 19;
	xor.b32  	%r4233, %r4232, %r4231;
	shf.l.wrap.b32 	%r4234, %r4225, %r4225, 10;
	xor.b32  	%r4235, %r4233, %r4234;
	and.b32  	%r4236, %r4201, %r4226;
	not.b32 	%r4237, %r4226;
	and.b32  	%r4238, %r4176, %r4237;
	or.b32  	%r4239, %r4238, %r4236;
	shf.l.wrap.b32 	%r4240, %r4226, %r4226, 26;
	shf.l.wrap.b32 	%r4241, %r4226, %r4226, 21;
	xor.b32  	%r4242, %r4240, %r4241;
	shf.l.wrap.b32 	%r4243, %r4226, %r4226, 7;
	xor.b32  	%r4244, %r4242, %r4243;
	add.s32 	%r4245, %r4244, %r2999;
	add.s32 	%r4246, %r4245, %r4239;
	add.s32 	%r4247, %r4246, %r4151;
	add.s32 	%r4248, %r4247, 1294757372;
	add.s32 	%r4249, %r4235, %r4230;
	add.s32 	%r4250, %r4249, %r4248;
	add.s32 	%r4251, %r4248, %r4150;
	or.b32  	%r4252, %r4200, %r4225;
	and.b32  	%r4253, %r4252, %r4250;
	and.b32  	%r4254, %r4200, %r4225;
	or.b32  	%r4255, %r4253, %r4254;
	shf.l.wrap.b32 	%r4256, %r4250, %r4250, 30;
	shf.l.wrap.b32 	%r4257, %r4250, %r4250, 19;
	xor.b32  	%r4258, %r4257, %r4256;
	shf.l.wrap.b32 	%r4259, %r4250, %r4250, 10;
	xor.b32  	%r4260, %r4258, %r4259;
	and.b32  	%r4261, %r4226, %r4251;
	not.b32 	%r4262, %r4251;
	and.b32  	%r4263, %r4201, %r4262;
	or.b32  	%r4264, %r4263, %r4261;
	shf.l.wrap.b32 	%r4265, %r4251, %r4251, 26;
	shf.l.wrap.b32 	%r4266, %r4251, %r4251, 21;
	xor.b32  	%r4267, %r4265, %r4266;
	shf.l.wrap.b32 	%r4268, %r4251, %r4251, 7;
	xor.b32  	%r4269, %r4267, %r4268;
	add.s32 	%r4270, %r4269, %r3012;
	add.s32 	%r4271, %r4270, %r4264;
	add.s32 	%r4272, %r4271, %r4176;
	add.s32 	%r4273, %r4272, 1396182291;
	add.s32 	%r4274, %r4260, %r4255;
	add.s32 	%r4275, %r4274, %r4273;
	add.s32 	%r4276, %r4273, %r4175;
	or.b32  	%r4277, %r4225, %r4250;
	and.b32  	%r4278, %r4277, %r4275;
	and.b32  	%r4279, %r4225, %r4250;
	or.b32  	%r4280, %r4278, %r4279;
	shf.l.wrap.b32 	%r4281, %r4275, %r4275, 30;
	shf.l.wrap.b32 	%r4282, %r4275, %r4275, 19;
	xor.b32  	%r4283, %r4282, %r4281;
	shf.l.wrap.b32 	%r4284, %r4275, %r4275, 10;
	xor.b32  	%r4285, %r4283, %r4284;
	and.b32  	%r4286, %r4251, %r4276;
	not.b32 	%r4287, %r4276;
	and.b32  	%r4288, %r4226, %r4287;
	or.b32  	%r4289, %r4288, %r4286;
	shf.l.wrap.b32 	%r4290, %r4276, %r4276, 26;
	shf.l.wrap.b32 	%r4291, %r4276, %r4276, 21;
	xor.b32  	%r4292, %r4290, %r4291;
	shf.l.wrap.b32 	%r4293, %r4276, %r4276, 7;
	xor.b32  	%r4294, %r4292, %r4293;
	add.s32 	%r4295, %r4294, %r3025;
	add.s32 	%r4296, %r4295, %r4289;
	add.s32 	%r4297, %r4296, %r4201;
	add.s32 	%r4298, %r4297, 1695183700;
	add.s32 	%r4299, %r4285, %r4280;
	add.s32 	%r4300, %r4299, %r4298;
	add.s32 	%r4301, %r4298, %r4200;
	or.b32  	%r4302, %r4250, %r4275;
	and.b32  	%r4303, %r4302, %r4300;
	and.b32  	%r4304, %r4250, %r4275;
	or.b32  	%r4305, %r4303, %r4304;
	shf.l.wrap.b32 	%r4306, %r4300, %r4300, 30;
	shf.l.wrap.b32 	%r4307, %r4300, %r4300, 19;
	xor.b32  	%r4308, %r4307, %r4306;
	shf.l.wrap.b32 	%r4309, %r4300, %r4300, 10;
	xor.b32  	%r4310, %r4308, %r4309;
	and.b32  	%r4311, %r4276, %r4301;
	not.b32 	%r4312, %r4301;
	and.b32  	%r4313, %r4251, %r4312;
	or.b32  	%r4314, %r4313, %r4311;
	shf.l.wrap.b32 	%r4315, %r4301, %r4301, 26;
	shf.l.wrap.b32 	%r4316, %r4301, %r4301, 21;
	xor.b32  	%r4317, %r4315, %r4316;
	shf.l.wrap.b32 	%r4318, %r4301, %r4301, 7;
	xor.b32  	%r4319, %r4317, %r4318;
	add.s32 	%r4320, %r4319, %r3038;
	add.s32 	%r4321, %r4320, %r4314;
	add.s32 	%r4322, %r4321, %r4226;
	add.s32 	%r4323, %r4322, 1986661051;
	add.s32 	%r4324, %r4310, %r4305;
	add.s32 	%r4325, %r4324, %r4323;
	add.s32 	%r4326, %r4323, %r4225;
	or.b32  	%r4327, %r4275, %r4300;
	and.b32  	%r4328, %r4327, %r4325;
	and.b32  	%r4329, %r4275, %r4300;
	or.b32  	%r4330, %r4328, %r4329;
	shf.l.wrap.b32 	%r4331, %r4325, %r4325, 30;
	shf.l.wrap.b32 	%r4332, %r4325, %r4325, 19;
	xor.b32  	%r4333, %r4332, %r4331;
	shf.l.wrap.b32 	%r4334, %r4325, %r4325, 10;
	xor.b32  	%r4335, %r4333, %r4334;
	and.b32  	%r4336, %r4301, %r4326;
	not.b32 	%r4337, %r4326;
	and.b32  	%r4338, %r4276, %r4337;
	or.b32  	%r4339, %r4338, %r4336;
	shf.l.wrap.b32 	%r4340, %r4326, %r4326, 26;
	shf.l.wrap.b32 	%r4341, %r4326, %r4326, 21;
	xor.b32  	%r4342, %r4340, %r4341;
	shf.l.wrap.b32 	%r4343, %r4326, %r4326, 7;
	xor.b32  	%r4344, %r4342, %r4343;
	add.s32 	%r4345, %r4344, %r3051;
	add.s32 	%r4346, %r4345, %r4339;
	add.s32 	%r4347, %r4346, %r4251;
	add.s32 	%r4348, %r4347, -2117940946;
	add.s32 	%r4349, %r4335, %r4330;
	add.s32 	%r4350, %r4349, %r4348;
	add.s32 	%r4351, %r4348, %r4250;
	or.b32  	%r4352, %r4300, %r4325;
	and.b32  	%r4353, %r4352, %r4350;
	and.b32  	%r4354, %r4300, %r4325;
	or.b32  	%r4355, %r4353, %r4354;
	shf.l.wrap.b32 	%r4356, %r4350, %r4350, 30;
	shf.l.wrap.b32 	%r4357, %r4350, %r4350, 19;
	xor.b32  	%r4358, %r4357, %r4356;
	shf.l.wrap.b32 	%r4359, %r4350, %r4350, 10;
	xor.b32  	%r4360, %r4358, %r4359;
	and.b32  	%r4361, %r4326, %r4351;
	not.b32 	%r4362, %r4351;
	and.b32  	%r4363, %r4301, %r4362;
	or.b32  	%r4364, %r4363, %r4361;
	shf.l.wrap.b32 	%r4365, %r4351, %r4351, 26;
	shf.l.wrap.b32 	%r4366, %r4351, %r4351, 21;
	xor.b32  	%r4367, %r4365, %r4366;
	shf.l.wrap.b32 	%r4368, %r4351, %r4351, 7;
	xor.b32  	%r4369, %r4367, %r4368;
	add.s32 	%r4370, %r4369, %r3064;
	add.s32 	%r4371, %r4370, %r4364;
	add.s32 	%r4372, %r4371, %r4276;
	add.s32 	%r4373, %r4372, -1838011259;
	add.s32 	%r4374, %r4360, %r4355;
	add.s32 	%r4375, %r4374, %r4373;
	add.s32 	%r4376, %r4373, %r4275;
	or.b32  	%r4377, %r4325, %r4350;
	and.b32  	%r4378, %r4377, %r4375;
	and.b32  	%r4379, %r4325, %r4350;
	or.b32  	%r4380, %r4378, %r4379;
	shf.l.wrap.b32 	%r4381, %r4375, %r4375, 30;
	shf.l.wrap.b32 	%r4382, %r4375, %r4375, 19;
	xor.b32  	%r4383, %r4382, %r4381;
	shf.l.wrap.b32 	%r4384, %r4375, %r4375, 10;
	xor.b32  	%r4385, %r4383, %r4384;
	and.b32  	%r4386, %r4351, %r4376;
	not.b32 	%r4387, %r4376;
	and.b32  	%r4388, %r4326, %r4387;
	or.b32  	%r4389, %r4388, %r4386;
	shf.l.wrap.b32 	%r4390, %r4376, %r4376, 26;
	shf.l.wrap.b32 	%r4391, %r4376, %r4376, 21;
	xor.b32  	%r4392, %r4390, %r4391;
	shf.l.wrap.b32 	%r4393, %r4376, %r4376, 7;
	xor.b32  	%r4394, %r4392, %r4393;
	add.s32 	%r4395, %r4394, %r3077;
	add.s32 	%r4396, %r4395, %r4389;
	add.s32 	%r4397, %r4396, %r4301;
	add.s32 	%r4398, %r4397, -1564481375;
	add.s32 	%r4399, %r4385, %r4380;
	add.s32 	%r4400, %r4399, %r4398;
	add.s32 	%r4401, %r4398, %r4300;
	or.b32  	%r4402, %r4350, %r4375;
	and.b32  	%r4403, %r4402, %r4400;
	and.b32  	%r4404, %r4350, %r4375;
	or.b32  	%r4405, %r4403, %r4404;
	shf.l.wrap.b32 	%r4406, %r4400, %r4400, 30;
	shf.l.wrap.b32 	%r4407, %r4400, %r4400, 19;
	xor.b32  	%r4408, %r4407, %r4406;
	shf.l.wrap.b32 	%r4409, %r4400, %r4400, 10;
	xor.b32  	%r4410, %r4408, %r4409;
	and.b32  	%r4411, %r4376, %r4401;
	not.b32 	%r4412, %r4401;
	and.b32  	%r4413, %r4351, %r4412;
	or.b32  	%r4414, %r4413, %r4411;
	shf.l.wrap.b32 	%r4415, %r4401, %r4401, 26;
	shf.l.wrap.b32 	%r4416, %r4401, %r4401, 21;
	xor.b32  	%r4417, %r4415, %r4416;
	shf.l.wrap.b32 	%r4418, %r4401, %r4401, 7;
	xor.b32  	%r4419, %r4417, %r4418;
	add.s32 	%r4420, %r4419, %r3090;
	add.s32 	%r4421, %r4420, %r4414;
	add.s32 	%r4422, %r4421, %r4326;
	add.s32 	%r4423, %r4422, -1474664885;
	add.s32 	%r4424, %r4410, %r4405;
	add.s32 	%r4425, %r4424, %r4423;
	add.s32 	%r4426, %r4423, %r4325;
	or.b32  	%r4427, %r4375, %r4400;
	and.b32  	%r4428, %r4427, %r4425;
	and.b32  	%r4429, %r4375, %r4400;
	or.b32  	%r4430, %r4428, %r4429;
	shf.l.wrap.b32 	%r4431, %r4425, %r4425, 30;
	shf.l.wrap.b32 	%r4432, %r4425, %r4425, 19;
	xor.b32  	%r4433, %r4432, %r4431;
	shf.l.wrap.b32 	%r4434, %r4425, %r4425, 10;
	xor.b32  	%r4435, %r4433, %r4434;
	and.b32  	%r4436, %r4401, %r4426;
	not.b32 	%r4437, %r4426;
	and.b32  	%r4438, %r4376, %r4437;
	or.b32  	%r4439, %r4438, %r4436;
	shf.l.wrap.b32 	%r4440, %r4426, %r4426, 26;
	shf.l.wrap.b32 	%r4441, %r4426, %r4426, 21;
	xor.b32  	%r4442, %r4440, %r4441;
	shf.l.wrap.b32 	%r4443, %r4426, %r4426, 7;
	xor.b32  	%r4444, %r4442, %r4443;
	add.s32 	%r4445, %r4444, %r3103;
	add.s32 	%r4446, %r4445, %r4439;
	add.s32 	%r4447, %r4446, %r4351;
	add.s32 	%r4448, %r4447, -1035236496;
	add.s32 	%r4449, %r4435, %r4430;
	add.s32 	%r4450, %r4449, %r4448;
	add.s32 	%r4451, %r4448, %r4350;
	or.b32  	%r4452, %r4400, %r4425;
	and.b32  	%r4453, %r4452, %r4450;
	and.b32  	%r4454, %r4400, %r4425;
	or.b32  	%r4455, %r4453, %r4454;
	shf.l.wrap.b32 	%r4456, %r4450, %r4450, 30;
	shf.l.wrap.b32 	%r4457, %r4450, %r4450, 19;
	xor.b32  	%r4458, %r4457, %r4456;
	shf.l.wrap.b32 	%r4459, %r4450, %r4450, 10;
	xor.b32  	%r4460, %r4458, %r4459;
	and.b32  	%r4461, %r4426, %r4451;
	not.b32 	%r4462, %r4451;
	and.b32  	%r4463, %r4401, %r4462;
	or.b32  	%r4464, %r4463, %r4461;
	shf.l.wrap.b32 	%r4465, %r4451, %r4451, 26;
	shf.l.wrap.b32 	%r4466, %r4451, %r4451, 21;
	xor.b32  	%r4467, %r4465, %r4466;
	shf.l.wrap.b32 	%r4468, %r4451, %r4451, 7;
	xor.b32  	%r4469, %r4467, %r4468;
	add.s32 	%r4470, %r4469, %r3116;
	add.s32 	%r4471, %r4470, %r4464;
	add.s32 	%r4472, %r4471, %r4376;
	add.s32 	%r4473, %r4472, -949202525;
	add.s32 	%r4474, %r4460, %r4455;
	add.s32 	%r4475, %r4474, %r4473;
	add.s32 	%r4476, %r4473, %r4375;
	or.b32  	%r4477, %r4425, %r4450;
	and.b32  	%r4478, %r4477, %r4475;
	and.b32  	%r4479, %r4425, %r4450;
	or.b32  	%r4480, %r4478, %r4479;
	shf.l.wrap.b32 	%r4481, %r4475, %r4475, 30;
	shf.l.wrap.b32 	%r4482, %r4475, %r4475, 19;
	xor.b32  	%r4483, %r4482, %r4481;
	shf.l.wrap.b32 	%r4484, %r4475, %r4475, 10;
	xor.b32  	%r4485, %r4483, %r4484;
	and.b32  	%r4486, %r4451, %r4476;
	not.b32 	%r4487, %r4476;
	and.b32  	%r4488, %r4426, %r4487;
	or.b32  	%r4489, %r4488, %r4486;
	shf.l.wrap.b32 	%r4490, %r4476, %r4476, 26;
	shf.l.wrap.b32 	%r4491, %r4476, %r4476, 21;
	xor.b32  	%r4492, %r4490, %r4491;
	shf.l.wrap.b32 	%r4493, %r4476, %r4476, 7;
	xor.b32  	%r4494, %r4492, %r4493;
	add.s32 	%r4495, %r4494, %r3129;
	add.s32 	%r4496, %r4495, %r4489;
	add.s32 	%r4497, %r4496, %r4401;
	add.s32 	%r4498, %r4497, -778901479;
	add.s32 	%r4499, %r4485, %r4480;
	add.s32 	%r4500, %r4499, %r4498;
	add.s32 	%r4501, %r4498, %r4400;
	or.b32  	%r4502, %r4450, %r4475;
	and.b32  	%r4503, %r4502, %r4500;
	and.b32  	%r4504, %r4450, %r4475;
	or.b32  	%r4505, %r4503, %r4504;
	shf.l.wrap.b32 	%r4506, %r4500, %r4500, 30;
	shf.l.wrap.b32 	%r4507, %r4500, %r4500, 19;
	xor.b32  	%r4508, %r4507, %r4506;
	shf.l.wrap.b32 	%r4509, %r4500, %r4500, 10;
	xor.b32  	%r4510, %r4508, %r4509;
	and.b32  	%r4511, %r4476, %r4501;
	not.b32 	%r4512, %r4501;
	and.b32  	%r4513, %r4451, %r4512;
	or.b32  	%r4514, %r4513, %r4511;
	shf.l.wrap.b32 	%r4515, %r4501, %r4501, 26;
	shf.l.wrap.b32 	%r4516, %r4501, %r4501, 21;
	xor.b32  	%r4517, %r4515, %r4516;
	shf.l.wrap.b32 	%r4518, %r4501, %r4501, 7;
	xor.b32  	%r4519, %r4517, %r4518;
	add.s32 	%r4520, %r4519, %r3142;
	add.s32 	%r4521, %r4520, %r4514;
	add.s32 	%r4522, %r4521, %r4426;
	add.s32 	%r4523, %r4522, -694614492;
	add.s32 	%r4524, %r4510, %r4505;
	add.s32 	%r4525, %r4524, %r4523;
	add.s32 	%r4526, %r4523, %r4425;
	or.b32  	%r4527, %r4475, %r4500;
	and.b32  	%r4528, %r4527, %r4525;
	and.b32  	%r4529, %r4475, %r4500;
	or.b32  	%r4530, %r4528, %r4529;
	shf.l.wrap.b32 	%r4531, %r4525, %r4525, 30;
	shf.l.wrap.b32 	%r4532, %r4525, %r4525, 19;
	xor.b32  	%r4533, %r4532, %r4531;
	shf.l.wrap.b32 	%r4534, %r4525, %r4525, 10;
	xor.b32  	%r4535, %r4533, %r4534;
	and.b32  	%r4536, %r4501, %r4526;
	not.b32 	%r4537, %r4526;
	and.b32  	%r4538, %r4476, %r4537;
	or.b32  	%r4539, %r4538, %r4536;
	shf.l.wrap.b32 	%r4540, %r4526, %r4526, 26;
	shf.l.wrap.b32 	%r4541, %r4526, %r4526, 21;
	xor.b32  	%r4542, %r4540, %r4541;
	shf.l.wrap.b32 	%r4543, %r4526, %r4526, 7;
	xor.b32  	%r4544, %r4542, %r4543;
	add.s32 	%r4545, %r4544, %r3155;
	add.s32 	%r4546, %r4545, %r4539;
	add.s32 	%r4547, %r4546, %r4451;
	add.s32 	%r4548, %r4547, -200395387;
	add.s32 	%r4549, %r4535, %r4530;
	add.s32 	%r4550, %r4549, %r4548;
	add.s32 	%r4551, %r4548, %r4450;
	or.b32  	%r4552, %r4500, %r4525;
	and.b32  	%r4553, %r4552, %r4550;
	and.b32  	%r4554, %r4500, %r4525;
	or.b32  	%r4555, %r4553, %r4554;
	shf.l.wrap.b32 	%r4556, %r4550, %r4550, 30;
	shf.l.wrap.b32 	%r4557, %r4550, %r4550, 19;
	xor.b32  	%r4558, %r4557, %r4556;
	shf.l.wrap.b32 	%r4559, %r4550, %r4550, 10;
	xor.b32  	%r4560, %r4558, %r4559;
	and.b32  	%r4561, %r4526, %r4551;
	not.b32 	%r4562, %r4551;
	and.b32  	%r4563, %r4501, %r4562;
	or.b32  	%r4564, %r4563, %r4561;
	shf.l.wrap.b32 	%r4565, %r4551, %r4551, 26;
	shf.l.wrap.b32 	%r4566, %r4551, %r4551, 21;
	xor.b32  	%r4567, %r4565, %r4566;
	shf.l.wrap.b32 	%r4568, %r4551, %r4551, 7;
	xor.b32  	%r4569, %r4567, %r4568;
	add.s32 	%r4570, %r4569, %r3168;
	add.s32 	%r4571, %r4570, %r4564;
	add.s32 	%r4572, %r4571, %r4476;
	add.s32 	%r4573, %r4572, 275423344;
	add.s32 	%r4574, %r4560, %r4555;
	add.s32 	%r4575, %r4574, %r4573;
	add.s32 	%r4576, %r4573, %r4475;
	or.b32  	%r4577, %r4525, %r4550;
	and.b32  	%r4578, %r4577, %r4575;
	and.b32  	%r4579, %r4525, %r4550;
	or.b32  	%r4580, %r4578, %r4579;
	shf.l.wrap.b32 	%r4581, %r4575, %r4575, 30;
	shf.l.wrap.b32 	%r4582, %r4575, %r4575, 19;
	xor.b32  	%r4583, %r4582, %r4581;
	shf.l.wrap.b32 	%r4584, %r4575, %r4575, 10;
	xor.b32  	%r4585, %r4583, %r4584;
	and.b32  	%r4586, %r4551, %r4576;
	not.b32 	%r4587, %r4576;
	and.b32  	%r4588, %r4526, %r4587;
	or.b32  	%r4589, %r4588, %r4586;
	shf.l.wrap.b32 	%r4590, %r4576, %r4576, 26;
	shf.l.wrap.b32 	%r4591, %r4576, %r4576, 21;
	xor.b32  	%r4592, %r4590, %r4591;
	shf.l.wrap.b32 	%r4593, %r4576, %r4576, 7;
	xor.b32  	%r4594, %r4592, %r4593;
	add.s32 	%r4595, %r4594, %r3181;
	add.s32 	%r4596, %r4595, %r4589;
	add.s32 	%r4597, %r4596, %r4501;
	add.s32 	%r4598, %r4597, 430227734;
	add.s32 	%r4599, %r4585, %r4580;
	add.s32 	%r4600, %r4599, %r4598;
	add.s32 	%r4601, %r4598, %r4500;
	or.b32  	%r4602, %r4550, %r4575;
	and.b32  	%r4603, %r4602, %r4600;
	and.b32  	%r4604, %r4550, %r4575;
	or.b32  	%r4605, %r4603, %r4604;
	shf.l.wrap.b32 	%r4606, %r4600, %r4600, 30;
	shf.l.wrap.b32 	%r4607, %r4600, %r4600, 19;
	xor.b32  	%r4608, %r4607, %r4606;
	shf.l.wrap.b32 	%r4609, %r4600, %r4600, 10;
	xor.b32  	%r4610, %r4608, %r4609;
	and.b32  	%r4611, %r4576, %r4601;
	not.b32 	%r4612, %r4601;
	and.b32  	%r4613, %r4551, %r4612;
	or.b32  	%r4614, %r4613, %r4611;
	shf.l.wrap.b32 	%r4615, %r4601, %r4601, 26;
	shf.l.wrap.b32 	%r4616, %r4601, %r4601, 21;
	xor.b32  	%r4617, %r4615, %r4616;
	shf.l.wrap.b32 	%r4618, %r4601, %r4601, 7;
	xor.b32  	%r4619, %r4617, %r4618;
	add.s32 	%r4620, %r4619, %r3194;
	add.s32 	%r4621, %r4620, %r4614;
	add.s32 	%r4622, %r4621, %r4526;
	add.s32 	%r4623, %r4622, 506948616;
	add.s32 	%r4624, %r4610, %r4605;
	add.s32 	%r4625, %r4624, %r4623;
	add.s32 	%r4626, %r4623, %r4525;
	or.b32  	%r4627, %r4575, %r4600;
	and.b32  	%r4628, %r4627, %r4625;
	and.b32  	%r4629, %r4575, %r4600;
	or.b32  	%r4630, %r4628, %r4629;
	shf.l.wrap.b32 	%r4631, %r4625, %r4625, 30;
	shf.l.wrap.b32 	%r4632, %r4625, %r4625, 19;
	xor.b32  	%r4633, %r4632, %r4631;
	shf.l.wrap.b32 	%r4634, %r4625, %r4625, 10;
	xor.b32  	%r4635, %r4633, %r4634;
	and.b32  	%r4636, %r4601, %r4626;
	not.b32 	%r4637, %r4626;
	and.b32  	%r4638, %r4576, %r4637;
	or.b32  	%r4639, %r4638, %r4636;
	shf.l.wrap.b32 	%r4640, %r4626, %r4626, 26;
	shf.l.wrap.b32 	%r4641, %r4626, %r4626, 21;
	xor.b32  	%r4642, %r4640, %r4641;
	shf.l.wrap.b32 	%r4643, %r4626, %r4626, 7;
	xor.b32  	%r4644, %r4642, %r4643;
	add.s32 	%r4645, %r4644, %r3207;
	add.s32 	%r4646, %r4645, %r4639;
	add.s32 	%r4647, %r4646, %r4551;
	add.s32 	%r4648, %r4647, 659060556;
	add.s32 	%r4649, %r4635, %r4630;
	add.s32 	%r4650, %r4649, %r4648;
	add.s32 	%r4651, %r4648, %r4550;
	or.b32  	%r4652, %r4600, %r4625;
	and.b32  	%r4653, %r4652, %r4650;
	and.b32  	%r4654, %r4600, %r4625;
	or.b32  	%r4655, %r4653, %r4654;
	shf.l.wrap.b32 	%r4656, %r4650, %r4650, 30;
	shf.l.wrap.b32 	%r4657, %r4650, %r4650, 19;
	xor.b32  	%r4658, %r4657, %r4656;
	shf.l.wrap.b32 	%r4659, %r4650, %r4650, 10;
	xor.b32  	%r4660, %r4658, %r4659;
	and.b32  	%r4661, %r4626, %r4651;
	not.b32 	%r4662, %r4651;
	and.b32  	%r4663, %r4601, %r4662;
	or.b32  	%r4664, %r4663, %r4661;
	shf.l.wrap.b32 	%r4665, %r4651, %r4651, 26;
	shf.l.wrap.b32 	%r4666, %r4651, %r4651, 21;
	xor.b32  	%r4667, %r4665, %r4666;
	shf.l.wrap.b32 	%r4668, %r4651, %r4651, 7;
	xor.b32  	%r4669, %r4667, %r4668;
	add.s32 	%r4670, %r4669, %r3220;
	add.s32 	%r4671, %r4670, %r4664;
	add.s32 	%r4672, %r4671, %r4576;
	add.s32 	%r4673, %r4672, 883997877;
	add.s32 	%r4674, %r4660, %r4655;
	add.s32 	%r4675, %r4674, %r4673;
	add.s32 	%r4676, %r4673, %r4575;
	or.b32  	%r4677, %r4625, %r4650;
	and.b32  	%r4678, %r4677, %r4675;
	and.b32  	%r4679, %r4625, %r4650;
	or.b32  	%r4680, %r4678, %r4679;
	shf.l.wrap.b32 	%r4681, %r4675, %r4675, 30;
	shf.l.wrap.b32 	%r4682, %r4675, %r4675, 19;
	xor.b32  	%r4683, %r4682, %r4681;
	shf.l.wrap.b32 	%r4684, %r4675, %r4675, 10;
	xor.b32  	%r4685, %r4683, %r4684;
	and.b32  	%r4686, %r4651, %r4676;
	not.b32 	%r4687, %r4676;
	and.b32  	%r4688, %r4626, %r4687;
	or.b32  	%r4689, %r4688, %r4686;
	shf.l.wrap.b32 	%r4690, %r4676, %r4676, 26;
	shf.l.wrap.b32 	%r4691, %r4676, %r4676, 21;
	xor.b32  	%r4692, %r4690, %r4691;
	shf.l.wrap.b32 	%r4693, %r4676, %r4676, 7;
	xor.b32  	%r4694, %r4692, %r4693;
	add.s32 	%r4695, %r4694, %r3233;
	add.s32 	%r4696, %r4695, %r4689;
	add.s32 	%r4697, %r4696, %r4601;
	add.s32 	%r4698, %r4697, 958139571;
	add.s32 	%r4699, %r4685, %r4680;
	add.s32 	%r4700, %r4699, %r4698;
	add.s32 	%r4701, %r4698, %r4600;
	or.b32  	%r4702, %r4650, %r4675;
	and.b32  	%r4703, %r4702, %r4700;
	and.b32  	%r4704, %r4650, %r4675;
	or.b32  	%r4705, %r4703, %r4704;
	shf.l.wrap.b32 	%r4706, %r4700, %r4700, 30;
	shf.l.wrap.b32 	%r4707, %r4700, %r4700, 19;
	xor.b32  	%r4708, %r4707, %r4706;
	shf.l.wrap.b32 	%r4709, %r4700, %r4700, 10;
	xor.b32  	%r4710, %r4708, %r4709;
	and.b32  	%r4711, %r4676, %r4701;
	not.b32 	%r4712, %r4701;
	and.b32  	%r4713, %r4651, %r4712;
	or.b32  	%r4714, %r4713, %r4711;
	shf.l.wrap.b32 	%r4715, %r4701, %r4701, 26;
	shf.l.wrap.b32 	%r4716, %r4701, %r4701, 21;
	xor.b32  	%r4717, %r4715, %r4716;
	shf.l.wrap.b32 	%r4718, %r4701, %r4701, 7;
	xor.b32  	%r4719, %r4717, %r4718;
	add.s32 	%r4720, %r4719, %r3246;
	add.s32 	%r4721, %r4720, %r4714;
	add.s32 	%r4722, %r4721, %r4626;
	add.s32 	%r4723, %r4722, 1322822218;
	add.s32 	%r4724, %r4710, %r4705;
	add.s32 	%r4725, %r4724, %r4723;
	add.s32 	%r4726, %r4723, %r4625;
	or.b32  	%r4727, %r4675, %r4700;
	and.b32  	%r4728, %r4727, %r4725;
	and.b32  	%r4729, %r4675, %r4700;
	or.b32  	%r4730, %r4728, %r4729;
	shf.l.wrap.b32 	%r4731, %r4725, %r4725, 30;
	shf.l.wrap.b32 	%r4732, %r4725, %r4725, 19;
	xor.b32  	%r4733, %r4732, %r4731;
	shf.l.wrap.b32 	%r4734, %r4725, %r4725, 10;
	xor.b32  	%r4735, %r4733, %r4734;
	and.b32  	%r4736, %r4701, %r4726;
	not.b32 	%r4737, %r4726;
	and.b32  	%r4738, %r4676, %r4737;
	or.b32  	%r4739, %r4738, %r4736;
	shf.l.wrap.b32 	%r4740, %r4726, %r4726, 26;
	shf.l.wrap.b32 	%r4741, %r4726, %r4726, 21;
	xor.b32  	%r4742, %r4740, %r4741;
	shf.l.wrap.b32 	%r4743, %r4726, %r4726, 7;
	xor.b32  	%r4744, %r4742, %r4743;
	add.s32 	%r4745, %r4744, %r3259;
	add.s32 	%r4746, %r4745, %r4739;
	add.s32 	%r4747, %r4746, %r4651;
	add.s32 	%r4748, %r4747, 1537002063;
	add.s32 	%r4749, %r4735, %r4730;
	add.s32 	%r4750, %r4749, %r4748;
	add.s32 	%r4751, %r4748, %r4650;
	or.b32  	%r4752, %r4700, %r4725;
	and.b32  	%r4753, %r4752, %r4750;
	and.b32  	%r4754, %r4700, %r4725;
	or.b32  	%r4755, %r4753, %r4754;
	shf.l.wrap.b32 	%r4756, %r4750, %r4750, 30;
	shf.l.wrap.b32 	%r4757, %r4750, %r4750, 19;
	xor.b32  	%r4758, %r4757, %r4756;
	shf.l.wrap.b32 	%r4759, %r4750, %r4750, 10;
	xor.b32  	%r4760, %r4758, %r4759;
	and.b32  	%r4761, %r4726, %r4751;
	not.b32 	%r4762, %r4751;
	and.b32  	%r4763, %r4701, %r4762;
	or.b32  	%r4764, %r4763, %r4761;
	shf.l.wrap.b32 	%r4765, %r4751, %r4751, 26;
	shf.l.wrap.b32 	%r4766, %r4751, %r4751, 21;
	xor.b32  	%r4767, %r4765, %r4766;
	shf.l.wrap.b32 	%r4768, %r4751, %r4751, 7;
	xor.b32  	%r4769, %r4767, %r4768;
	add.s32 	%r4770, %r4769, %r3272;
	add.s32 	%r4771, %r4770, %r4764;
	add.s32 	%r4772, %r4771, %r4676;
	add.s32 	%r4773, %r4772, 1747873779;
	add.s32 	%r4774, %r4760, %r4755;
	add.s32 	%r4775, %r4774, %r4773;
	add.s32 	%r4776, %r4773, %r4675;
	or.b32  	%r4777, %r4725, %r4750;
	and.b32  	%r4778, %r4777, %r4775;
	and.b32  	%r4779, %r4725, %r4750;
	or.b32  	%r4780, %r4778, %r4779;
	shf.l.wrap.b32 	%r4781, %r4775, %r4775, 30;
	shf.l.wrap.b32 	%r4782, %r4775, %r4775, 19;
	xor.b32  	%r4783, %r4782, %r4781;
	shf.l.wrap.b32 	%r4784, %r4775, %r4775, 10;
	xor.b32  	%r4785, %r4783, %r4784;
	and.b32  	%r4786, %r4751, %r4776;
	not.b32 	%r4787, %r4776;
	and.b32  	%r4788, %r4726, %r4787;
	or.b32  	%r4789, %r4788, %r4786;
	shf.l.wrap.b32 	%r4790, %r4776, %r4776, 26;
	shf.l.wrap.b32 	%r4791, %r4776, %r4776, 21;
	xor.b32  	%r4792, %r4790, %r4791;
	shf.l.wrap.b32 	%r4793, %r4776, %r4776, 7;
	xor.b32  	%r4794, %r4792, %r4793;
	add.s32 	%r4795, %r4794, %r3285;
	add.s32 	%r4796, %r4795, %r4789;
	add.s32 	%r4797, %r4796, %r4701;
	add.s32 	%r4798, %r4797, 1955562222;
	add.s32 	%r4799, %r4785, %r4780;
	add.s32 	%r4800, %r4799, %r4798;
	add.s32 	%r4801, %r4798, %r4700;
	or.b32  	%r4802, %r4750, %r4775;
	and.b32  	%r4803, %r4802, %r4800;
	and.b32  	%r4804, %r4750, %r4775;
	or.b32  	%r4805, %r4803, %r4804;
	shf.l.wrap.b32 	%r4806, %r4800, %r4800, 30;
	shf.l.wrap.b32 	%r4807, %r4800, %r4800, 19;
	xor.b32  	%r4808, %r4807, %r4806;
	shf.l.wrap.b32 	%r4809, %r4800, %r4800, 10;
	xor.b32  	%r4810, %r4808, %r4809;
	and.b32  	%r4811, %r4776, %r4801;
	not.b32 	%r4812, %r4801;
	and.b32  	%r4813, %r4751, %r4812;
	or.b32  	%r4814, %r4813, %r4811;
	shf.l.wrap.b32 	%r4815, %r4801, %r4801, 26;
	shf.l.wrap.b32 	%r4816, %r4801, %r4801, 21;
	xor.b32  	%r4817, %r4815, %r4816;
	shf.l.wrap.b32 	%r4818, %r4801, %r4801, 7;
	xor.b32  	%r4819, %r4817, %r4818;
	add.s32 	%r4820, %r4819, %r3298;
	add.s32 	%r4821, %r4820, %r4814;
	add.s32 	%r4822, %r4821, %r4726;
	add.s32 	%r4823, %r4822, 2024104815;
	add.s32 	%r4824, %r4810, %r4805;
	add.s32 	%r4825, %r4824, %r4823;
	add.s32 	%r4826, %r4823, %r4725;
	or.b32  	%r4827, %r4775, %r4800;
	and.b32  	%r4828, %r4827, %r4825;
	and.b32  	%r4829, %r4775, %r4800;
	or.b32  	%r4830, %r4828, %r4829;
	shf.l.wrap.b32 	%r4831, %r4825, %r4825, 30;
	shf.l.wrap.b32 	%r4832, %r4825, %r4825, 19;
	xor.b32  	%r4833, %r4832, %r4831;
	shf.l.wrap.b32 	%r4834, %r4825, %r4825, 10;
	xor.b32  	%r4835, %r4833, %r4834;
	and.b32  	%r4836, %r4801, %r4826;
	not.b32 	%r4837, %r4826;
	and.b32  	%r4838, %r4776, %r4837;
	or.b32  	%r4839, %r4838, %r4836;
	shf.l.wrap.b32 	%r4840, %r4826, %r4826, 26;
	shf.l.wrap.b32 	%r4841, %r4826, %r4826, 21;
	xor.b32  	%r4842, %r4840, %r4841;
	shf.l.wrap.b32 	%r4843, %r4826, %r4826, 7;
	xor.b32  	%r4844, %r4842, %r4843;
	add.s32 	%r4845, %r4844, %r3311;
	add.s32 	%r4846, %r4845, %r4839;
	add.s32 	%r4847, %r4846, %r4751;
	add.s32 	%r4848, %r4847, -2067236844;
	add.s32 	%r4849, %r4835, %r4830;
	add.s32 	%r4850, %r4849, %r4848;
	add.s32 	%r4851, %r4848, %r4750;
	or.b32  	%r4852, %r4800, %r4825;
	and.b32  	%r4853, %r4852, %r4850;
	and.b32  	%r4854, %r4800, %r4825;
	or.b32  	%r4855, %r4853, %r4854;
	shf.l.wrap.b32 	%r4856, %r4850, %r4850, 30;
	shf.l.wrap.b32 	%r4857, %r4850, %r4850, 19;
	xor.b32  	%r4858, %r4857, %r4856;
	shf.l.wrap.b32 	%r4859, %r4850, %r4850, 10;
	xor.b32  	%r4860, %r4858, %r4859;
	and.b32  	%r4861, %r4826, %r4851;
	not.b32 	%r4862, %r4851;
	and.b32  	%r4863, %r4801, %r4862;
	or.b32  	%r4864, %r4863, %r4861;
	shf.l.wrap.b32 	%r4865, %r4851, %r4851, 26;
	shf.l.wrap.b32 	%r4866, %r4851, %r4851, 21;
	xor.b32  	%r4867, %r4865, %r4866;
	shf.l.wrap.b32 	%r4868, %r4851, %r4851, 7;
	xor.b32  	%r4869, %r4867, %r4868;
	add.s32 	%r4870, %r4869, %r3324;
	add.s32 	%r4871, %r4870, %r4864;
	add.s32 	%r4872, %r4871, %r4776;
	add.s32 	%r4873, %r4872, -1933114872;
	add.s32 	%r4874, %r4860, %r4855;
	add.s32 	%r4875, %r4874, %r4873;
	add.s32 	%r4876, %r4873, %r4775;
	or.b32  	%r4877, %r4825, %r4850;
	and.b32  	%r4878, %r4877, %r4875;
	and.b32  	%r4879, %r4825, %r4850;
	or.b32  	%r4880, %r4878, %r4879;
	shf.l.wrap.b32 	%r4881, %r4875, %r4875, 30;
	shf.l.wrap.b32 	%r4882, %r4875, %r4875, 19;
	xor.b32  	%r4883, %r4882, %r4881;
	shf.l.wrap.b32 	%r4884, %r4875, %r4875, 10;
	xor.b32  	%r4885, %r4883, %r4884;
	and.b32  	%r4886, %r4851, %r4876;
	not.b32 	%r4887, %r4876;
	and.b32  	%r4888, %r4826, %r4887;
	or.b32  	%r4889, %r4888, %r4886;
	shf.l.wrap.b32 	%r4890, %r4876, %r4876, 26;
	shf.l.wrap.b32 	%r4891, %r4876, %r4876, 21;
	xor.b32  	%r4892, %r4890, %r4891;
	shf.l.wrap.b32 	%r4893, %r4876, %r4876, 7;
	xor.b32  	%r4894, %r4892, %r4893;
	add.s32 	%r4895, %r4894, %r3337;
	add.s32 	%r4896, %r4895, %r4889;
	add.s32 	%r4897, %r4896, %r4801;
	add.s32 	%r4898, %r4897, -1866530822;
	add.s32 	%r4899, %r4885, %r4880;
	add.s32 	%r4900, %r4899, %r4898;
	add.s32 	%r4901, %r4898, %r4800;
	or.b32  	%r4902, %r4850, %r4875;
	and.b32  	%r4903, %r4902, %r4900;
	and.b32  	%r4904, %r4850, %r4875;
	or.b32  	%r4905, %r4903, %r4904;
	shf.l.wrap.b32 	%r4906, %r4900, %r4900, 30;
	shf.l.wrap.b32 	%r4907, %r4900, %r4900, 19;
	xor.b32  	%r4908, %r4907, %r4906;
	shf.l.wrap.b32 	%r4909, %r4900, %r4900, 10;
	xor.b32  	%r4910, %r4908, %r4909;
	and.b32  	%r4911, %r4876, %r4901;
	not.b32 	%r4912, %r4901;
	and.b32  	%r4913, %r4851, %r4912;
	or.b32  	%r4914, %r4913, %r4911;
	shf.l.wrap.b32 	%r4915, %r4901, %r4901, 26;
	shf.l.wrap.b32 	%r4916, %r4901, %r4901, 21;
	xor.b32  	%r4917, %r4915, %r4916;
	shf.l.wrap.b32 	%r4918, %r4901, %r4901, 7;
	xor.b32  	%r4919, %r4917, %r4918;
	add.s32 	%r4920, %r4919, %r3350;
	add.s32 	%r4921, %r4920, %r4914;
	add.s32 	%r4922, %r4921, %r4826;
	add.s32 	%r4923, %r4922, -1538233109;
	add.s32 	%r4924, %r4910, %r4905;
	add.s32 	%r4925, %r4924, %r4923;
	add.s32 	%r4926, %r4923, %r4825;
	or.b32  	%r4927, %r4875, %r4900;
	and.b32  	%r4928, %r4927, %r4925;
	and.b32  	%r4929, %r4875, %r4900;
	or.b32  	%r4930, %r4928, %r4929;
	shf.l.wrap.b32 	%r4931, %r4925, %r4925, 30;
	shf.l.wrap.b32 	%r4932, %r4925, %r4925, 19;
	xor.b32  	%r4933, %r4932, %r4931;
	shf.l.wrap.b32 	%r4934, %r4925, %r4925, 10;
	xor.b32  	%r4935, %r4933, %r4934;
	and.b32  	%r4936, %r4901, %r4926;
	not.b32 	%r4937, %r4926;
	and.b32  	%r4938, %r4876, %r4937;
	or.b32  	%r4939, %r4938, %r4936;
	shf.l.wrap.b32 	%r4940, %r4926, %r4926, 26;
	shf.l.wrap.b32 	%r4941, %r4926, %r4926, 21;
	xor.b32  	%r4942, %r4940, %r4941;
	shf.l.wrap.b32 	%r4943, %r4926, %r4926, 7;
	xor.b32  	%r4944, %r4942, %r4943;
	add.s32 	%r4945, %r4944, %r3363;
	add.s32 	%r4946, %r4945, %r4939;
	add.s32 	%r4947, %r4946, %r4851;
	add.s32 	%r4948, %r4947, -1090935817;
	add.s32 	%r4949, %r4935, %r4930;
	add.s32 	%r4950, %r4949, %r4948;
	add.s32 	%r4951, %r4948, %r4850;
	or.b32  	%r4952, %r4900, %r4925;
	and.b32  	%r4953, %r4952, %r4950;
	and.b32  	%r4954, %r4900, %r4925;
	or.b32  	%r4955, %r4953, %r4954;
	shf.l.wrap.b32 	%r4956, %r4950, %r4950, 30;
	shf.l.wrap.b32 	%r4957, %r4950, %r4950, 19;
	xor.b32  	%r4958, %r4957, %r4956;
	shf.l.wrap.b32 	%r4959, %r4950, %r4950, 10;
	xor.b32  	%r4960, %r4958, %r4959;
	and.b32  	%r4961, %r4926, %r4951;
	not.b32 	%r4962, %r4951;
	and.b32  	%r4963, %r4901, %r4962;
	or.b32  	%r4964, %r4963, %r4961;
	shf.l.wrap.b32 	%r4965, %r4951, %r4951, 26;
	shf.l.wrap.b32 	%r4966, %r4951, %r4951, 21;
	xor.b32  	%r4967, %r4965, %r4966;
	shf.l.wrap.b32 	%r4968, %r4951, %r4951, 7;
	xor.b32  	%r4969, %r4967, %r4968;
	add.s32 	%r4970, %r4969, %r3376;
	add.s32 	%r4971, %r4970, %r4964;
	add.s32 	%r4972, %r4971, %r4876;
	add.s32 	%r4973, %r4972, -965641998;
	add.s32 	%r4974, %r4960, %r4955;
	add.s32 	%r4975, %r4974, %r4973;
	add.s32 	%r4976, %r4973, %r4875;
	add.s32 	%r9873, %r9873, %r4975;
	add.s32 	%r9872, %r9872, %r4950;
	add.s32 	%r9871, %r9871, %r4925;
	add.s32 	%r9870, %r9870, %r4900;
	add.s32 	%r9869, %r9869, %r4976;
	add.s32 	%r9868, %r9868, %r4951;
	add.s32 	%r9867, %r9867, %r4926;
	add.s32 	%r9866, %r9866, %r4901;
	ld.local.u64 	%rd40, [%rd1+144];
	add.s64 	%rd41, %rd40, 512;
	st.local.u64 	[%rd1+144], %rd41;
	mov.b32 	%r9857, 0;
	st.local.u32 	[%rd1+140], %r9857;
$L__BB4_7:
	add.s64 	%rd65, %rd65, 1;
	setp.ne.s64 	%p4, %rd65, 8;
	@%p4 bra 	$L__BB4_5;
	st.local.v2.u32 	[%rd1], {%r9873, %r9872};
	st.local.v2.u32 	[%rd1+8], {%r9871, %r9870};
	st.local.v2.u32 	[%rd1+16], {%r9869, %r9868};
	st.local.v2.u32 	[%rd1+24], {%r9867, %r9866};
	cvt.u64.u32 	%rd6, %r9857;
	setp.lt.u32 	%p5, %r9857, 56;
	add.s64 	%rd42, %rd1, %rd6;
	mov.b16 	%rs67, 128;
	st.local.u8 	[%rd42+76], %rs67;
	add.s64 	%rd69, %rd6, 1;
	selp.b64 	%rd8, 56, 64, %p5;
	setp.ge.u64 	%p6, %rd69, %rd8;
	@%p6 bra 	$L__BB4_21;
	not.b64 	%rd9, %rd6;
	sub.s64 	%rd43, %rd8, %rd6;
	add.s64 	%rd44, %rd43, -2;
	and.b64  	%rd10, %rd9, 7;
	setp.lt.u64 	%p7, %rd44, 7;
	mov.u64 	%rd70, %rd6;
	@%p7 bra 	$L__BB4_13;
	sub.s64 	%rd45, %rd10, %rd8;
	add.s64 	%rd11, %rd45, 1;
	add.s64 	%rd12, %rd1, 84;
	mov.u64 	%rd70, %rd6;
$L__BB4_11:
	.pragma "nounroll";
	add.s64 	%rd46, %rd12, %rd70;
	mov.b16 	%rs68, 0;
	st.local.u8 	[%rd46+-7], %rs68;
	st.local.u8 	[%rd46+-6], %rs68;
	st.local.u8 	[%rd46+-5], %rs68;
	st.local.u8 	[%rd46+-4], %rs68;
	st.local.u8 	[%rd46+-3], %rs68;
	st.local.u8 	[%rd46+-2], %rs68;
	st.local.u8 	[%rd46+-1], %rs68;
	st.local.u8 	[%rd46], %rs68;
	add.s64 	%rd70, %rd70, 8;
	add.s64 	%rd47, %rd11, %rd70;
	setp.ne.s64 	%p8, %rd47, 0;
	@%p8 bra 	$L__BB4_11;
	add.s64 	%rd69, %rd70, 1;
$L__BB4_13:
	setp.eq.s64 	%p9, %rd10, 0;
	@%p9 bra 	$L__BB4_21;
	setp.lt.u64 	%p10, %rd10, 4;
	@%p10 bra 	$L__BB4_16;
	add.s64 	%rd48, %rd1, %rd70;
	mov.b16 	%rs69, 0;
	st.local.u8 	[%rd48+77], %rs69;
	add.s64 	%rd49, %rd1, %rd69;
	st.local.u8 	[%rd49+77], %rs69;
	st.local.u8 	[%rd49+78], %rs69;
	st.local.u8 	[%rd49+79], %rs69;
	add.s64 	%rd70, %rd69, 3;
	add.s64 	%rd69, %rd69, 4;
$L__BB4_16:
	and.b64  	%rd50, %rd9, 3;
	setp.eq.s64 	%p11, %rd50, 0;
	@%p11 bra 	$L__BB4_21;
	setp.eq.s64 	%p12, %rd50, 1;
	@%p12 bra 	$L__BB4_19;
	add.s64 	%rd51, %rd1, %rd70;
	mov.b16 	%rs70, 0;
	st.local.u8 	[%rd51+77], %rs70;
	add.s64 	%rd52, %rd1, %rd69;
	st.local.u8 	[%rd52+77], %rs70;
	add.s64 	%rd70, %rd69, 1;
$L__BB4_19:
	and.b64  	%rd53, %rd6, 1;
	setp.eq.b64 	%p13, %rd53, 1;
	@%p13 bra 	$L__BB4_21;
	add.s64 	%rd54, %rd1, %rd70;
	mov.b16 	%rs71, 0;
	st.local.u8 	[%rd54+77], %rs71;
$L__BB4_21:
	ld.local.u32 	%r87, [%rd1+140];
	setp.gt.u32 	%p14, %r87, 55;
	@%p14 bra 	$L__BB4_23;
	ld.local.u32 	%r4977, [%rd1+76];
	bfe.u32 	%r4978, %r4977, 0, 8;
	bfe.u32 	%r4979, %r4977, 8, 8;
	bfe.u32 	%r4980, %r4977, 16, 8;
	cvt.u16.u32 	%rs72, %r4980;
	ld.local.v2.b32 	{%r4981, %r4982}, [%rd1+80];
	bfe.u32 	%r4983, %r4982, 16, 8;
	cvt.u16.u32 	%rs73, %r4983;
	bfe.u32 	%r4984, %r4982, 8, 8;
	bfe.u32 	%r4985, %r4982, 0, 8;
	bfe.u32 	%r4986, %r4981, 16, 8;
	cvt.u16.u32 	%rs74, %r4986;
	bfe.u32 	%r4987, %r4981, 8, 8;
	bfe.u32 	%r4988, %r4981, 0, 8;
	ld.local.v2.b32 	{%r4989, %r4990}, [%rd1+88];
	bfe.u32 	%r4991, %r4990, 16, 8;
	cvt.u16.u32 	%rs75, %r4991;
	bfe.u32 	%r4992, %r4990, 8, 8;
	bfe.u32 	%r4993, %r4990, 0, 8;
	bfe.u32 	%r4994, %r4989, 16, 8;
	cvt.u16.u32 	%rs76, %r4994;
	bfe.u32 	%r4995, %r4989, 8, 8;
	bfe.u32 	%r4996, %r4989, 0, 8;
	ld.local.v2.b32 	{%r4997, %r4998}, [%rd1+96];
	bfe.u32 	%r4999, %r4998, 16, 8;
	cvt.u16.u32 	%rs77, %r4999;
	bfe.u32 	%r5000, %r4998, 8, 8;
	bfe.u32 	%r5001, %r4998, 0, 8;
	bfe.u32 	%r5002, %r4997, 16, 8;
	cvt.u16.u32 	%rs78, %r5002;
	bfe.u32 	%r5003, %r4997, 8, 8;
	bfe.u32 	%r5004, %r4997, 0, 8;
	ld.local.v2.b32 	{%r5005, %r5006}, [%rd1+104];
	bfe.u32 	%r5007, %r5006, 16, 8;
	cvt.u16.u32 	%rs79, %r5007;
	bfe.u32 	%r5008, %r5006, 8, 8;
	bfe.u32 	%r5009, %r5006, 0, 8;
	bfe.u32 	%r5010, %r5005, 16, 8;
	cvt.u16.u32 	%rs80, %r5010;
	bfe.u32 	%r5011, %r5005, 8, 8;
	bfe.u32 	%r5012, %r5005, 0, 8;
	ld.local.v2.b32 	{%r5013, %r5014}, [%rd1+112];
	bfe.u32 	%r5015, %r5014, 16, 8;
	cvt.u16.u32 	%rs81, %r5015;
	bfe.u32 	%r5016, %r5014, 8, 8;
	bfe.u32 	%r5017, %r5014, 0, 8;
	bfe.u32 	%r5018, %r5013, 16, 8;
	cvt.u16.u32 	%rs82, %r5018;
	bfe.u32 	%r5019, %r5013, 8, 8;
	bfe.u32 	%r5020, %r5013, 0, 8;
	ld.local.v2.b32 	{%r5021, %r5022}, [%rd1+120];
	bfe.u32 	%r5023, %r5022, 16, 8;
	cvt.u16.u32 	%rs83, %r5023;
	bfe.u32 	%r5024, %r5022, 8, 8;
	bfe.u32 	%r5025, %r5022, 0, 8;
	bfe.u32 	%r5026, %r5021, 16, 8;
	cvt.u16.u32 	%rs84, %r5026;
	bfe.u32 	%r5027, %r5021, 8, 8;
	bfe.u32 	%r5028, %r5021, 0, 8;
	ld.local.u32 	%r5029, [%rd1+128];
	bfe.u32 	%r5030, %r5029, 0, 8;
	bfe.u32 	%r5031, %r5029, 8, 8;
	bfe.u32 	%r5032, %r5029, 16, 8;
	cvt.u16.u32 	%rs85, %r5032;
	shl.b32 	%r5033, %r4978, 24;
	shl.b32 	%r5034, %r4979, 16;
	and.b32  	%r5035, %r5034, 16711680;
	or.b32  	%r5036, %r5035, %r5033;
	and.b16  	%rs86, %rs72, 255;
	mul.wide.u16 	%r5037, %rs86, 256;
	or.b32  	%r5038, %r5036, %r5037;
	bfe.u32 	%r5039, %r4977, 24, 8;
	or.b32  	%r9883, %r5038, %r5039;
	shl.b32 	%r5040, %r4988, 24;
	shl.b32 	%r5041, %r4987, 16;
	and.b32  	%r5042, %r5041, 16711680;
	or.b32  	%r5043, %r5042, %r5040;
	and.b16  	%rs87, %rs74, 255;
	mul.wide.u16 	%r5044, %rs87, 256;
	or.b32  	%r5045, %r5043, %r5044;
	bfe.u32 	%r5046, %r4981, 24, 8;
	or.b32  	%r9884, %r5045, %r5046;
	shl.b32 	%r5047, %r4985, 24;
	shl.b32 	%r5048, %r4984, 16;
	and.b32  	%r5049, %r5048, 16711680;
	or.b32  	%r5050, %r5049, %r5047;
	and.b16  	%rs88, %rs73, 255;
	mul.wide.u16 	%r5051, %rs88, 256;
	or.b32  	%r5052, %r5050, %r5051;
	bfe.u32 	%r5053, %r4982, 24, 8;
	or.b32  	%r9885, %r5052, %r5053;
	shl.b32 	%r5054, %r4996, 24;
	shl.b32 	%r5055, %r4995, 16;
	and.b32  	%r5056, %r5055, 16711680;
	or.b32  	%r5057, %r5056, %r5054;
	and.b16  	%rs89, %rs76, 255;
	mul.wide.u16 	%r5058, %rs89, 256;
	or.b32  	%r5059, %r5057, %r5058;
	bfe.u32 	%r5060, %r4989, 24, 8;
	or.b32  	%r9886, %r5059, %r5060;
	shl.b32 	%r5061, %r4993, 24;
	shl.b32 	%r5062, %r4992, 16;
	and.b32  	%r5063, %r5062, 16711680;
	or.b32  	%r5064, %r5063, %r5061;
	and.b16  	%rs90, %rs75, 255;
	mul.wide.u16 	%r5065, %rs90, 256;
	or.b32  	%r5066, %r5064, %r5065;
	bfe.u32 	%r5067, %r4990, 24, 8;
	or.b32  	%r9887, %r5066, %r5067;
	shl.b32 	%r5068, %r5004, 24;
	shl.b32 	%r5069, %r5003, 16;
	and.b32  	%r5070, %r5069, 16711680;
	or.b32  	%r5071, %r5070, %r5068;
	and.b16  	%rs91, %rs78, 255;
	mul.wide.u16 	%r5072, %rs91, 256;
	or.b32  	%r5073, %r5071, %r5072;
	bfe.u32 	%r5074, %r4997, 24, 8;
	or.b32  	%r9888, %r5073, %r5074;
	shl.b32 	%r5075, %r5001, 24;
	shl.b32 	%r5076, %r5000, 16;
	and.b32  	%r5077, %r5076, 16711680;
	or.b32  	%r5078, %r5077, %r5075;
	and.b16  	%rs92, %rs77, 255;
	mul.wide.u16 	%r5079, %rs92, 256;
	or.b32  	%r5080, %r5078, %r5079;
	bfe.u32 	%r5081, %r4998, 24, 8;
	or.b32  	%r9889, %r5080, %r5081;
	shl.b32 	%r5082, %r5012, 24;
	shl.b32 	%r5083, %r5011, 16;
	and.b32  	%r5084, %r5083, 16711680;
	or.b32  	%r5085, %r5084, %r5082;
	and.b16  	%rs93, %rs80, 255;
	mul.wide.u16 	%r5086, %rs93, 256;
	or.b32  	%r5087, %r5085, %r5086;
	bfe.u32 	%r5088, %r5005, 24, 8;
	or.b32  	%r9890, %r5087, %r5088;
	shl.b32 	%r5089, %r5009, 24;
	shl.b32 	%r5090, %r5008, 16;
	and.b32  	%r5091, %r5090, 16711680;
	or.b32  	%r5092, %r5091, %r5089;
	and.b16  	%rs94, %rs79, 255;
	mul.wide.u16 	%r5093, %rs94, 256;
	or.b32  	%r5094, %r5092, %r5093;
	bfe.u32 	%r5095, %r5006, 24, 8;
	or.b32  	%r9891, %r5094, %r5095;
	shl.b32 	%r5096, %r5020, 24;
	shl.b32 	%r5097, %r5019, 16;
	and.b32  	%r5098, %r5097, 16711680;
	or.b32  	%r5099, %r5098, %r5096;
	and.b16  	%rs95, %rs82, 255;
	mul.wide.u16 	%r5100, %rs95, 256;
	or.b32  	%r5101, %r5099, %r5100;
	bfe.u32 	%r5102, %r5013, 24, 8;
	or.b32  	%r9892, %r5101, %r5102;
	shl.b32 	%r5103, %r5017, 24;
	shl.b32 	%r5104, %r5016, 16;
	and.b32  	%r5105, %r5104, 16711680;
	or.b32  	%r5106, %r5105, %r5103;
	and.b16  	%rs96, %rs81, 255;
	mul.wide.u16 	%r5107, %rs96, 256;
	or.b32  	%r5108, %r5106, %r5107;
	bfe.u32 	%r5109, %r5014, 24, 8;
	or.b32  	%r9893, %r5108, %r5109;
	shl.b32 	%r5110, %r5028, 24;
	shl.b32 	%r5111, %r5027, 16;
	and.b32  	%r5112, %r5111, 16711680;
	or.b32  	%r5113, %r5112, %r5110;
	and.b16  	%rs97, %rs84, 255;
	mul.wide.u16 	%r5114, %rs97, 256;
	or.b32  	%r5115, %r5113, %r5114;
	bfe.u32 	%r5116, %r5021, 24, 8;
	or.b32  	%r9894, %r5115, %r5116;
	shl.b32 	%r5117, %r5025, 24;
	shl.b32 	%r5118, %r5024, 16;
	and.b32  	%r5119, %r5118, 16711680;
	or.b32  	%r5120, %r5119, %r5117;
	and.b16  	%rs98, %rs83, 255;
	mul.wide.u16 	%r5121, %rs98, 256;
	or.b32  	%r5122, %r5120, %r5121;
	bfe.u32 	%r5123, %r5022, 24, 8;
	or.b32  	%r9895, %r5122, %r5123;
	shl.b32 	%r5124, %r5030, 24;
	shl.b32 	%r5125, %r5031, 16;
	and.b32  	%r5126, %r5125, 16711680;
	or.b32  	%r5127, %r5126, %r5124;
	and.b16  	%rs99, %rs85, 255;
	mul.wide.u16 	%r5128, %rs99, 256;
	or.b32  	%r5129, %r5127, %r5128;
	bfe.u32 	%r5130, %r5029, 24, 8;
	or.b32  	%r9896, %r5129, %r5130;
	bra.uni 	$L__BB4_24;
$L__BB4_23:
	ld.local.u32 	%r5132, [%rd1+76];
	bfe.u32 	%r5133, %r5132, 0, 8;
	bfe.u32 	%r5134, %r5132, 8, 8;
	bfe.u32 	%r5135, %r5132, 16, 8;
	cvt.u16.u32 	%rs100, %r5135;
	shl.b32 	%r5136, %r5133, 24;
	shl.b32 	%r5137, %r5134, 16;
	and.b32  	%r5138, %r5137, 16711680;
	or.b32  	%r5139, %r5138, %r5136;
	and.b16  	%rs101, %rs100, 255;
	mul.wide.u16 	%r5140, %rs101, 256;
	or.b32  	%r5141, %r5139, %r5140;
	bfe.u32 	%r5142, %r5132, 24, 8;
	or.b32  	%r5143, %r5141, %r5142;
	ld.local.v2.b32 	{%r5144, %r5145}, [%rd1+80];
	bfe.u32 	%r5146, %r5145, 16, 8;
	cvt.u16.u32 	%rs102, %r5146;
	bfe.u32 	%r5147, %r5145, 8, 8;
	bfe.u32 	%r5148, %r5145, 0, 8;
	bfe.u32 	%r5149, %r5144, 16, 8;
	cvt.u16.u32 	%rs103, %r5149;
	bfe.u32 	%r5150, %r5144, 8, 8;
	bfe.u32 	%r5151, %r5144, 0, 8;
	shl.b32 	%r5152, %r5151, 24;
	shl.b32 	%r5153, %r5150, 16;
	and.b32  	%r5154, %r5153, 16711680;
	or.b32  	%r5155, %r5154, %r5152;
	and.b16  	%rs104, %rs103, 255;
	mul.wide.u16 	%r5156, %rs104, 256;
	or.b32  	%r5157, %r5155, %r5156;
	bfe.u32 	%r5158, %r5144, 24, 8;
	or.b32  	%r5159, %r5157, %r5158;
	shl.b32 	%r5160, %r5148, 24;
	shl.b32 	%r5161, %r5147, 16;
	and.b32  	%r5162, %r5161, 16711680;
	or.b32  	%r5163, %r5162, %r5160;
	and.b16  	%rs105, %rs102, 255;
	mul.wide.u16 	%r5164, %rs105, 256;
	or.b32  	%r5165, %r5163, %r5164;
	bfe.u32 	%r5166, %r5145, 24, 8;
	or.b32  	%r5167, %r5165, %r5166;
	ld.local.v2.b32 	{%r5168, %r5169}, [%rd1+88];
	bfe.u32 	%r5170, %r5169, 16, 8;
	cvt.u16.u32 	%rs106, %r5170;
	bfe.u32 	%r5171, %r5169, 8, 8;
	bfe.u32 	%r5172, %r5169, 0, 8;
	bfe.u32 	%r5173, %r5168, 16, 8;
	cvt.u16.u32 	%rs107, %r5173;
	bfe.u32 	%r5174, %r5168, 8, 8;
	bfe.u32 	%r5175, %r5168, 0, 8;
	shl.b32 	%r5176, %r5175, 24;
	shl.b32 	%r5177, %r5174, 16;
	and.b32  	%r5178, %r5177, 16711680;
	or.b32  	%r5179, %r5178, %r5176;
	and.b16  	%rs108, %rs107, 255;
	mul.wide.u16 	%r5180, %rs108, 256;
	or.b32  	%r5181, %r5179, %r5180;
	bfe.u32 	%r5182, %r5168, 24, 8;
	or.b32  	%r5183, %r5181, %r5182;
	shl.b32 	%r5184, %r5172, 24;
	shl.b32 	%r5185, %r5171, 16;
	and.b32  	%r5186, %r5185, 16711680;
	or.b32  	%r5187, %r5186, %r5184;
	and.b16  	%rs109, %rs106, 255;
	mul.wide.u16 	%r5188, %rs109, 256;
	or.b32  	%r5189, %r5187, %r5188;
	bfe.u32 	%r5190, %r5169, 24, 8;
	or.b32  	%r5191, %r5189, %r5190;
	ld.local.v2.b32 	{%r5192, %r5193}, [%rd1+96];
	bfe.u32 	%r5194, %r5193, 16, 8;
	cvt.u16.u32 	%rs110, %r5194;
	bfe.u32 	%r5195, %r5193, 8, 8;
	bfe.u32 	%r5196, %r5193, 0, 8;
	bfe.u32 	%r5197, %r5192, 16, 8;
	cvt.u16.u32 	%rs111, %r5197;
	bfe.u32 	%r5198, %r5192, 8, 8;
	bfe.u32 	%r5199, %r5192, 0, 8;
	shl.b32 	%r5200, %r5199, 24;
	shl.b32 	%r5201, %r5198, 16;
	and.b32  	%r5202, %r5201, 16711680;
	or.b32  	%r5203, %r5202, %r5200;
	and.b16  	%rs112, %rs111, 255;
	mul.wide.u16 	%r5204, %rs112, 256;
	or.b32  	%r5205, %r5203, %r5204;
	bfe.u32 	%r5206, %r5192, 24, 8;
	or.b32  	%r5207, %r5205, %r5206;
	shl.b32 	%r5208, %r5196, 24;
	shl.b32 	%r5209, %r5195, 16;
	and.b32  	%r5210, %r5209, 16711680;
	or.b32  	%r5211, %r5210, %r5208;
	and.b16  	%rs113, %rs110, 255;
	mul.wide.u16 	%r5212, %rs113, 256;
	or.b32  	%r5213, %r5211, %r5212;
	bfe.u32 	%r5214, %r5193, 24, 8;
	or.b32  	%r5215, %r5213, %r5214;
	ld.local.v2.b32 	{%r5216, %r5217}, [%rd1+104];
	bfe.u32 	%r5218, %r5217, 16, 8;
	cvt.u16.u32 	%rs114, %r5218;
	bfe.u32 	%r5219, %r5217, 8, 8;
	bfe.u32 	%r5220, %r5217, 0, 8;
	bfe.u32 	%r5221, %r5216, 16, 8;
	cvt.u16.u32 	%rs115, %r5221;
	bfe.u32 	%r5222, %r5216, 8, 8;
	bfe.u32 	%r5223, %r5216, 0, 8;
	shl.b32 	%r5224, %r5223, 24;
	shl.b32 	%r5225, %r5222, 16;
	and.b32  	%r5226, %r5225, 16711680;
	or.b32  	%r5227, %r5226, %r5224;
	and.b16  	%rs116, %rs115, 255;
	mul.wide.u16 	%r5228, %rs116, 256;
	or.b32  	%r5229, %r5227, %r5228;
	bfe.u32 	%r5230, %r5216, 24, 8;
	or.b32  	%r5231, %r5229, %r5230;
	shl.b32 	%r5232, %r5220, 24;
	shl.b32 	%r5233, %r5219, 16;
	and.b32  	%r5234, %r5233, 16711680;
	or.b32  	%r5235, %r5234, %r5232;
	and.b16  	%rs117, %rs114, 255;
	mul.wide.u16 	%r5236, %rs117, 256;
	or.b32  	%r5237, %r5235, %r5236;
	bfe.u32 	%r5238, %r5217, 24, 8;
	or.b32  	%r5239, %r5237, %r5238;
	ld.local.v2.b32 	{%r5240, %r5241}, [%rd1+112];
	bfe.u32 	%r5242, %r5241, 16, 8;
	cvt.u16.u32 	%rs118, %r5242;
	bfe.u32 	%r5243, %r5241, 8, 8;
	bfe.u32 	%r5244, %r5241, 0, 8;
	bfe.u32 	%r5245, %r5240, 16, 8;
	cvt.u16.u32 	%rs119, %r5245;
	bfe.u32 	%r5246, %r5240, 8, 8;
	bfe.u32 	%r5247, %r5240, 0, 8;
	shl.b32 	%r5248, %r5247, 24;
	shl.b32 	%r5249, %r5246, 16;
	and.b32  	%r5250, %r5249, 16711680;
	or.b32  	%r5251, %r5250, %r5248;
	and.b16  	%rs120, %rs119, 255;
	mul.wide.u16 	%r5252, %rs120, 256;
	or.b32  	%r5253, %r5251, %r5252;
	bfe.u32 	%r5254, %r5240, 24, 8;
	or.b32  	%r5255, %r5253, %r5254;
	shl.b32 	%r5256, %r5244, 24;
	shl.b32 	%r5257, %r5243, 16;
	and.b32  	%r5258, %r5257, 16711680;
	or.b32  	%r5259, %r5258, %r5256;
	and.b16  	%rs121, %rs118, 255;
	mul.wide.u16 	%r5260, %rs121, 256;
	or.b32  	%r5261, %r5259, %r5260;
	bfe.u32 	%r5262, %r5241, 24, 8;
	or.b32  	%r5263, %r5261, %r5262;
	ld.local.v2.b32 	{%r5264, %r5265}, [%rd1+120];
	bfe.u32 	%r5266, %r5265, 16, 8;
	cvt.u16.u32 	%rs122, %r5266;
	bfe.u32 	%r5267, %r5265, 8, 8;
	bfe.u32 	%r5268, %r5265, 0, 8;
	bfe.u32 	%r5269, %r5264, 16, 8;
	cvt.u16.u32 	%rs123, %r5269;
	bfe.u32 	%r5270, %r5264, 8, 8;
	bfe.u32 	%r5271, %r5264, 0, 8;
	shl.b32 	%r5272, %r5271, 24;
	shl.b32 	%r5273, %r5270, 16;
	and.b32  	%r5274, %r5273, 16711680;
	or.b32  	%r5275, %r5274, %r5272;
	and.b16  	%rs124, %rs123, 255;
	mul.wide.u16 	%r5276, %rs124, 256;
	or.b32  	%r5277, %r5275, %r5276;
	bfe.u32 	%r5278, %r5264, 24, 8;
	or.b32  	%r5279, %r5277, %r5278;
	shl.b32 	%r5280, %r5268, 24;
	shl.b32 	%r5281, %r5267, 16;
	and.b32  	%r5282, %r5281, 16711680;
	or.b32  	%r5283, %r5282, %r5280;
	and.b16  	%rs125, %rs122, 255;
	mul.wide.u16 	%r5284, %rs125, 256;
	or.b32  	%r5285, %r5283, %r5284;
	bfe.u32 	%r5286, %r5265, 24, 8;
	or.b32  	%r5287, %r5285, %r5286;
	ld.local.v2.b32 	{%r5288, %r5289}, [%rd1+128];
	bfe.u32 	%r5290, %r5289, 16, 8;
	cvt.u16.u32 	%rs126, %r5290;
	bfe.u32 	%r5291, %r5289, 8, 8;
	bfe.u32 	%r5292, %r5289, 0, 8;
	bfe.u32 	%r5293, %r5288, 16, 8;
	cvt.u16.u32 	%rs127, %r5293;
	bfe.u32 	%r5294, %r5288, 8, 8;
	bfe.u32 	%r5295, %r5288, 0, 8;
	shl.b32 	%r5296, %r5295, 24;
	shl.b32 	%r5297, %r5294, 16;
	and.b32  	%r5298, %r5297, 16711680;
	or.b32  	%r5299, %r5298, %r5296;
	and.b16  	%rs128, %rs127, 255;
	mul.wide.u16 	%r5300, %rs128, 256;
	or.b32  	%r5301, %r5299, %r5300;
	bfe.u32 	%r5302, %r5288, 24, 8;
	or.b32  	%r5303, %r5301, %r5302;
	shl.b32 	%r5304, %r5292, 24;
	shl.b32 	%r5305, %r5291, 16;
	and.b32  	%r5306, %r5305, 16711680;
	or.b32  	%r5307, %r5306, %r5304;
	and.b16  	%rs129, %rs126, 255;
	mul.wide.u16 	%r5308, %rs129, 256;
	or.b32  	%r5309, %r5307, %r5308;
	bfe.u32 	%r5310, %r5289, 24, 8;
	or.b32  	%r5311, %r5309, %r5310;
	ld.local.u32 	%r5312, [%rd1+136];
	bfe.u32 	%r5313, %r5312, 0, 8;
	bfe.u32 	%r5314, %r5312, 8, 8;
	bfe.u32 	%r5315, %r5312, 16, 8;
	cvt.u16.u32 	%rs130, %r5315;
	shl.b32 	%r5316, %r5313, 24;
	shl.b32 	%r5317, %r5314, 16;
	and.b32  	%r5318, %r5317, 16711680;
	or.b32  	%r5319, %r5318, %r5316;
	and.b16  	%rs131, %rs130, 255;
	mul.wide.u16 	%r5320, %rs131, 256;
	or.b32  	%r5321, %r5319, %r5320;
	bfe.u32 	%r5322, %r5312, 24, 8;
	or.b32  	%r5323, %r5321, %r5322;
	shf.l.wrap.b32 	%r5324, %r5309, %r5311, 15;
	shf.l.wrap.b32 	%r5325, %r5309, %r5311, 13;
	xor.b32  	%r5326, %r5324, %r5325;
	shr.u32 	%r5327, %r5309, 10;
	xor.b32  	%r5328, %r5326, %r5327;
	add.s32 	%r5329, %r5328, %r5255;
	shf.l.wrap.b32 	%r5330, %r5159, %r5159, 25;
	shf.l.wrap.b32 	%r5331, %r5157, %r5159, 14;
	xor.b32  	%r5332, %r5330, %r5331;
	shr.u32 	%r5333, %r5159, 3;
	xor.b32  	%r5334, %r5332, %r5333;
	add.s32 	%r5335, %r5329, %r5143;
	add.s32 	%r5336, %r5335, %r5334;
	shf.l.wrap.b32 	%r5337, %r5321, %r5323, 15;
	shf.l.wrap.b32 	%r5338, %r5321, %r5323, 13;
	xor.b32  	%r5339, %r5337, %r5338;
	shr.u32 	%r5340, %r5321, 10;
	xor.b32  	%r5341, %r5339, %r5340;
	add.s32 	%r5342, %r5341, %r5263;
	shf.l.wrap.b32 	%r5343, %r5167, %r5167, 25;
	shf.l.wrap.b32 	%r5344, %r5165, %r5167, 14;
	xor.b32  	%r5345, %r5343, %r5344;
	shr.u32 	%r5346, %r5167, 3;
	xor.b32  	%r5347, %r5345, %r5346;
	add.s32 	%r5348, %r5342, %r5159;
	add.s32 	%r5349, %r5348, %r5347;
	shf.l.wrap.b32 	%r5350, %r5336, %r5336, 15;
	shf.l.wrap.b32 	%r5351, %r5336, %r5336, 13;
	xor.b32  	%r5352, %r5350, %r5351;
	shr.u32 	%r5353, %r5336, 10;
	xor.b32  	%r5354, %r5352, %r5353;
	add.s32 	%r5355, %r5354, %r5279;
	shf.l.wrap.b32 	%r5356, %r5183, %r5183, 25;
	shf.l.wrap.b32 	%r5357, %r5181, %r5183, 14;
	xor.b32  	%r5358, %r5356, %r5357;
	shr.u32 	%r5359, %r5183, 3;
	xor.b32  	%r5360, %r5358, %r5359;
	add.s32 	%r5361, %r5355, %r5167;
	add.s32 	%r5362, %r5361, %r5360;
	shf.l.wrap.b32 	%r5363, %r5349, %r5349, 15;
	shf.l.wrap.b32 	%r5364, %r5349, %r5349, 13;
	xor.b32  	%r5365, %r5363, %r5364;
	shr.u32 	%r5366, %r5349, 10;
	xor.b32  	%r5367, %r5365, %r5366;
	add.s32 	%r5368, %r5367, %r5287;
	shf.l.wrap.b32 	%r5369, %r5191, %r5191, 25;
	shf.l.wrap.b32 	%r5370, %r5189, %r5191, 14;
	xor.b32  	%r5371, %r5369, %r5370;
	shr.u32 	%r5372, %r5191, 3;
	xor.b32  	%r5373, %r5371, %r5372;
	add.s32 	%r5374, %r5368, %r5183;
	add.s32 	%r5375, %r5374, %r5373;
	shf.l.wrap.b32 	%r5376, %r5362, %r5362, 15;
	shf.l.wrap.b32 	%r5377, %r5362, %r5362, 13;
	xor.b32  	%r5378, %r5376, %r5377;
	shr.u32 	%r5379, %r5362, 10;
	xor.b32  	%r5380, %r5378, %r5379;
	add.s32 	%r5381, %r5380, %r5303;
	shf.l.wrap.b32 	%r5382, %r5207, %r5207, 25;
	shf.l.wrap.b32 	%r5383, %r5205, %r5207, 14;
	xor.b32  	%r5384, %r5382, %r5383;
	shr.u32 	%r5385, %r5207, 3;
	xor.b32  	%r5386, %r5384, %r5385;
	add.s32 	%r5387, %r5381, %r5191;
	add.s32 	%r5388, %r5387, %r5386;
	shf.l.wrap.b32 	%r5389, %r5375, %r5375, 15;
	shf.l.wrap.b32 	%r5390, %r5375, %r5375, 13;
	xor.b32  	%r5391, %r5389, %r5390;
	shr.u32 	%r5392, %r5375, 10;
	xor.b32  	%r5393, %r5391, %r5392;
	add.s32 	%r5394, %r5393, %r5311;
	shf.l.wrap.b32 	%r5395, %r5215, %r5215, 25;
	shf.l.wrap.b32 	%r5396, %r5213, %r5215, 14;
	xor.b32  	%r5397, %r5395, %r5396;
	shr.u32 	%r5398, %r5215, 3;
	xor.b32  	%r5399, %r5397, %r5398;
	add.s32 	%r5400, %r5394, %r5207;
	add.s32 	%r5401, %r5400, %r5399;
	shf.l.wrap.b32 	%r5402, %r5388, %r5388, 15;
	shf.l.wrap.b32 	%r5403, %r5388, %r5388, 13;
	xor.b32  	%r5404, %r5402, %r5403;
	shr.u32 	%r5405, %r5388, 10;
	xor.b32  	%r5406, %r5404, %r5405;
	add.s32 	%r5407, %r5406, %r5323;
	shf.l.wrap.b32 	%r5408, %r5231, %r5231, 25;
	shf.l.wrap.b32 	%r5409, %r5229, %r5231, 14;
	xor.b32  	%r5410, %r5408, %r5409;
	shr.u32 	%r5411, %r5231, 3;
	xor.b32  	%r5412, %r5410, %r5411;
	add.s32 	%r5413, %r5407, %r5215;
	add.s32 	%r5414, %r5413, %r5412;
	shf.l.wrap.b32 	%r5415, %r5401, %r5401, 15;
	shf.l.wrap.b32 	%r5416, %r5401, %r5401, 13;
	xor.b32  	%r5417, %r5415, %r5416;
	shr.u32 	%r5418, %r5401, 10;
	xor.b32  	%r5419, %r5417, %r5418;
	add.s32 	%r5420, %r5419, %r5336;
	shf.l.wrap.b32 	%r5421, %r5239, %r5239, 25;
	shf.l.wrap.b32 	%r5422, %r5237, %r5239, 14;
	xor.b32  	%r5423, %r5421, %r5422;
	shr.u32 	%r5424, %r5239, 3;
	xor.b32  	%r5425, %r5423, %r5424;
	add.s32 	%r5426, %r5420, %r5231;
	add.s32 	%r5427, %r5426, %r5425;
	shf.l.wrap.b32 	%r5428, %r5414, %r5414, 15;
	shf.l.wrap.b32 	%r5429, %r5414, %r5414, 13;
	xor.b32  	%r5430, %r5428, %r5429;
	shr.u32 	%r5431, %r5414, 10;
	xor.b32  	%r5432, %r5430, %r5431;
	add.s32 	%r5433, %r5432, %r5349;
	shf.l.wrap.b32 	%r5434, %r5255, %r5255, 25;
	shf.l.wrap.b32 	%r5435, %r5253, %r5255, 14;
	xor.b32  	%r5436, %r5434, %r5435;
	shr.u32 	%r5437, %r5255, 3;
	xor.b32  	%r5438, %r5436, %r5437;
	add.s32 	%r5439, %r5433, %r5239;
	add.s32 	%r5440, %r5439, %r5438;
	shf.l.wrap.b32 	%r5441, %r5427, %r5427, 15;
	shf.l.wrap.b32 	%r5442, %r5427, %r5427, 13;
	xor.b32  	%r5443, %r5441, %r5442;
	shr.u32 	%r5444, %r5427, 10;
	xor.b32  	%r5445, %r5443, %r5444;
	add.s32 	%r5446, %r5445, %r5362;
	shf.l.wrap.b32 	%r5447, %r5263, %r5263, 25;
	shf.l.wrap.b32 	%r5448, %r5261, %r5263, 14;
	xor.b32  	%r5449, %r5447, %r5448;
	shr.u32 	%r5450, %r5263, 3;
	xor.b32  	%r5451, %r5449, %r5450;
	add.s32 	%r5452, %r5446, %r5255;
	add.s32 	%r5453, %r5452, %r5451;
	shf.l.wrap.b32 	%r5454, %r5440, %r5440, 15;
	shf.l.wrap.b32 	%r5455, %r5440, %r5440, 13;
	xor.b32  	%r5456, %r5454, %r5455;
	shr.u32 	%r5457, %r5440, 10;
	xor.b32  	%r5458, %r5456, %r5457;
	add.s32 	%r5459, %r5458, %r5375;
	shf.l.wrap.b32 	%r5460, %r5279, %r5279, 25;
	shf.l.wrap.b32 	%r5461, %r5277, %r5279, 14;
	xor.b32  	%r5462, %r5460, %r5461;
	shr.u32 	%r5463, %r5279, 3;
	xor.b32  	%r5464, %r5462, %r5463;
	add.s32 	%r5465, %r5459, %r5263;
	add.s32 	%r5466, %r5465, %r5464;
	shf.l.wrap.b32 	%r5467, %r5453, %r5453, 15;
	shf.l.wrap.b32 	%r5468, %r5453, %r5453, 13;
	xor.b32  	%r5469, %r5467, %r5468;
	shr.u32 	%r5470, %r5453, 10;
	xor.b32  	%r5471, %r5469, %r5470;
	add.s32 	%r5472, %r5471, %r5388;
	shf.l.wrap.b32 	%r5473, %r5287, %r5287, 25;
	shf.l.wrap.b32 	%r5474, %r5285, %r5287, 14;
	xor.b32  	%r5475, %r5473, %r5474;
	shr.u32 	%r5476, %r5287, 3;
	xor.b32  	%r5477, %r5475, %r5476;
	add.s32 	%r5478, %r5472, %r5279;
	add.s32 	%r5479, %r5478, %r5477;
	shf.l.wrap.b32 	%r5480, %r5466, %r5466, 15;
	shf.l.wrap.b32 	%r5481, %r5466, %r5466, 13;
	xor.b32  	%r5482, %r5480, %r5481;
	shr.u32 	%r5483, %r5466, 10;
	xor.b32  	%r5484, %r5482, %r5483;
	add.s32 	%r5485, %r5484, %r5401;
	shf.l.wrap.b32 	%r5486, %r5303, %r5303, 25;
	shf.l.wrap.b32 	%r5487, %r5301, %r5303, 14;
	xor.b32  	%r5488, %r5486, %r5487;
	shr.u32 	%r5489, %r5303, 3;
	xor.b32  	%r5490, %r5488, %r5489;
	add.s32 	%r5491, %r5485, %r5287;
	add.s32 	%r5492, %r5491, %r5490;
	shf.l.wrap.b32 	%r5493, %r5479, %r5479, 15;
	shf.l.wrap.b32 	%r5494, %r5479, %r5479, 13;
	xor.b32  	%r5495, %r5493, %r5494;
	shr.u32 	%r5496, %r5479, 10;
	xor.b32  	%r5497, %r5495, %r5496;
	add.s32 	%r5498, %r5497, %r5414;
	shf.l.wrap.b32 	%r5499, %r5311, %r5311, 25;
	shf.l.wrap.b32 	%r5500, %r5309, %r5311, 14;
	xor.b32  	%r5501, %r5499, %r5500;
	shr.u32 	%r5502, %r5311, 3;
	xor.b32  	%r5503, %r5501, %r5502;
	add.s32 	%r5504, %r5498, %r5303;
	add.s32 	%r5505, %r5504, %r5503;
	shf.l.wrap.b32 	%r5506, %r5492, %r5492, 15;
	shf.l.wrap.b32 	%r5507, %r5492, %r5492, 13;
	xor.b32  	%r5508, %r5506, %r5507;
	shr.u32 	%r5509, %r5492, 10;
	xor.b32  	%r5510, %r5508, %r5509;
	add.s32 	%r5511, %r5510, %r5427;
	shf.l.wrap.b32 	%r5512, %r5323, %r5323, 25;
	shf.l.wrap.b32 	%r5513, %r5321, %r5323, 14;
	xor.b32  	%r5514, %r5512, %r5513;
	shr.u32 	%r5515, %r5323, 3;
	xor.b32  	%r5516, %r5514, %r5515;
	add.s32 	%r5517, %r5511, %r5311;
	add.s32 	%r5518, %r5517, %r5516;
	shf.l.wrap.b32 	%r5519, %r5505, %r5505, 15;
	shf.l.wrap.b32 	%r5520, %r5505, %r5505, 13;
	xor.b32  	%r5521, %r5519, %r5520;
	shr.u32 	%r5522, %r5505, 10;
	xor.b32  	%r5523, %r5521, %r5522;
	add.s32 	%r5524, %r5523, %r5440;
	shf.l.wrap.b32 	%r5525, %r5336, %r5336, 25;
	shf.l.wrap.b32 	%r5526, %r5336, %r5336, 14;
	xor.b32  	%r5527, %r5525, %r5526;
	shr.u32 	%r5528, %r5336, 3;
	xor.b32  	%r5529, %r5527, %r5528;
	add.s32 	%r5530, %r5524, %r5323;
	add.s32 	%r5531, %r5530, %r5529;
	shf.l.wrap.b32 	%r5532, %r5518, %r5518, 15;
	shf.l.wrap.b32 	%r5533, %r5518, %r5518, 13;
	xor.b32  	%r5534, %r5532, %r5533;
	shr.u32 	%r5535, %r5518, 10;
	xor.b32  	%r5536, %r5534, %r5535;
	add.s32 	%r5537, %r5536, %r5453;
	shf.l.wrap.b32 	%r5538, %r5349, %r5349, 25;
	shf.l.wrap.b32 	%r5539, %r5349, %r5349, 14;
	xor.b32  	%r5540, %r5538, %r5539;
	shr.u32 	%r5541, %r5349, 3;
	xor.b32  	%r5542, %r5540, %r5541;
	add.s32 	%r5543, %r5537, %r5336;
	add.s32 	%r5544, %r5543, %r5542;
	shf.l.wrap.b32 	%r5545, %r5531, %r5531, 15;
	shf.l.wrap.b32 	%r5546, %r5531, %r5531, 13;
	xor.b32  	%r5547, %r5545, %r5546;
	shr.u32 	%r5548, %r5531, 10;
	xor.b32  	%r5549, %r5547, %r5548;
	add.s32 	%r5550, %r5549, %r5466;
	shf.l.wrap.b32 	%r5551, %r5362, %r5362, 25;
	shf.l.wrap.b32 	%r5552, %r5362, %r5362, 14;
	xor.b32  	%r5553, %r5551, %r5552;
	shr.u32 	%r5554, %r5362, 3;
	xor.b32  	%r5555, %r5553, %r5554;
	add.s32 	%r5556, %r5550, %r5349;
	add.s32 	%r5557, %r5556, %r5555;
	shf.l.wrap.b32 	%r5558, %r5544, %r5544, 15;
	shf.l.wrap.b32 	%r5559, %r5544, %r5544, 13;
	xor.b32  	%r5560, %r5558, %r5559;
	shr.u32 	%r5561, %r5544, 10;
	xor.b32  	%r5562, %r5560, %r5561;
	add.s32 	%r5563, %r5562, %r5479;
	shf.l.wrap.b32 	%r5564, %r5375, %r5375, 25;
	shf.l.wrap.b32 	%r5565, %r5375, %r5375, 14;
	xor.b32  	%r5566, %r5564, %r5565;
	shr.u32 	%r5567, %r5375, 3;
	xor.b32  	%r5568, %r5566, %r5567;
	add.s32 	%r5569, %r5563, %r5362;
	add.s32 	%r5570, %r5569, %r5568;
	shf.l.wrap.b32 	%r5571, %r5557, %r5557, 15;
	shf.l.wrap.b32 	%r5572, %r5557, %r5557, 13;
	xor.b32  	%r5573, %r5571, %r5572;
	shr.u32 	%r5574, %r5557, 10;
	xor.b32  	%r5575, %r5573, %r5574;
	add.s32 	%r5576, %r5575, %r5492;
	shf.l.wrap.b32 	%r5577, %r5388, %r5388, 25;
	shf.l.wrap.b32 	%r5578, %r5388, %r5388, 14;
	xor.b32  	%r5579, %r5577, %r5578;
	shr.u32 	%r5580, %r5388, 3;
	xor.b32  	%r5581, %r5579, %r5580;
	add.s32 	%r5582, %r5576, %r5375;
	add.s32 	%r5583, %r5582, %r5581;
	shf.l.wrap.b32 	%r5584, %r5570, %r5570, 15;
	shf.l.wrap.b32 	%r5585, %r5570, %r5570, 13;
	xor.b32  	%r5586, %r5584, %r5585;
	shr.u32 	%r5587, %r5570, 10;
	xor.b32  	%r5588, %r5586, %r5587;
	add.s32 	%r5589, %r5588, %r5505;
	shf.l.wrap.b32 	%r5590, %r5401, %r5401, 25;
	shf.l.wrap.b32 	%r5591, %r5401, %r5401, 14;
	xor.b32  	%r5592, %r5590, %r5591;
	shr.u32 	%r5593, %r5401, 3;
	xor.b32  	%r5594, %r5592, %r5593;
	add.s32 	%r5595, %r5589, %r5388;
	add.s32 	%r5596, %r5595, %r5594;
	shf.l.wrap.b32 	%r5597, %r5583, %r5583, 15;
	shf.l.wrap.b32 	%r5598, %r5583, %r5583, 13;
	xor.b32  	%r5599, %r5597, %r5598;
	shr.u32 	%r5600, %r5583, 10;
	xor.b32  	%r5601, %r5599, %r5600;
	add.s32 	%r5602, %r5601, %r5518;
	shf.l.wrap.b32 	%r5603, %r5414, %r5414, 25;
	shf.l.wrap.b32 	%r5604, %r5414, %r5414, 14;
	xor.b32  	%r5605, %r5603, %r5604;
	shr.u32 	%r5606, %r5414, 3;
	xor.b32  	%r5607, %r5605, %r5606;
	add.s32 	%r5608, %r5602, %r5401;
	add.s32 	%r5609, %r5608, %r5607;
	shf.l.wrap.b32 	%r5610, %r5596, %r5596, 15;
	shf.l.wrap.b32 	%r5611, %r5596, %r5596, 13;
	xor.b32  	%r5612, %r5610, %r5611;
	shr.u32 	%r5613, %r5596, 10;
	xor.b32  	%r5614, %r5612, %r5613;
	add.s32 	%r5615, %r5614, %r5531;
	shf.l.wrap.b32 	%r5616, %r5427, %r5427, 25;
	shf.l.wrap.b32 	%r5617, %r5427, %r5427, 14;
	xor.b32  	%r5618, %r5616, %r5617;
	shr.u32 	%r5619, %r5427, 3;
	xor.b32  	%r5620, %r5618, %r5619;
	add.s32 	%r5621, %r5615, %r5414;
	add.s32 	%r5622, %r5621, %r5620;
	shf.l.wrap.b32 	%r5623, %r5609, %r5609, 15;
	shf.l.wrap.b32 	%r5624, %r5609, %r5609, 13;
	xor.b32  	%r5625, %r5623, %r5624;
	shr.u32 	%r5626, %r5609, 10;
	xor.b32  	%r5627, %r5625, %r5626;
	add.s32 	%r5628, %r5627, %r5544;
	shf.l.wrap.b32 	%r5629, %r5440, %r5440, 25;
	shf.l.wrap.b32 	%r5630, %r5440, %r5440, 14;
	xor.b32  	%r5631, %r5629, %r5630;
	shr.u32 	%r5632, %r5440, 3;
	xor.b32  	%r5633, %r5631, %r5632;
	add.s32 	%r5634, %r5628, %r5427;
	add.s32 	%r5635, %r5634, %r5633;
	shf.l.wrap.b32 	%r5636, %r5622, %r5622, 15;
	shf.l.wrap.b32 	%r5637, %r5622, %r5622, 13;
	xor.b32  	%r5638, %r5636, %r5637;
	shr.u32 	%r5639, %r5622, 10;
	xor.b32  	%r5640, %r5638, %r5639;
	add.s32 	%r5641, %r5640, %r5557;
	shf.l.wrap.b32 	%r5642, %r5453, %r5453, 25;
	shf.l.wrap.b32 	%r5643, %r5453, %r5453, 14;
	xor.b32  	%r5644, %r5642, %r5643;
	shr.u32 	%r5645, %r5453, 3;
	xor.b32  	%r5646, %r5644, %r5645;
	add.s32 	%r5647, %r5641, %r5440;
	add.s32 	%r5648, %r5647, %r5646;
	shf.l.wrap.b32 	%r5649, %r5635, %r5635, 15;
	shf.l.wrap.b32 	%r5650, %r5635, %r5635, 13;
	xor.b32  	%r5651, %r5649, %r5650;
	shr.u32 	%r5652, %r5635, 10;
	xor.b32  	%r5653, %r5651, %r5652;
	add.s32 	%r5654, %r5653, %r5570;
	shf.l.wrap.b32 	%r5655, %r5466, %r5466, 25;
	shf.l.wrap.b32 	%r5656, %r5466, %r5466, 14;
	xor.b32  	%r5657, %r5655, %r5656;
	shr.u32 	%r5658, %r5466, 3;
	xor.b32  	%r5659, %r5657, %r5658;
	add.s32 	%r5660, %r5654, %r5453;
	add.s32 	%r5661, %r5660, %r5659;
	shf.l.wrap.b32 	%r5662, %r5648, %r5648, 15;
	shf.l.wrap.b32 	%r5663, %r5648, %r5648, 13;
	xor.b32  	%r5664, %r5662, %r5663;
	shr.u32 	%r5665, %r5648, 10;
	xor.b32  	%r5666, %r5664, %r5665;
	add.s32 	%r5667, %r5666, %r5583;
	shf.l.wrap.b32 	%r5668, %r5479, %r5479, 25;
	shf.l.wrap.b32 	%r5669, %r5479, %r5479, 14;
	xor.b32  	%r5670, %r5668, %r5669;
	shr.u32 	%r5671, %r5479, 3;
	xor.b32  	%r5672, %r5670, %r5671;
	add.s32 	%r5673, %r5667, %r5466;
	add.s32 	%r5674, %r5673, %r5672;
	shf.l.wrap.b32 	%r5675, %r5661, %r5661, 15;
	shf.l.wrap.b32 	%r5676, %r5661, %r5661, 13;
	xor.b32  	%r5677, %r5675, %r5676;
	shr.u32 	%r5678, %r5661, 10;
	xor.b32  	%r5679, %r5677, %r5678;
	add.s32 	%r5680, %r5679, %r5596;
	shf.l.wrap.b32 	%r5681, %r5492, %r5492, 25;
	shf.l.wrap.b32 	%r5682, %r5492, %r5492, 14;
	xor.b32  	%r5683, %r5681, %r5682;
	shr.u32 	%r5684, %r5492, 3;
	xor.b32  	%r5685, %r5683, %r5684;
	add.s32 	%r5686, %r5680, %r5479;
	add.s32 	%r5687, %r5686, %r5685;
	shf.l.wrap.b32 	%r5688, %r5674, %r5674, 15;
	shf.l.wrap.b32 	%r5689, %r5674, %r5674, 13;
	xor.b32  	%r5690, %r5688, %r5689;
	shr.u32 	%r5691, %r5674, 10;
	xor.b32  	%r5692, %r5690, %r5691;
	add.s32 	%r5693, %r5692, %r5609;
	shf.l.wrap.b32 	%r5694, %r5505, %r5505, 25;
	shf.l.wrap.b32 	%r5695, %r5505, %r5505, 14;
	xor.b32  	%r5696, %r5694, %r5695;
	shr.u32 	%r5697, %r5505, 3;
	xor.b32  	%r5698, %r5696, %r5697;
	add.s32 	%r5699, %r5693, %r5492;
	add.s32 	%r5700, %r5699, %r5698;
	shf.l.wrap.b32 	%r5701, %r5687, %r5687, 15;
	shf.l.wrap.b32 	%r5702, %r5687, %r5687, 13;
	xor.b32  	%r5703, %r5701, %r5702;
	shr.u32 	%r5704, %r5687, 10;
	xor.b32  	%r5705, %r5703, %r5704;
	add.s32 	%r5706, %r5705, %r5622;
	shf.l.wrap.b32 	%r5707, %r5518, %r5518, 25;
	shf.l.wrap.b32 	%r5708, %r5518, %r5518, 14;
	xor.b32  	%r5709, %r5707, %r5708;
	shr.u32 	%r5710, %r5518, 3;
	xor.b32  	%r5711, %r5709, %r5710;
	add.s32 	%r5712, %r5706, %r5505;
	add.s32 	%r5713, %r5712, %r5711;
	shf.l.wrap.b32 	%r5714, %r5700, %r5700, 15;
	shf.l.wrap.b32 	%r5715, %r5700, %r5700, 13;
	xor.b32  	%r5716, %r5714, %r5715;
	shr.u32 	%r5717, %r5700, 10;
	xor.b32  	%r5718, %r5716, %r5717;
	add.s32 	%r5719, %r5718, %r5635;
	shf.l.wrap.b32 	%r5720, %r5531, %r5531, 25;
	shf.l.wrap.b32 	%r5721, %r5531, %r5531, 14;
	xor.b32  	%r5722, %r5720, %r5721;
	shr.u32 	%r5723, %r5531, 3;
	xor.b32  	%r5724, %r5722, %r5723;
	add.s32 	%r5725, %r5719, %r5518;
	add.s32 	%r5726, %r5725, %r5724;
	shf.l.wrap.b32 	%r5727, %r5713, %r5713, 15;
	shf.l.wrap.b32 	%r5728, %r5713, %r5713, 13;
	xor.b32  	%r5729, %r5727, %r5728;
	shr.u32 	%r5730, %r5713, 10;
	xor.b32  	%r5731, %r5729, %r5730;
	add.s32 	%r5732, %r5731, %r5648;
	shf.l.wrap.b32 	%r5733, %r5544, %r5544, 25;
	shf.l.wrap.b32 	%r5734, %r5544, %r5544, 14;
	xor.b32  	%r5735, %r5733, %r5734;
	shr.u32 	%r5736, %r5544, 3;
	xor.b32  	%r5737, %r5735, %r5736;
	add.s32 	%r5738, %r5732, %r5531;
	add.s32 	%r5739, %r5738, %r5737;
	shf.l.wrap.b32 	%r5740, %r5726, %r5726, 15;
	shf.l.wrap.b32 	%r5741, %r5726, %r5726, 13;
	xor.b32  	%r5742, %r5740, %r5741;
	shr.u32 	%r5743, %r5726, 10;
	xor.b32  	%r5744, %r5742, %r5743;
	add.s32 	%r5745, %r5744, %r5661;
	shf.l.wrap.b32 	%r5746, %r5557, %r5557, 25;
	shf.l.wrap.b32 	%r5747, %r5557, %r5557, 14;
	xor.b32  	%r5748, %r5746, %r5747;
	shr.u32 	%r5749, %r5557, 3;
	xor.b32  	%r5750, %r5748, %r5749;
	add.s32 	%r5751, %r5745, %r5544;
	add.s32 	%r5752, %r5751, %r5750;
	shf.l.wrap.b32 	%r5753, %r5739, %r5739, 15;
	shf.l.wrap.b32 	%r5754, %r5739, %r5739, 13;
	xor.b32  	%r5755, %r5753, %r5754;
	shr.u32 	%r5756, %r5739, 10;
	xor.b32  	%r5757, %r5755, %r5756;
	add.s32 	%r5758, %r5757, %r5674;
	shf.l.wrap.b32 	%r5759, %r5570, %r5570, 25;
	shf.l.wrap.b32 	%r5760, %r5570, %r5570, 14;
	xor.b32  	%r5761, %r5759, %r5760;
	shr.u32 	%r5762, %r5570, 3;
	xor.b32  	%r5763, %r5761, %r5762;
	add.s32 	%r5764, %r5758, %r5557;
	add.s32 	%r5765, %r5764, %r5763;
	shf.l.wrap.b32 	%r5766, %r5752, %r5752, 15;
	shf.l.wrap.b32 	%r5767, %r5752, %r5752, 13;
	xor.b32  	%r5768, %r5766, %r5767;
	shr.u32 	%r5769, %r5752, 10;
	xor.b32  	%r5770, %r5768, %r5769;
	add.s32 	%r5771, %r5770, %r5687;
	shf.l.wrap.b32 	%r5772, %r5583, %r5583, 25;
	shf.l.wrap.b32 	%r5773, %r5583, %r5583, 14;
	xor.b32  	%r5774, %r5772, %r5773;
	shr.u32 	%r5775, %r5583, 3;
	xor.b32  	%r5776, %r5774, %r5775;
	add.s32 	%r5777, %r5771, %r5570;
	add.s32 	%r5778, %r5777, %r5776;
	shf.l.wrap.b32 	%r5779, %r5765, %r5765, 15;
	shf.l.wrap.b32 	%r5780, %r5765, %r5765, 13;
	xor.b32  	%r5781, %r5779, %r5780;
	shr.u32 	%r5782, %r5765, 10;
	xor.b32  	%r5783, %r5781, %r5782;
	add.s32 	%r5784, %r5783, %r5700;
	shf.l.wrap.b32 	%r5785, %r5596, %r5596, 25;
	shf.l.wrap.b32 	%r5786, %r5596, %r5596, 14;
	xor.b32  	%r5787, %r5785, %r5786;
	shr.u32 	%r5788, %r5596, 3;
	xor.b32  	%r5789, %r5787, %r5788;
	add.s32 	%r5790, %r5784, %r5583;
	add.s32 	%r5791, %r5790, %r5789;
	shf.l.wrap.b32 	%r5792, %r5778, %r5778, 15;
	shf.l.wrap.b32 	%r5793, %r5778, %r5778, 13;
	xor.b32  	%r5794, %r5792, %r5793;
	shr.u32 	%r5795, %r5778, 10;
	xor.b32  	%r5796, %r5794, %r5795;
	add.s32 	%r5797, %r5796, %r5713;
	shf.l.wrap.b32 	%r5798, %r5609, %r5609, 25;
	shf.l.wrap.b32 	%r5799, %r5609, %r5609, 14;
	xor.b32  	%r5800, %r5798, %r5799;
	shr.u32 	%r5801, %r5609, 3;
	xor.b32  	%r5802, %r5800, %r5801;
	add.s32 	%r5803, %r5797, %r5596;
	add.s32 	%r5804, %r5803, %r5802;
	shf.l.wrap.b32 	%r5805, %r5791, %r5791, 15;
	shf.l.wrap.b32 	%r5806, %r5791, %r5791, 13;
	xor.b32  	%r5807, %r5805, %r5806;
	shr.u32 	%r5808, %r5791, 10;
	xor.b32  	%r5809, %r5807, %r5808;
	add.s32 	%r5810, %r5809, %r5726;
	shf.l.wrap.b32 	%r5811, %r5622, %r5622, 25;
	shf.l.wrap.b32 	%r5812, %r5622, %r5622, 14;
	xor.b32  	%r5813, %r5811, %r5812;
	shr.u32 	%r5814, %r5622, 3;
	xor.b32  	%r5815, %r5813, %r5814;
	add.s32 	%r5816, %r5810, %r5609;
	add.s32 	%r5817, %r5816, %r5815;
	shf.l.wrap.b32 	%r5818, %r5804, %r5804, 15;
	shf.l.wrap.b32 	%r5819, %r5804, %r5804, 13;
	xor.b32  	%r5820, %r5818, %r5819;
	shr.u32 	%r5821, %r5804, 10;
	xor.b32  	%r5822, %r5820, %r5821;
	add.s32 	%r5823, %r5822, %r5739;
	shf.l.wrap.b32 	%r5824, %r5635, %r5635, 25;
	shf.l.wrap.b32 	%r5825, %r5635, %r5635, 14;
	xor.b32  	%r5826, %r5824, %r5825;
	shr.u32 	%r5827, %r5635, 3;
	xor.b32  	%r5828, %r5826, %r5827;
	add.s32 	%r5829, %r5823, %r5622;
	add.s32 	%r5830, %r5829, %r5828;
	shf.l.wrap.b32 	%r5831, %r5817, %r5817, 15;
	shf.l.wrap.b32 	%r5832, %r5817, %r5817, 13;
	xor.b32  	%r5833, %r5831, %r5832;
	shr.u32 	%r5834, %r5817, 10;
	xor.b32  	%r5835, %r5833, %r5834;
	add.s32 	%r5836, %r5835, %r5752;
	shf.l.wrap.b32 	%r5837, %r5648, %r5648, 25;
	shf.l.wrap.b32 	%r5838, %r5648, %r5648, 14;
	xor.b32  	%r5839, %r5837, %r5838;
	shr.u32 	%r5840, %r5648, 3;
	xor.b32  	%r5841, %r5839, %r5840;
	add.s32 	%r5842, %r5836, %r5635;
	add.s32 	%r5843, %r5842, %r5841;
	shf.l.wrap.b32 	%r5844, %r5830, %r5830, 15;
	shf.l.wrap.b32 	%r5845, %r5830, %r5830, 13;
	xor.b32  	%r5846, %r5844, %r5845;
	shr.u32 	%r5847, %r5830, 10;
	xor.b32  	%r5848, %r5846, %r5847;
	add.s32 	%r5849, %r5848, %r5765;
	shf.l.wrap.b32 	%r5850, %r5661, %r5661, 25;
	shf.l.wrap.b32 	%r5851, %r5661, %r5661, 14;
	xor.b32  	%r5852, %r5850, %r5851;
	shr.u32 	%r5853, %r5661, 3;
	xor.b32  	%r5854, %r5852, %r5853;
	add.s32 	%r5855, %r5849, %r5648;
	add.s32 	%r5856, %r5855, %r5854;
	shf.l.wrap.b32 	%r5857, %r5843, %r5843, 15;
	shf.l.wrap.b32 	%r5858, %r5843, %r5843, 13;
	xor.b32  	%r5859, %r5857, %r5858;
	shr.u32 	%r5860, %r5843, 10;
	xor.b32  	%r5861, %r5859, %r5860;
	add.s32 	%r5862, %r5861, %r5778;
	shf.l.wrap.b32 	%r5863, %r5674, %r5674, 25;
	shf.l.wrap.b32 	%r5864, %r5674, %r5674, 14;
	xor.b32  	%r5865, %r5863, %r5864;
	shr.u32 	%r5866, %r5674, 3;
	xor.b32  	%r5867, %r5865, %r5866;
	add.s32 	%r5868, %r5862, %r5661;
	add.s32 	%r5869, %r5868, %r5867;
	shf.l.wrap.b32 	%r5870, %r5856, %r5856, 15;
	shf.l.wrap.b32 	%r5871, %r5856, %r5856, 13;
	xor.b32  	%r5872, %r5870, %r5871;
	shr.u32 	%r5873, %r5856, 10;
	xor.b32  	%r5874, %r5872, %r5873;
	add.s32 	%r5875, %r5874, %r5791;
	shf.l.wrap.b32 	%r5876, %r5687, %r5687, 25;
	shf.l.wrap.b32 	%r5877, %r5687, %r5687, 14;
	xor.b32  	%r5878, %r5876, %r5877;
	shr.u32 	%r5879, %r5687, 3;
	xor.b32  	%r5880, %r5878, %r5879;
	add.s32 	%r5881, %r5875, %r5674;
	add.s32 	%r5882, %r5881, %r5880;
	shf.l.wrap.b32 	%r5883, %r5869, %r5869, 15;
	shf.l.wrap.b32 	%r5884, %r5869, %r5869, 13;
	xor.b32  	%r5885, %r5883, %r5884;
	shr.u32 	%r5886, %r5869, 10;
	xor.b32  	%r5887, %r5885, %r5886;
	add.s32 	%r5888, %r5887, %r5804;
	shf.l.wrap.b32 	%r5889, %r5700, %r5700, 25;
	shf.l.wrap.b32 	%r5890, %r5700, %r5700, 14;
	xor.b32  	%r5891, %r5889, %r5890;
	shr.u32 	%r5892, %r5700, 3;
	xor.b32  	%r5893, %r5891, %r5892;
	add.s32 	%r5894, %r5888, %r5687;
	add.s32 	%r5895, %r5894, %r5893;
	shf.l.wrap.b32 	%r5896, %r5882, %r5882, 15;
	shf.l.wrap.b32 	%r5897, %r5882, %r5882, 13;
	xor.b32  	%r5898, %r5896, %r5897;
	shr.u32 	%r5899, %r5882, 10;
	xor.b32  	%r5900, %r5898, %r5899;
	add.s32 	%r5901, %r5900, %r5817;
	shf.l.wrap.b32 	%r5902, %r5713, %r5713, 25;
	shf.l.wrap.b32 	%r5903, %r5713, %r5713, 14;
	xor.b32  	%r5904, %r5902, %r5903;
	shr.u32 	%r5905, %r5713, 3;
	xor.b32  	%r5906, %r5904, %r5905;
	add.s32 	%r5907, %r5901, %r5700;
	add.s32 	%r5908, %r5907, %r5906;
	shf.l.wrap.b32 	%r5909, %r5895, %r5895, 15;
	shf.l.wrap.b32 	%r5910, %r5895, %r5895, 13;
	xor.b32  	%r5911, %r5909, %r5910;
	shr.u32 	%r5912, %r5895, 10;
	xor.b32  	%r5913, %r5911, %r5912;
	add.s32 	%r5914, %r5913, %r5830;
	shf.l.wrap.b32 	%r5915, %r5726, %r5726, 25;
	shf.l.wrap.b32 	%r5916, %r5726, %r5726, 14;
	xor.b32  	%r5917, %r5915, %r5916;
	shr.u32 	%r5918, %r5726, 3;
	xor.b32  	%r5919, %r5917, %r5918;
	add.s32 	%r5920, %r5914, %r5713;
	add.s32 	%r5921, %r5920, %r5919;
	shf.l.wrap.b32 	%r5922, %r5908, %r5908, 15;
	shf.l.wrap.b32 	%r5923, %r5908, %r5908, 13;
	xor.b32  	%r5924, %r5922, %r5923;
	shr.u32 	%r5925, %r5908, 10;
	xor.b32  	%r5926, %r5924, %r5925;
	add.s32 	%r5927, %r5926, %r5843;
	shf.l.wrap.b32 	%r5928, %r5739, %r5739, 25;
	shf.l.wrap.b32 	%r5929, %r5739, %r5739, 14;
	xor.b32  	%r5930, %r5928, %r5929;
	shr.u32 	%r5931, %r5739, 3;
	xor.b32  	%r5932, %r5930, %r5931;
	add.s32 	%r5933, %r5927, %r5726;
	add.s32 	%r5934, %r5933, %r5932;
	shf.l.wrap.b32 	%r5935, %r5921, %r5921, 15;
	shf.l.wrap.b32 	%r5936, %r5921, %r5921, 13;
	xor.b32  	%r5937, %r5935, %r5936;
	shr.u32 	%r5938, %r5921, 10;
	xor.b32  	%r5939, %r5937, %r5938;
	add.s32 	%r5940, %r5939, %r5856;
	shf.l.wrap.b32 	%r5941, %r5752, %r5752, 25;
	shf.l.wrap.b32 	%r5942, %r5752, %r5752, 14;
	xor.b32  	%r5943, %r5941, %r5942;
	shr.u32 	%r5944, %r5752, 3;
	xor.b32  	%r5945, %r5943, %r5944;
	add.s32 	%r5946, %r5940, %r5739;
	add.s32 	%r5947, %r5946, %r5945;
	or.b32  	%r5948, %r9871, %r9872;
	and.b32  	%r5949, %r5948, %r9873;
	and.b32  	%r5950, %r9871, %r9872;
	or.b32  	%r5951, %r5949, %r5950;
	shf.l.wrap.b32 	%r5952, %r9873, %r9873, 30;
	shf.l.wrap.b32 	%r5953, %r9873, %r9873, 19;
	xor.b32  	%r5954, %r5953, %r5952;
	shf.l.wrap.b32 	%r5955, %r9873, %r9873, 10;
	xor.b32  	%r5956, %r5954, %r5955;
	and.b32  	%r5957, %r9868, %r9869;
	not.b32 	%r5958, %r9869;
	and.b32  	%r5959, %r9867, %r5958;
	or.b32  	%r5960, %r5959, %r5957;
	shf.l.wrap.b32 	%r5961, %r9869, %r9869, 26;
	shf.l.wrap.b32 	%r5962, %r9869, %r9869, 21;
	xor.b32  	%r5963, %r5961, %r5962;
	shf.l.wrap.b32 	%r5964, %r9869, %r9869, 7;
	xor.b32  	%r5965, %r5963, %r5964;
	add.s32 	%r5966, %r5965, %r5143;
	add.s32 	%r5967, %r5966, %r5960;
	add.s32 	%r5968, %r5967, %r9866;
	add.s32 	%r5969, %r5968, 1116352408;
	add.s32 	%r5970, %r5956, %r5951;
	add.s32 	%r5971, %r5970, %r5969;
	add.s32 	%r5972, %r5969, %r9870;
	or.b32  	%r5973, %r9872, %r9873;
	and.b32  	%r5974, %r5973, %r5971;
	and.b32  	%r5975, %r9872, %r9873;
	or.b32  	%r5976, %r5974, %r5975;
	shf.l.wrap.b32 	%r5977, %r5971, %r5971, 30;
	shf.l.wrap.b32 	%r5978, %r5971, %r5971, 19;
	xor.b32  	%r5979, %r5978, %r5977;
	shf.l.wrap.b32 	%r5980, %r5971, %r5971, 10;
	xor.b32  	%r5981, %r5979, %r5980;
	and.b32  	%r5982, %r9869, %r5972;
	not.b32 	%r5983, %r5972;
	and.b32  	%r5984, %r9868, %r5983;
	or.b32  	%r5985, %r5984, %r5982;
	shf.l.wrap.b32 	%r5986, %r5972, %r5972, 26;
	shf.l.wrap.b32 	%r5987, %r5972, %r5972, 21;
	xor.b32  	%r5988, %r5986, %r5987;
	shf.l.wrap.b32 	%r5989, %r5972, %r5972, 7;
	xor.b32  	%r5990, %r5988, %r5989;
	add.s32 	%r5991, %r5990, %r5159;
	add.s32 	%r5992, %r5991, %r5985;
	add.s32 	%r5993, %r5992, %r9867;
	add.s32 	%r5994, %r5993, 1899447441;
	add.s32 	%r5995, %r5981, %r5976;
	add.s32 	%r5996, %r5995, %r5994;
	add.s32 	%r5997, %r5994, %r9871;
	or.b32  	%r5998, %r9873, %r5971;
	and.b32  	%r5999, %r5998, %r5996;
	and.b32  	%r6000, %r9873, %r5971;
	or.b32  	%r6001, %r5999, %r6000;
	shf.l.wrap.b32 	%r6002, %r5996, %r5996, 30;
	shf.l.wrap.b32 	%r6003, %r5996, %r5996, 19;
	xor.b32  	%r6004, %r6003, %r6002;
	shf.l.wrap.b32 	%r6005, %r5996, %r5996, 10;
	xor.b32  	%r6006, %r6004, %r6005;
	and.b32  	%r6007, %r5972, %r5997;
	not.b32 	%r6008, %r5997;
	and.b32  	%r6009, %r9869, %r6008;
	or.b32  	%r6010, %r6009, %r6007;
	shf.l.wrap.b32 	%r6011, %r5997, %r5997, 26;
	shf.l.wrap.b32 	%r6012, %r5997, %r5997, 21;
	xor.b32  	%r6013, %r6011, %r6012;
	shf.l.wrap.b32 	%r6014, %r5997, %r5997, 7;
	xor.b32  	%r6015, %r6013, %r6014;
	add.s32 	%r6016, %r6015, %r5167;
	add.s32 	%r6017, %r6016, %r6010;
	add.s32 	%r6018, %r6017, %r9868;
	add.s32 	%r6019, %r6018, -1245643825;
	add.s32 	%r6020, %r6006, %r6001;
	add.s32 	%r6021, %r6020, %r6019;
	add.s32 	%r6022, %r6019, %r9872;
	or.b32  	%r6023, %r5971, %r5996;
	and.b32  	%r6024, %r6023, %r6021;
	and.b32  	%r6025, %r5971, %r5996;
	or.b32  	%r6026, %r6024, %r6025;
	shf.l.wrap.b32 	%r6027, %r6021, %r6021, 30;
	shf.l.wrap.b32 	%r6028, %r6021, %r6021, 19;
	xor.b32  	%r6029, %r6028, %r6027;
	shf.l.wrap.b32 	%r6030, %r6021, %r6021, 10;
	xor.b32  	%r6031, %r6029, %r6030;
	and.b32  	%r6032, %r5997, %r6022;
	not.b32 	%r6033, %r6022;
	and.b32  	%r6034, %r5972, %r6033;
	or.b32  	%r6035, %r6034, %r6032;
	shf.l.wrap.b32 	%r6036, %r6022, %r6022, 26;
	shf.l.wrap.b32 	%r6037, %r6022, %r6022, 21;
	xor.b32  	%r6038, %r6036, %r6037;
	shf.l.wrap.b32 	%r6039, %r6022, %r6022, 7;
	xor.b32  	%r6040, %r6038, %r6039;
	add.s32 	%r6041, %r6040, %r5183;
	add.s32 	%r6042, %r6041, %r6035;
	add.s32 	%r6043, %r6042, %r9869;
	add.s32 	%r6044, %r6043, -373957723;
	add.s32 	%r6045, %r6031, %r6026;
	add.s32 	%r6046, %r6045, %r6044;
	add.s32 	%r6047, %r6044, %r9873;
	or.b32  	%r6048, %r5996, %r6021;
	and.b32  	%r6049, %r6048, %r6046;
	and.b32  	%r6050, %r5996, %r6021;
	or.b32  	%r6051, %r6049, %r6050;
	shf.l.wrap.b32 	%r6052, %r6046, %r6046, 30;
	shf.l.wrap.b32 	%r6053, %r6046, %r6046, 19;
	xor.b32  	%r6054, %r6053, %r6052;
	shf.l.wrap.b32 	%r6055, %r6046, %r6046, 10;
	xor.b32  	%r6056, %r6054, %r6055;
	and.b32  	%r6057, %r6022, %r6047;
	not.b32 	%r6058, %r6047;
	and.b32  	%r6059, %r5997, %r6058;
	or.b32  	%r6060, %r6059, %r6057;
	shf.l.wrap.b32 	%r6061, %r6047, %r6047, 26;
	shf.l.wrap.b32 	%r6062, %r6047, %r6047, 21;
	xor.b32  	%r6063, %r6061, %r6062;
	shf.l.wrap.b32 	%r6064, %r6047, %r6047, 7;
	xor.b32  	%r6065, %r6063, %r6064;
	add.s32 	%r6066, %r6065, %r5191;
	add.s32 	%r6067, %r6066, %r6060;
	add.s32 	%r6068, %r6067, %r5972;
	add.s32 	%r6069, %r6068, 961987163;
	add.s32 	%r6070, %r6056, %r6051;
	add.s32 	%r6071, %r6070, %r6069;
	add.s32 	%r6072, %r6069, %r5971;
	or.b32  	%r6073, %r6021, %r6046;
	and.b32  	%r6074, %r6073, %r6071;
	and.b32  	%r6075, %r6021, %r6046;
	or.b32  	%r6076, %r6074, %r6075;
	shf.l.wrap.b32 	%r6077, %r6071, %r6071, 30;
	shf.l.wrap.b32 	%r6078, %r6071, %r6071, 19;
	xor.b32  	%r6079, %r6078, %r6077;
	shf.l.wrap.b32 	%r6080, %r6071, %r6071, 10;
	xor.b32  	%r6081, %r6079, %r6080;
	and.b32  	%r6082, %r6047, %r6072;
	not.b32 	%r6083, %r6072;
	and.b32  	%r6084, %r6022, %r6083;
	or.b32  	%r6085, %r6084, %r6082;
	shf.l.wrap.b32 	%r6086, %r6072, %r6072, 26;
	shf.l.wrap.b32 	%r6087, %r6072, %r6072, 21;
	xor.b32  	%r6088, %r6086, %r6087;
	shf.l.wrap.b32 	%r6089, %r6072, %r6072, 7;
	xor.b32  	%r6090, %r6088, %r6089;
	add.s32 	%r6091, %r6090, %r5207;
	add.s32 	%r6092, %r6091, %r6085;
	add.s32 	%r6093, %r6092, %r5997;
	add.s32 	%r6094, %r6093, 1508970993;
	add.s32 	%r6095, %r6081, %r6076;
	add.s32 	%r6096, %r6095, %r6094;
	add.s32 	%r6097, %r6094, %r5996;
	or.b32  	%r6098, %r6046, %r6071;
	and.b32  	%r6099, %r6098, %r6096;
	and.b32  	%r6100, %r6046, %r6071;
	or.b32  	%r6101, %r6099, %r6100;
	shf.l.wrap.b32 	%r6102, %r6096, %r6096, 30;
	shf.l.wrap.b32 	%r6103, %r6096, %r6096, 19;
	xor.b32  	%r6104, %r6103, %r6102;
	shf.l.wrap.b32 	%r6105, %r6096, %r6096, 10;
	xor.b32  	%r6106, %r6104, %r6105;
	and.b32  	%r6107, %r6072, %r6097;
	not.b32 	%r6108, %r6097;
	and.b32  	%r6109, %r6047, %r6108;
	or.b32  	%r6110, %r6109, %r6107;
	shf.l.wrap.b32 	%r6111, %r6097, %r6097, 26;
	shf.l.wrap.b32 	%r6112, %r6097, %r6097, 21;
	xor.b32  	%r6113, %r6111, %r6112;
	shf.l.wrap.b32 	%r6114, %r6097, %r6097, 7;
	xor.b32  	%r6115, %r6113, %r6114;
	add.s32 	%r6116, %r6115, %r5215;
	add.s32 	%r6117, %r6116, %r6110;
	add.s32 	%r6118, %r6117, %r6022;
	add.s32 	%r6119, %r6118, -1841331548;
	add.s32 	%r6120, %r6106, %r6101;
	add.s32 	%r6121, %r6120, %r6119;
	add.s32 	%r6122, %r6119, %r6021;
	or.b32  	%r6123, %r6071, %r6096;
	and.b32  	%r6124, %r6123, %r6121;
	and.b32  	%r6125, %r6071, %r6096;
	or.b32  	%r6126, %r6124, %r6125;
	shf.l.wrap.b32 	%r6127, %r6121, %r6121, 30;
	shf.l.wrap.b32 	%r6128, %r6121, %r6121, 19;
	xor.b32  	%r6129, %r6128, %r6127;
	shf.l.wrap.b32 	%r6130, %r6121, %r6121, 10;
	xor.b32  	%r6131, %r6129, %r6130;
	and.b32  	%r6132, %r6097, %r6122;
	not.b32 	%r6133, %r6122;
	and.b32  	%r6134, %r6072, %r6133;
	or.b32  	%r6135, %r6134, %r6132;
	shf.l.wrap.b32 	%r6136, %r6122, %r6122, 26;
	shf.l.wrap.b32 	%r6137, %r6122, %r6122, 21;
	xor.b32  	%r6138, %r6136, %r6137;
	shf.l.wrap.b32 	%r6139, %r6122, %r6122, 7;
	xor.b32  	%r6140, %r6138, %r6139;
	add.s32 	%r6141, %r6140, %r5231;
	add.s32 	%r6142, %r6141, %r6135;
	add.s32 	%r6143, %r6142, %r6047;
	add.s32 	%r6144, %r6143, -1424204075;
	add.s32 	%r6145, %r6131, %r6126;
	add.s32 	%r6146, %r6145, %r6144;
	add.s32 	%r6147, %r6144, %r6046;
	or.b32  	%r6148, %r6096, %r6121;
	and.b32  	%r6149, %r6148, %r6146;
	and.b32  	%r6150, %r6096, %r6121;
	or.b32  	%r6151, %r6149, %r6150;
	shf.l.wrap.b32 	%r6152, %r6146, %r6146, 30;
	shf.l.wrap.b32 	%r6153, %r6146, %r6146, 19;
	xor.b32  	%r6154, %r6153, %r6152;
	shf.l.wrap.b32 	%r6155, %r6146, %r6146, 10;
	xor.b32  	%r6156, %r6154, %r6155;
	and.b32  	%r6157, %r6122, %r6147;
	not.b32 	%r6158, %r6147;
	and.b32  	%r6159, %r6097, %r6158;
	or.b32  	%r6160, %r6159, %r6157;
	shf.l.wrap.b32 	%r6161, %r6147, %r6147, 26;
	shf.l.wrap.b32 	%r6162, %r6147, %r6147, 21;
	xor.b32  	%r6163, %r6161, %r6162;
	shf.l.wrap.b32 	%r6164, %r6147, %r6147, 7;
	xor.b32  	%r6165, %r6163, %r6164;
	add.s32 	%r6166, %r6165, %r5239;
	add.s32 	%r6167, %r6166, %r6160;
	add.s32 	%r6168, %r6167, %r6072;
	add.s32 	%r6169, %r6168, -670586216;
	add.s32 	%r6170, %r6156, %r6151;
	add.s32 	%r6171, %r6170, %r6169;
	add.s32 	%r6172, %r6169, %r6071;
	or.b32  	%r6173, %r6121, %r6146;
	and.b32  	%r6174, %r6173, %r6171;
	and.b32  	%r6175, %r6121, %r6146;
	or.b32  	%r6176, %r6174, %r6175;
	shf.l.wrap.b32 	%r6177, %r6171, %r6171, 30;
	shf.l.wrap.b32 	%r6178, %r6171, %r6171, 19;
	xor.b32  	%r6179, %r6178, %r6177;
	shf.l.wrap.b32 	%r6180, %r6171, %r6171, 10;
	xor.b32  	%r6181, %r6179, %r6180;
	and.b32  	%r6182, %r6147, %r6172;
	not.b32 	%r6183, %r6172;
	and.b32  	%r6184, %r6122, %r6183;
	or.b32  	%r6185, %r6184, %r6182;
	shf.l.wrap.b32 	%r6186, %r6172, %r6172, 26;
	shf.l.wrap.b32 	%r6187, %r6172, %r6172, 21;
	xor.b32  	%r6188, %r6186, %r6187;
	shf.l.wrap.b32 	%r6189, %r6172, %r6172, 7;
	xor.b32  	%r6190, %r6188, %r6189;
	add.s32 	%r6191, %r6190, %r5255;
	add.s32 	%r6192, %r6191, %r6185;
	add.s32 	%r6193, %r6192, %r6097;
	add.s32 	%r6194, %r6193, 310598401;
	add.s32 	%r6195, %r6181, %r6176;
	add.s32 	%r6196, %r6195, %r6194;
	add.s32 	%r6197, %r6194, %r6096;
	or.b32  	%r6198, %r6146, %r6171;
	and.b32  	%r6199, %r6198, %r6196;
	and.b32  	%r6200, %r6146, %r6171;
	or.b32  	%r6201, %r6199, %r6200;
	shf.l.wrap.b32 	%r6202, %r6196, %r6196, 30;
	shf.l.wrap.b32 	%r6203, %r6196, %r6196, 19;
	xor.b32  	%r6204, %r6203, %r6202;
	shf.l.wrap.b32 	%r6205, %r6196, %r6196, 10;
	xor.b32  	%r6206, %r6204, %r6205;
	and.b32  	%r6207, %r6172, %r6197;
	not.b32 	%r6208, %r6197;
	and.b32  	%r6209, %r6147, %r6208;
	or.b32  	%r6210, %r6209, %r6207;
	shf.l.wrap.b32 	%r6211, %r6197, %r6197, 26;
	shf.l.wrap.b32 	%r6212, %r6197, %r6197, 21;
	xor.b32  	%r6213, %r6211, %r6212;
	shf.l.wrap.b32 	%r6214, %r6197, %r6197, 7;
	xor.b32  	%r6215, %r6213, %r6214;
	add.s32 	%r6216, %r6215, %r5263;
	add.s32 	%r6217, %r6216, %r6210;
	add.s32 	%r6218, %r6217, %r6122;
	add.s32 	%r6219, %r6218, 607225278;
	add.s32 	%r6220, %r6206, %r6201;
	add.s32 	%r6221, %r6220, %r6219;
	add.s32 	%r6222, %r6219, %r6121;
	or.b32  	%r6223, %r6171, %r6196;
	and.b32  	%r6224, %r6223, %r6221;
	and.b32  	%r6225, %r6171, %r6196;
	or.b32  	%r6226, %r6224, %r6225;
	shf.l.wrap.b32 	%r6227, %r6221, %r6221, 30;
	shf.l.wrap.b32 	%r6228, %r6221, %r6221, 19;
	xor.b32  	%r6229, %r6228, %r6227;
	shf.l.wrap.b32 	%r6230, %r6221, %r6221, 10;
	xor.b32  	%r6231, %r6229, %r6230;
	and.b32  	%r6232, %r6197, %r6222;
	not.b32 	%r6233, %r6222;
	and.b32  	%r6234, %r6172, %r6233;
	or.b32  	%r6235, %r6234, %r6232;
	shf.l.wrap.b32 	%r6236, %r6222, %r6222, 26;
	shf.l.wrap.b32 	%r6237, %r6222, %r6222, 21;
	xor.b32  	%r6238, %r6236, %r6237;
	shf.l.wrap.b32 	%r6239, %r6222, %r6222, 7;
	xor.b32  	%r6240, %r6238, %r6239;
	add.s32 	%r6241, %r6240, %r5279;
	add.s32 	%r6242, %r6241, %r6235;
	add.s32 	%r6243, %r6242, %r6147;
	add.s32 	%r6244, %r6243, 1426881987;
	add.s32 	%r6245, %r6231, %r6226;
	add.s32 	%r6246, %r6245, %r6244;
	add.s32 	%r6247, %r6244, %r6146;
	or.b32  	%r6248, %r6196, %r6221;
	and.b32  	%r6249, %r6248, %r6246;
	and.b32  	%r6250, %r6196, %r6221;
	or.b32  	%r6251, %r6249, %r6250;
	shf.l.wrap.b32 	%r6252, %r6246, %r6246, 30;
	shf.l.wrap.b32 	%r6253, %r6246, %r6246, 19;
	xor.b32  	%r6254, %r6253, %r6252;
	shf.l.wrap.b32 	%r6255, %r6246, %r6246, 10;
	xor.b32  	%r6256, %r6254, %r6255;
	and.b32  	%r6257, %r6222, %r6247;
	not.b32 	%r6258, %r6247;
	and.b32  	%r6259, %r6197, %r6258;
	or.b32  	%r6260, %r6259, %r6257;
	shf.l.wrap.b32 	%r6261, %r6247, %r6247, 26;
	shf.l.wrap.b32 	%r6262, %r6247, %r6247, 21;
	xor.b32  	%r6263, %r6261, %r6262;
	shf.l.wrap.b32 	%r6264, %r6247, %r6247, 7;
	xor.b32  	%r6265, %r6263, %r6264;
	add.s32 	%r6266, %r6265, %r5287;
	add.s32 	%r6267, %r6266, %r6260;
	add.s32 	%r6268, %r6267, %r6172;
	add.s32 	%r6269, %r6268, 1925078388;
	add.s32 	%r6270, %r6256, %r6251;
	add.s32 	%r6271, %r6270, %r6269;
	add.s32 	%r6272, %r6269, %r6171;
	or.b32  	%r6273, %r6221, %r6246;
	and.b32  	%r6274, %r6273, %r6271;
	and.b32  	%r6275, %r6221, %r6246;
	or.b32  	%r6276, %r6274, %r6275;
	shf.l.wrap.b32 	%r6277, %r6271, %r6271, 30;
	shf.l.wrap.b32 	%r6278, %r6271, %r6271, 19;
	xor.b32  	%r6279, %r6278, %r6277;
	shf.l.wrap.b32 	%r6280, %r6271, %r6271, 10;
	xor.b32  	%r6281, %r6279, %r6280;
	and.b32  	%r6282, %r6247, %r6272;
	not.b32 	%r6283, %r6272;
	and.b32  	%r6284, %r6222, %r6283;
	or.b32  	%r6285, %r6284, %r6282;
	shf.l.wrap.b32 	%r6286, %r6272, %r6272, 26;
	shf.l.wrap.b32 	%r6287, %r6272, %r6272, 21;
	xor.b32  	%r6288, %r6286, %r6287;
	shf.l.wrap.b32 	%r6289, %r6272, %r6272, 7;
	xor.b32  	%r6290, %r6288, %r6289;
	add.s32 	%r6291, %r6290, %r5303;
	add.s32 	%r6292, %r6291, %r6285;
	add.s32 	%r6293, %r6292, %r6197;
	add.s32 	%r6294, %r6293, -2132889090;
	add.s32 	%r6295, %r6281, %r6276;
	add.s32 	%r6296, %r6295, %r6294;
	add.s32 	%r6297, %r6294, %r6196;
	or.b32  	%r6298, %r6246, %r6271;
	and.b32  	%r6299, %r6298, %r6296;
	and.b32  	%r6300, %r6246, %r6271;
	or.b32  	%r6301, %r6299, %r6300;
	shf.l.wrap.b32 	%r6302, %r6296, %r6296, 30;
	shf.l.wrap.b32 	%r6303, %r6296, %r6296, 19;
	xor.b32  	%r6304, %r6303, %r6302;
	shf.l.wrap.b32 	%r6305, %r6296, %r6296, 10;
	xor.b32  	%r6306, %r6304, %r6305;
	and.b32  	%r6307, %r6272, %r6297;
	not.b32 	%r6308, %r6297;
	and.b32  	%r6309, %r6247, %r6308;
	or.b32  	%r6310, %r6309, %r6307;
	shf.l.wrap.b32 	%r6311, %r6297, %r6297, 26;
	shf.l.wrap.b32 	%r6312, %r6297, %r6297, 21;
	xor.b32  	%r6313, %r6311, %r6312;
	shf.l.wrap.b32 	%r6314, %r6297, %r6297, 7;
	xor.b32  	%r6315, %r6313, %r6314;
	add.s32 	%r6316, %r6315, %r5311;
	add.s32 	%r6317, %r6316, %r6310;
	add.s32 	%r6318, %r6317, %r6222;
	add.s32 	%r6319, %r6318, -1680079193;
	add.s32 	%r6320, %r6306, %r6301;
	add.s32 	%r6321, %r6320, %r6319;
	add.s32 	%r6322, %r6319, %r6221;
	or.b32  	%r6323, %r6271, %r6296;
	and.b32  	%r6324, %r6323, %r6321;
	and.b32  	%r6325, %r6271, %r6296;
	or.b32  	%r6326, %r6324, %r6325;
	shf.l.wrap.b32 	%r6327, %r6321, %r6321, 30;
	shf.l.wrap.b32 	%r6328, %r6321, %r6321, 19;
	xor.b32  	%r6329, %r6328, %r6327;
	shf.l.wrap.b32 	%r6330, %r6321, %r6321, 10;
	xor.b32  	%r6331, %r6329, %r6330;
	and.b32  	%r6332, %r6297, %r6322;
	not.b32 	%r6333, %r6322;
	and.b32  	%r6334, %r6272, %r6333;
	or.b32  	%r6335, %r6334, %r6332;
	shf.l.wrap.b32 	%r6336, %r6322, %r6322, 26;
	shf.l.wrap.b32 	%r6337, %r6322, %r6322, 21;
	xor.b32  	%r6338, %r6336, %r6337;
	shf.l.wrap.b32 	%r6339, %r6322, %r6322, 7;
	xor.b32  	%r6340, %r6338, %r6339;
	add.s32 	%r6341, %r6340, %r5323;
	add.s32 	%r6342, %r6341, %r6335;
	add.s32 	%r6343, %r6342, %r6247;
	add.s32 	%r6344, %r6343, -1046744716;
	add.s32 	%r6345, %r6331, %r6326;
	add.s32 	%r6346, %r6345, %r6344;
	add.s32 	%r6347, %r6344, %r6246;
	or.b32  	%r6348, %r6296, %r6321;
	and.b32  	%r6349, %r6348, %r6346;
	and.b32  	%r6350, %r6296, %r6321;
	or.b32  	%r6351, %r6349, %r6350;
	shf.l.wrap.b32 	%r6352, %r6346, %r6346, 30;
	shf.l.wrap.b32 	%r6353, %r6346, %r6346, 19;
	xor.b32  	%r6354, %r6353, %r6352;
	shf.l.wrap.b32 	%r6355, %r6346, %r6346, 10;
	xor.b32  	%r6356, %r6354, %r6355;
	and.b32  	%r6357, %r6322, %r6347;
	not.b32 	%r6358, %r6347;
	and.b32  	%r6359, %r6297, %r6358;
	or.b32  	%r6360, %r6359, %r6357;
	shf.l.wrap.b32 	%r6361, %r6347, %r6347, 26;
	shf.l.wrap.b32 	%r6362, %r6347, %r6347, 21;
	xor.b32  	%r6363, %r6361, %r6362;
	shf.l.wrap.b32 	%r6364, %r6347, %r6347, 7;
	xor.b32  	%r6365, %r6363, %r6364;
	add.s32 	%r6366, %r6365, %r5336;
	add.s32 	%r6367, %r6366, %r6360;
	add.s32 	%r6368, %r6367, %r6272;
	add.s32 	%r6369, %r6368, -459576895;
	add.s32 	%r6370, %r6356, %r6351;
	add.s32 	%r6371, %r6370, %r6369;
	add.s32 	%r6372, %r6369, %r6271;
	or.b32  	%r6373, %r6321, %r6346;
	and.b32  	%r6374, %r6373, %r6371;
	and.b32  	%r6375, %r6321, %r6346;
	or.b32  	%r6376, %r6374, %r6375;
	shf.l.wrap.b32 	%r6377, %r6371, %r6371, 30;
	shf.l.wrap.b32 	%r6378, %r6371, %r6371, 19;
	xor.b32  	%r6379, %r6378, %r6377;
	shf.l.wrap.b32 	%r6380, %r6371, %r6371, 10;
	xor.b32  	%r6381, %r6379, %r6380;
	and.b32  	%r6382, %r6347, %r6372;
	not.b32 	%r6383, %r6372;
	and.b32  	%r6384, %r6322, %r6383;
	or.b32  	%r6385, %r6384, %r6382;
	shf.l.wrap.b32 	%r6386, %r6372, %r6372, 26;
	shf.l.wrap.b32 	%r6387, %r6372, %r6372, 21;
	xor.b32  	%r6388, %r6386, %r6387;
	shf.l.wrap.b32 	%r6389, %r6372, %r6372, 7;
	xor.b32  	%r6390, %r6388, %r6389;
	add.s32 	%r6391, %r6390, %r5349;
	add.s32 	%r6392, %r6391, %r6385;
	add.s32 	%r6393, %r6392, %r6297;
	add.s32 	%r6394, %r6393, -272742522;
	add.s32 	%r6395, %r6381, %r6376;
	add.s32 	%r6396, %r6395, %r6394;
	add.s32 	%r6397, %r6394, %r6296;
	or.b32  	%r6398, %r6346, %r6371;
	and.b32  	%r6399, %r6398, %r6396;
	and.b32  	%r6400, %r6346, %r6371;
	or.b32  	%r6401, %r6399, %r6400;
	shf.l.wrap.b32 	%r6402, %r6396, %r6396, 30;
	shf.l.wrap.b32 	%r6403, %r6396, %r6396, 19;
	xor.b32  	%r6404, %r6403, %r6402;
	shf.l.wrap.b32 	%r6405, %r6396, %r6396, 10;
	xor.b32  	%r6406, %r6404, %r6405;
	and.b32  	%r6407, %r6372, %r6397;
	not.b32 	%r6408, %r6397;
	and.b32  	%r6409, %r6347, %r6408;
	or.b32  	%r6410, %r6409, %r6407;
	shf.l.wrap.b32 	%r6411, %r6397, %r6397, 26;
	shf.l.wrap.b32 	%r6412, %r6397, %r6397, 21;
	xor.b32  	%r6413, %r6411, %r6412;
	shf.l.wrap.b32 	%r6414, %r6397, %r6397, 7;
	xor.b32  	%r6415, %r6413, %r6414;
	add.s32 	%r6416, %r6415, %r5362;
	add.s32 	%r6417, %r6416, %r6410;
	add.s32 	%r6418, %r6417, %r6322;
	add.s32 	%r6419, %r6418, 264347078;
	add.s32 	%r6420, %r6406, %r6401;
	add.s32 	%r6421, %r6420, %r6419;
	add.s32 	%r6422, %r6419, %r6321;
	or.b32  	%r6423, %r6371, %r6396;
	and.b32  	%r6424, %r6423, %r6421;
	and.b32  	%r6425, %r6371, %r6396;
	or.b32  	%r6426, %r6424, %r6425;
	shf.l.wrap.b32 	%r6427, %r6421, %r6421, 30;
	shf.l.wrap.b32 	%r6428, %r6421, %r6421, 19;
	xor.b32  	%r6429, %r6428, %r6427;
	shf.l.wrap.b32 	%r6430, %r6421, %r6421, 10;
	xor.b32  	%r6431, %r6429, %r6430;
	and.b32  	%r6432, %r6397, %r6422;
	not.b32 	%r6433, %r6422;
	and.b32  	%r6434, %r6372, %r6433;
	or.b32  	%r6435, %r6434, %r6432;
	shf.l.wrap.b32 	%r6436, %r6422, %r6422, 26;
	shf.l.wrap.b32 	%r6437, %r6422, %r6422, 21;
	xor.b32  	%r6438, %r6436, %r6437;
	shf.l.wrap.b32 	%r6439, %r6422, %r6422, 7;
	xor.b32  	%r6440, %r6438, %r6439;
	add.s32 	%r6441, %r6440, %r5375;
	add.s32 	%r6442, %r6441, %r6435;
	add.s32 	%r6443, %r6442, %r6347;
	add.s32 	%r6444, %r6443, 604807628;
	add.s32 	%r6445, %r6431, %r6426;
	add.s32 	%r6446, %r6445, %r6444;
	add.s32 	%r6447, %r6444, %r6346;
	or.b32  	%r6448, %r6396, %r6421;
	and.b32  	%r6449, %r6448, %r6446;
	and.b32  	%r6450, %r6396, %r6421;
	or.b32  	%r6451, %r6449, %r6450;
	shf.l.wrap.b32 	%r6452, %r6446, %r6446, 30;
	shf.l.wrap.b32 	%r6453, %r6446, %r6446, 19;
	xor.b32  	%r6454, %r6453, %r6452;
	shf.l.wrap.b32 	%r6455, %r6446, %r6446, 10;
	xor.b32  	%r6456, %r6454, %r6455;
	and.b32  	%r6457, %r6422, %r6447;
	not.b32 	%r6458, %r6447;
	and.b32  	%r6459, %r6397, %r6458;
	or.b32  	%r6460, %r6459, %r6457;
	shf.l.wrap.b32 	%r6461, %r6447, %r6447, 26;
	shf.l.wrap.b32 	%r6462, %r6447, %r6447, 21;
	xor.b32  	%r6463, %r6461, %r6462;
	shf.l.wrap.b32 	%r6464, %r6447, %r6447, 7;
	xor.b32  	%r6465, %r6463, %r6464;
	add.s32 	%r6466, %r6465, %r5388;
	add.s32 	%r6467, %r6466, %r6460;
	add.s32 	%r6468, %r6467, %r6372;
	add.s32 	%r6469, %r6468, 770255983;
	add.s32 	%r6470, %r6456, %r6451;
	add.s32 	%r6471, %r6470, %r6469;
	add.s32 	%r6472, %r6469, %r6371;
	or.b32  	%r6473, %r6421, %r6446;
	and.b32  	%r6474, %r6473, %r6471;
	and.b32  	%r6475, %r6421, %r6446;
	or.b32  	%r6476, %r6474, %r6475;
	shf.l.wrap.b32 	%r6477, %r6471, %r6471, 30;
	shf.l.wrap.b32 	%r6478, %r6471, %r6471, 19;
	xor.b32  	%r6479, %r6478, %r6477;
	shf.l.wrap.b32 	%r6480, %r6471, %r6471, 10;
	xor.b32  	%r6481, %r6479, %r6480;
	and.b32  	%r6482, %r6447, %r6472;
	not.b32 	%r6483, %r6472;
	and.b32  	%r6484, %r6422, %r6483;
	or.b32  	%r6485, %r6484, %r6482;
	shf.l.wrap.b32 	%r6486, %r6472, %r6472, 26;
	shf.l.wrap.b32 	%r6487, %r6472, %r6472, 21;
	xor.b32  	%r6488, %r6486, %r6487;
	shf.l.wrap.b32 	%r6489, %r6472, %r6472, 7;
	xor.b32  	%r6490, %r6488, %r6489;
	add.s32 	%r6491, %r6490, %r5401;
	add.s32 	%r6492, %r6491, %r6485;
	add.s32 	%r6493, %r6492, %r6397;
	add.s32 	%r6494, %r6493, 1249150122;
	add.s32 	%r6495, %r6481, %r6476;
	add.s32 	%r6496, %r6495, %r6494;
	add.s32 	%r6497, %r6494, %r6396;
	or.b32  	%r6498, %r6446, %r6471;
	and.b32  	%r6499, %r6498, %r6496;
	and.b32  	%r6500, %r6446, %r6471;
	or.b32  	%r6501, %r6499, %r6500;
	shf.l.wrap.b32 	%r6502, %r6496, %r6496, 30;
	shf.l.wrap.b32 	%r6503, %r6496, %r6496, 19;
	xor.b32  	%r6504, %r6503, %r6502;
	shf.l.wrap.b32 	%r6505, %r6496, %r6496, 10;
	xor.b32  	%r6506, %r6504, %r6505;
	and.b32  	%r6507, %r6472, %r6497;
	not.b32 	%r6508, %r6497;
	and.b32  	%r6509, %r6447, %r6508;
	or.b32  	%r6510, %r6509, %r6507;
	shf.l.wrap.b32 	%r6511, %r6497, %r6497, 26;
	shf.l.wrap.b32 	%r6512, %r6497, %r6497, 21;
	xor.b32  	%r6513, %r6511, %r6512;
	shf.l.wrap.b32 	%r6514, %r6497, %r6497, 7;
	xor.b32  	%r6515, %r6513, %r6514;
	add.s32 	%r6516, %r6515, %r5414;
	add.s32 	%r6517, %r6516, %r6510;
	add.s32 	%r6518, %r6517, %r6422;
	add.s32 	%r6519, %r6518, 1555081692;
	add.s32 	%r6520, %r6506, %r6501;
	add.s32 	%r6521, %r6520, %r6519;
	add.s32 	%r6522, %r6519, %r6421;
	or.b32  	%r6523, %r6471, %r6496;
	and.b32  	%r6524, %r6523, %r6521;
	and.b32  	%r6525, %r6471, %r6496;
	or.b32  	%r6526, %r6524, %r6525;
	shf.l.wrap.b32 	%r6527, %r6521, %r6521, 30;
	shf.l.wrap.b32 	%r6528, %r6521, %r6521, 19;
	xor.b32  	%r6529, %r6528, %r6527;
	shf.l.wrap.b32 	%r6530, %r6521, %r6521, 10;
	xor.b32  	%r6531, %r6529, %r6530;
	and.b32  	%r6532, %r6497, %r6522;
	not.b32 	%r6533, %r6522;
	and.b32  	%r6534, %r6472, %r6533;
	or.b32  	%r6535, %r6534, %r6532;
	shf.l.wrap.b32 	%r6536, %r6522, %r6522, 26;
	shf.l.wrap.b32 	%r6537, %r6522, %r6522, 21;
	xor.b32  	%r6538, %r6536, %r6537;
	shf.l.wrap.b32 	%r6539, %r6522, %r6522, 7;
	xor.b32  	%r6540, %r6538, %r6539;
	add.s32 	%r6541, %r6540, %r5427;
	add.s32 	%r6542, %r6541, %r6535;
	add.s32 	%r6543, %r6542, %r6447;
	add.s32 	%r6544, %r6543, 1996064986;
	add.s32 	%r6545, %r6531, %r6526;
	add.s32 	%r6546, %r6545, %r6544;
	add.s32 	%r6547, %r6544, %r6446;
	or.b32  	%r6548, %r6496, %r6521;
	and.b32  	%r6549, %r6548, %r6546;
	and.b32  	%r6550, %r6496, %r6521;
	or.b32  	%r6551, %r6549, %r6550;
	shf.l.wrap.b32 	%r6552, %r6546, %r6546, 30;
	shf.l.wrap.b32 	%r6553, %r6546, %r6546, 19;
	xor.b32  	%r6554, %r6553, %r6552;
	shf.l.wrap.b32 	%r6555, %r6546, %r6546, 10;
	xor.b32  	%r6556, %r6554, %r6555;
	and.b32  	%r6557, %r6522, %r6547;
	not.b32 	%r6558, %r6547;
	and.b32  	%r6559, %r6497, %r6558;
	or.b32  	%r6560, %r6559, %r6557;
	shf.l.wrap.b32 	%r6561, %r6547, %r6547, 26;
	shf.l.wrap.b32 	%r6562, %r6547, %r6547, 21;
	xor.b32  	%r6563, %r6561, %r6562;
	shf.l.wrap.b32 	%r6564, %r6547, %r6547, 7;
	xor.b32  	%r6565, %r6563, %r6564;
	add.s32 	%r6566, %r6565, %r5440;
	add.s32 	%r6567, %r6566, %r6560;
	add.s32 	%r6568, %r6567, %r6472;
	add.s32 	%r6569, %r6568, -1740746414;
	add.s32 	%r6570, %r6556, %r6551;
	add.s32 	%r6571, %r6570, %r6569;
	add.s32 	%r6572, %r6569, %r6471;
	or.b32  	%r6573, %r6521, %r6546;
	and.b32  	%r6574, %r6573, %r6571;
	and.b32  	%r6575, %r6521, %r6546;
	or.b32  	%r6576, %r6574, %r6575;
	shf.l.wrap.b32 	%r6577, %r6571, %r6571, 30;
	shf.l.wrap.b32 	%r6578, %r6571, %r6571, 19;
	xor.b32  	%r6579, %r6578, %r6577;
	shf.l.wrap.b32 	%r6580, %r6571, %r6571, 10;
	xor.b32  	%r6581, %r6579, %r6580;
	and.b32  	%r6582, %r6547, %r6572;
	not.b32 	%r6583, %r6572;
	and.b32  	%r6584, %r6522, %r6583;
	or.b32  	%r6585, %r6584, %r6582;
	shf.l.wrap.b32 	%r6586, %r6572, %r6572, 26;
	shf.l.wrap.b32 	%r6587, %r6572, %r6572, 21;
	xor.b32  	%r6588, %r6586, %r6587;
	shf.l.wrap.b32 	%r6589, %r6572, %r6572, 7;
	xor.b32  	%r6590, %r6588, %r6589;
	add.s32 	%r6591, %r6590, %r5453;
	add.s32 	%r6592, %r6591, %r6585;
	add.s32 	%r6593, %r6592, %r6497;
	add.s32 	%r6594, %r6593, -1473132947;
	add.s32 	%r6595, %r6581, %r6576;
	add.s32 	%r6596, %r6595, %r6594;
	add.s32 	%r6597, %r6594, %r6496;
	or.b32  	%r6598, %r6546, %r6571;
	and.b32  	%r6599, %r6598, %r6596;
	and.b32  	%r6600, %r6546, %r6571;
	or.b32  	%r6601, %r6599, %r6600;
	shf.l.wrap.b32 	%r6602, %r6596, %r6596, 30;
	shf.l.wrap.b32 	%r6603, %r6596, %r6596, 19;
	xor.b32  	%r6604, %r6603, %r6602;
	shf.l.wrap.b32 	%r6605, %r6596, %r6596, 10;
	xor.b32  	%r6606, %r6604, %r6605;
	and.b32  	%r6607, %r6572, %r6597;
	not.b32 	%r6608, %r6597;
	and.b32  	%r6609, %r6547, %r6608;
	or.b32  	%r6610, %r6609, %r6607;
	shf.l.wrap.b32 	%r6611, %r6597, %r6597, 26;
	shf.l.wrap.b32 	%r6612, %r6597, %r6597, 21;
	xor.b32  	%r6613, %r6611, %r6612;
	shf.l.wrap.b32 	%r6614, %r6597, %r6597, 7;
	xor.b32  	%r6615, %r6613, %r6614;
	add.s32 	%r6616, %r6615, %r5466;
	add.s32 	%r6617, %r6616, %r6610;
	add.s32 	%r6618, %r6617, %r6522;
	add.s32 	%r6619, %r6618, -1341970488;
	add.s32 	%r6620, %r6606, %r6601;
	add.s32 	%r6621, %r6620, %r6619;
	add.s32 	%r6622, %r6619, %r6521;
	or.b32  	%r6623, %r6571, %r6596;
	and.b32  	%r6624, %r6623, %r6621;
	and.b32  	%r6625, %r6571, %r6596;
	or.b32  	%r6626, %r6624, %r6625;
	shf.l.wrap.b32 	%r6627, %r6621, %r6621, 30;
	shf.l.wrap.b32 	%r6628, %r6621, %r6621, 19;
	xor.b32  	%r6629, %r6628, %r6627;
	shf.l.wrap.b32 	%r6630, %r6621, %r6621, 10;
	xor.b32  	%r6631, %r6629, %r6630;
	and.b32  	%r6632, %r6597, %r6622;
	not.b32 	%r6633, %r6622;
	and.b32  	%r6634, %r6572, %r6633;
	or.b32  	%r6635, %r6634, %r6632;
	shf.l.wrap.b32 	%r6636, %r6622, %r6622, 26;
	shf.l.wrap.b32 	%r6637, %r6622, %r6622, 21;
	xor.b32  	%r6638, %r6636, %r6637;
	shf.l.wrap.b32 	%r6639, %r6622, %r6622, 7;
	xor.b32  	%r6640, %r6638, %r6639;
	add.s32 	%r6641, %r6640, %r5479;
	add.s32 	%r6642, %r6641, %r6635;
	add.s32 	%r6643, %r6642, %r6547;
	add.s32 	%r6644, %r6643, -1084653625;
	add.s32 	%r6645, %r6631, %r6626;
	add.s32 	%r6646, %r6645, %r6644;
	add.s32 	%r6647, %r6644, %r6546;
	or.b32  	%r6648, %r6596, %r6621;
	and.b32  	%r6649, %r6648, %r6646;
	and.b32  	%r6650, %r6596, %r6621;
	or.b32  	%r6651, %r6649, %r6650;
	shf.l.wrap.b32 	%r6652, %r6646, %r6646, 30;
	shf.l.wrap.b32 	%r6653, %r6646, %r6646, 19;
	xor.b32  	%r6654, %r6653, %r6652;
	shf.l.wrap.b32 	%r6655, %r6646, %r6646, 10;
	xor.b32  	%r6656, %r6654, %r6655;
	and.b32  	%r6657, %r6622, %r6647;
	not.b32 	%r6658, %r6647;
	and.b32  	%r6659, %r6597, %r6658;
	or.b32  	%r6660, %r6659, %r6657;
	shf.l.wrap.b32 	%r6661, %r6647, %r6647, 26;
	shf.l.wrap.b32 	%r6662, %r6647, %r6647, 21;
	xor.b32  	%r6663, %r6661, %r6662;
	shf.l.wrap.b32 	%r6664, %r6647, %r6647, 7;
	xor.b32  	%r6665, %r6663, %r6664;
	add.s32 	%r6666, %r6665, %r5492;
	add.s32 	%r6667, %r6666, %r6660;
	add.s32 	%r6668, %r6667, %r6572;
	add.s32 	%r6669, %r6668, -958395405;
	add.s32 	%r6670, %r6656, %r6651;
	add.s32 	%r6671, %r6670, %r6669;
	add.s32 	%r6672, %r6669, %r6571;
	or.b32  	%r6673, %r6621, %r6646;
	and.b32  	%r6674, %r6673, %r6671;
	and.b32  	%r6675, %r6621, %r6646;
	or.b32  	%r6676, %r6674, %r6675;
	shf.l.wrap.b32 	%r6677, %r6671, %r6671, 30;
	shf.l.wrap.b32 	%r6678, %r6671, %r6671, 19;
	xor.b32  	%r6679, %r6678, %r6677;
	shf.l.wrap.b32 	%r6680, %r6671, %r6671, 10;
	xor.b32  	%r6681, %r6679, %r6680;
	and.b32  	%r6682, %r6647, %r6672;
	not.b32 	%r6683, %r6672;
	and.b32  	%r6684, %r6622, %r6683;
	or.b32  	%r6685, %r6684, %r6682;
	shf.l.wrap.b32 	%r6686, %r6672, %r6672, 26;
	shf.l.wrap.b32 	%r6687, %r6672, %r6672, 21;
	xor.b32  	%r6688, %r6686, %r6687;
	shf.l.wrap.b32 	%r6689, %r6672, %r6672, 7;
	xor.b32  	%r6690, %r6688, %r6689;
	add.s32 	%r6691, %r6690, %r5505;
	add.s32 	%r6692, %r6691, %r6685;
	add.s32 	%r6693, %r6692, %r6597;
	add.s32 	%r6694, %r6693, -710438585;
	add.s32 	%r6695, %r6681, %r6676;
	add.s32 	%r6696, %r6695, %r6694;
	add.s32 	%r6697, %r6694, %r6596;
	or.b32  	%r6698, %r6646, %r6671;
	and.b32  	%r6699, %r6698, %r6696;
	and.b32  	%r6700, %r6646, %r6671;
	or.b32  	%r6701, %r6699, %r6700;
	shf.l.wrap.b32 	%r6702, %r6696, %r6696, 30;
	shf.l.wrap.b32 	%r6703, %r6696, %r6696, 19;
	xor.b32  	%r6704, %r6703, %r6702;
	shf.l.wrap.b32 	%r6705, %r6696, %r6696, 10;
	xor.b32  	%r6706, %r6704, %r6705;
	and.b32  	%r6707, %r6672, %r6697;
	not.b32 	%r6708, %r6697;
	and.b32  	%r6709, %r6647, %r6708;
	or.b32  	%r6710, %r6709, %r6707;
	shf.l.wrap.b32 	%r6711, %r6697, %r6697, 26;
	shf.l.wrap.b32 	%r6712, %r6697, %r6697, 21;
	xor.b32  	%r6713, %r6711, %r6712;
	shf.l.wrap.b32 	%r6714, %r6697, %r6697, 7;
	xor.b32  	%r6715, %r6713, %r6714;
	add.s32 	%r6716, %r6715, %r5518;
	add.s32 	%r6717, %r6716, %r6710;
	add.s32 	%r6718, %r6717, %r6622;
	add.s32 	%r6719, %r6718, 113926993;
	add.s32 	%r6720, %r6706, %r6701;
	add.s32 	%r6721, %r6720, %r6719;
	add.s32 	%r6722, %r6719, %r6621;
	or.b32  	%r6723, %r6671, %r6696;
	and.b32  	%r6724, %r6723, %r6721;
	and.b32  	%r6725, %r6671, %r6696;
	or.b32  	%r6726, %r6724, %r6725;
	shf.l.wrap.b32 	%r6727, %r6721, %r6721, 30;
	shf.l.wrap.b32 	%r6728, %r6721, %r6721, 19;
	xor.b32  	%r6729, %r6728, %r6727;
	shf.l.wrap.b32 	%r6730, %r6721, %r6721, 10;
	xor.b32  	%r6731, %r6729, %r6730;
	and.b32  	%r6732, %r6697, %r6722;
	not.b32 	%r6733, %r6722;
	and.b32  	%r6734, %r6672, %r6733;
	or.b32  	%r6735, %r6734, %r6732;
	shf.l.wrap.b32 	%r6736, %r6722, %r6722, 26;
	shf.l.wrap.b32 	%r6737, %r6722, %r6722, 21;
	xor.b32  	%r6738, %r6736, %r6737;
	shf.l.wrap.b32 	%r6739, %r6722, %r6722, 7;
	xor.b32  	%r6740, %r6738, %r6739;
	add.s32 	%r6741, %r6740, %r5531;
	add.s32 	%r6742, %r6741, %r6735;
	add.s32 	%r6743, %r6742, %r6647;
	add.s32 	%r6744, %r6743, 338241895;
	add.s32 	%r6745, %r6731, %r6726;
	add.s32 	%r6746, %r6745, %r6744;
	add.s32 	%r6747, %r6744, %r6646;
	or.b32  	%r6748, %r6696, %r6721;
	and.b32  	%r6749, %r6748, %r6746;
	and.b32  	%r6750, %r6696, %r6721;
	or.b32  	%r6751, %r6749, %r6750;
	shf.l.wrap.b32 	%r6752, %r6746, %r6746, 30;
	shf.l.wrap.b32 	%r6753, %r6746, %r6746, 19;
	xor.b32  	%r6754, %r6753, %r6752;
	shf.l.wrap.b32 	%r6755, %r6746, %r6746, 10;
	xor.b32  	%r6756, %r6754, %r6755;
	and.b32  	%r6757, %r6722, %r6747;
	not.b32 	%r6758, %r6747;
	and.b32  	%r6759, %r6697, %r6758;
	or.b32  	%r6760, %r6759, %r6757;
	shf.l.wrap.b32 	%r6761, %r6747, %r6747, 26;
	shf.l.wrap.b32 	%r6762, %r6747, %r6747, 21;
	xor.b32  	%r6763, %r6761, %r6762;
	shf.l.wrap.b32 	%r6764, %r6747, %r6747, 7;
	xor.b32  	%r6765, %r6763, %r6764;
	add.s32 	%r6766, %r6765, %r5544;
	add.s32 	%r6767, %r6766, %r6760;
	add.s32 	%r6768, %r6767, %r6672;
	add.s32 	%r6769, %r6768, 666307205;
	add.s32 	%r6770, %r6756, %r6751;
	add.s32 	%r6771, %r6770, %r6769;
	add.s32 	%r6772, %r6769, %r6671;
	or.b32  	%r6773, %r6721, %r6746;
	and.b32  	%r6774, %r6773, %r6771;
	and.b32  	%r6775, %r6721, %r6746;
	or.b32  	%r6776, %r6774, %r6775;
	shf.l.wrap.b32 	%r6777, %r6771, %r6771, 30;
	shf.l.wrap.b32 	%r6778, %r6771, %r6771, 19;
	xor.b32  	%r6779, %r6778, %r6777;
	shf.l.wrap.b32 	%r6780, %r6771, %r6771, 10;
	xor.b32  	%r6781, %r6779, %r6780;
	and.b32  	%r6782, %r6747, %r6772;
	not.b32 	%r6783, %r6772;
	and.b32  	%r6784, %r6722, %r6783;
	or.b32  	%r6785, %r6784, %r6782;
	shf.l.wrap.b32 	%r6786, %r6772, %r6772, 26;
	shf.l.wrap.b32 	%r6787, %r6772, %r6772, 21;
	xor.b32  	%r6788, %r6786, %r6787;
	shf.l.wrap.b32 	%r6789, %r6772, %r6772, 7;
	xor.b32  	%r6790, %r6788, %r6789;
	add.s32 	%r6791, %r6790, %r5557;
	add.s32 	%r6792, %r6791, %r6785;
	add.s32 	%r6793, %r6792, %r6697;
	add.s32 	%r6794, %r6793, 773529912;
	add.s32 	%r6795, %r6781, %r6776;
	add.s32 	%r6796, %r6795, %r6794;
	add.s32 	%r6797, %r6794, %r6696;
	or.b32  	%r6798, %r6746, %r6771;
	and.b32  	%r6799, %r6798, %r6796;
	and.b32  	%r6800, %r6746, %r6771;
	or.b32  	%r6801, %r6799, %r6800;
	shf.l.wrap.b32 	%r6802, %r6796, %r6796, 30;
	shf.l.wrap.b32 	%r6803, %r6796, %r6796, 19;
	xor.b32  	%r6804, %r6803, %r6802;
	shf.l.wrap.b32 	%r6805, %r6796, %r6796, 10;
	xor.b32  	%r6806, %r6804, %r6805;
	and.b32  	%r6807, %r6772, %r6797;
	not.b32 	%r6808, %r6797;
	and.b32  	%r6809, %r6747, %r6808;
	or.b32  	%r6810, %r6809, %r6807;
	shf.l.wrap.b32 	%r6811, %r6797, %r6797, 26;
	shf.l.wrap.b32 	%r6812, %r6797, %r6797, 21;
	xor.b32  	%r6813, %r6811, %r6812;
	shf.l.wrap.b32 	%r6814, %r6797, %r6797, 7;
	xor.b32  	%r6815, %r6813, %r6814;
	add.s32 	%r6816, %r6815, %r5570;
	add.s32 	%r6817, %r6816, %r6810;
	add.s32 	%r6818, %r6817, %r6722;
	add.s32 	%r6819, %r6818, 1294757372;
	add.s32 	%r6820, %r6806, %r6801;
	add.s32 	%r6821, %r6820, %r6819;
	add.s32 	%r6822, %r6819, %r6721;
	or.b32  	%r6823, %r6771, %r6796;
	and.b32  	%r6824, %r6823, %r6821;
	and.b32  	%r6825, %r6771, %r6796;
	or.b32  	%r6826, %r6824, %r6825;
	shf.l.wrap.b32 	%r6827, %r6821, %r6821, 30;
	shf.l.wrap.b32 	%r6828, %r6821, %r6821, 19;
	xor.b32  	%r6829, %r6828, %r6827;
	shf.l.wrap.b32 	%r6830, %r6821, %r6821, 10;
	xor.b32  	%r6831, %r6829, %r6830;
	and.b32  	%r6832, %r6797, %r6822;
	not.b32 	%r6833, %r6822;
	and.b32  	%r6834, %r6772, %r6833;
	or.b32  	%r6835, %r6834, %r6832;
	shf.l.wrap.b32 	%r6836, %r6822, %r6822, 26;
	shf.l.wrap.b32 	%r6837, %r6822, %r6822, 21;
	xor.b32  	%r6838, %r6836, %r6837;
	shf.l.wrap.b32 	%r6839, %r6822, %r6822, 7;
	xor.b32  	%r6840, %r6838, %r6839;
	add.s32 	%r6841, %r6840, %r5583;
	add.s32 	%r6842, %r6841, %r6835;
	add.s32 	%r6843, %r6842, %r6747;
	add.s32 	%r6844, %r6843, 1396182291;
	add.s32 	%r6845, %r6831, %r6826;
	add.s32 	%r6846, %r6845, %r6844;
	add.s32 	%r6847, %r6844, %r6746;
	or.b32  	%r6848, %r6796, %r6821;
	and.b32  	%r6849, %r6848, %r6846;
	and.b32  	%r6850, %r6796, %r6821;
	or.b32  	%r6851, %r6849, %r6850;
	shf.l.wrap.b32 	%r6852, %r6846, %r6846, 30;
	shf.l.wrap.b32 	%r6853, %r6846, %r6846, 19;
	xor.b32  	%r6854, %r6853, %r6852;
	shf.l.wrap.b32 	%r6855, %r6846, %r6846, 10;
	xor.b32  	%r6856, %r6854, %r6855;
	and.b32  	%r6857, %r6822, %r6847;
	not.b32 	%r6858, %r6847;
	and.b32  	%r6859, %r6797, %r6858;
	or.b32  	%r6860, %r6859, %r6857;
	shf.l.wrap.b32 	%r6861, %r6847, %r6847, 26;
	shf.l.wrap.b32 	%r6862, %r6847, %r6847, 21;
	xor.b32  	%r6863, %r6861, %r6862;
	shf.l.wrap.b32 	%r6864, %r6847, %r6847, 7;
	xor.b32  	%r6865, %r6863, %r6864;
	add.s32 	%r6866, %r6865, %r5596;
	add.s32 	%r6867, %r6866, %r6860;
	add.s32 	%r6868, %r6867, %r6772;
	add.s32 	%r6869, %r6868, 1695183700;
	add.s32 	%r6870, %r6856, %r6851;
	add.s32 	%r6871, %r6870, %r6869;
	add.s32 	%r6872, %r6869, %r6771;
	or.b32  	%r6873, %r6821, %r6846;
	and.b32  	%r6874, %r6873, %r6871;
	and.b32  	%r6875, %r6821, %r6846;
	or.b32  	%r6876, %r6874, %r6875;
	shf.l.wrap.b32 	%r6877, %r6871, %r6871, 30;
	shf.l.wrap.b32 	%r6878, %r6871, %r6871, 19;
	xor.b32  	%r6879, %r6878, %r6877;
	shf.l.wrap.b32 	%r6880, %r6871, %r6871, 10;
	xor.b32  	%r6881, %r6879, %r6880;
	and.b32  	%r6882, %r6847, %r6872;
	not.b32 	%r6883, %r6872;
	and.b32  	%r6884, %r6822, %r6883;
	or.b32  	%r6885, %r6884, %r6882;
	shf.l.wrap.b32 	%r6886, %r6872, %r6872, 26;
	shf.l.wrap.b32 	%r6887, %r6872, %r6872, 21;
	xor.b32  	%r6888, %r6886, %r6887;
	shf.l.wrap.b32 	%r6889, %r6872, %r6872, 7;
	xor.b32  	%r6890, %r6888, %r6889;
	add.s32 	%r6891, %r6890, %r5609;
	add.s32 	%r6892, %r6891, %r6885;
	add.s32 	%r6893, %r6892, %r6797;
	add.s32 	%r6894, %r6893, 1986661051;
	add.s32 	%r6895, %r6881, %r6876;
	add.s32 	%r6896, %r6895, %r6894;
	add.s32 	%r6897, %r6894, %r6796;
	or.b32  	%r6898, %r6846, %r6871;
	and.b32  	%r6899, %r6898, %r6896;
	and.b32  	%r6900, %r6846, %r6871;
	or.b32  	%r6901, %r6899, %r6900;
	shf.l.wrap.b32 	%r6902, %r6896, %r6896, 30;
	shf.l.wrap.b32 	%r6903, %r6896, %r6896, 19;
	xor.b32  	%r6904, %r6903, %r6902;
	shf.l.wrap.b32 	%r6905, %r6896, %r6896, 10;
	xor.b32  	%r6906, %r6904, %r6905;
	and.b32  	%r6907, %r6872, %r6897;
	not.b32 	%r6908, %r6897;
	and.b32  	%r6909, %r6847, %r6908;
	or.b32  	%r6910, %r6909, %r6907;
	shf.l.wrap.b32 	%r6911, %r6897, %r6897, 26;
	shf.l.wrap.b32 	%r6912, %r6897, %r6897, 21;
	xor.b32  	%r6913, %r6911, %r6912;
	shf.l.wrap.b32 	%r6914, %r6897, %r6897, 7;
	xor.b32  	%r6915, %r6913, %r6914;
	add.s32 	%r6916, %r6915, %r5622;
	add.s32 	%r6917, %r6916, %r6910;
	add.s32 	%r6918, %r6917, %r6822;
	add.s32 	%r6919, %r6918, -2117940946;
	add.s32 	%r6920, %r6906, %r6901;
	add.s32 	%r6921, %r6920, %r6919;
	add.s32 	%r6922, %r6919, %r6821;
	or.b32  	%r6923, %r6871, %r6896;
	and.b32  	%r6924, %r6923, %r6921;
	and.b32  	%r6925, %r6871, %r6896;
	or.b32  	%r6926, %r6924, %r6925;
	shf.l.wrap.b32 	%r6927, %r6921, %r6921, 30;
	shf.l.wrap.b32 	%r6928, %r6921, %r6921, 19;
	xor.b32  	%r6929, %r6928, %r6927;
	shf.l.wrap.b32 	%r6930, %r6921, %r6921, 10;
	xor.b32  	%r6931, %r6929, %r6930;
	and.b32  	%r6932, %r6897, %r6922;
	not.b32 	%r6933, %r6922;
	and.b32  	%r6934, %r6872, %r6933;
	or.b32  	%r6935, %r6934, %r6932;
	shf.l.wrap.b32 	%r6936, %r6922, %r6922, 26;
	shf.l.wrap.b32 	%r6937, %r6922, %r6922, 21;
	xor.b32  	%r6938, %r6936, %r6937;
	shf.l.wrap.b32 	%r6939, %r6922, %r6922, 7;
	xor.b32  	%r6940, %r6938, %r6939;
	add.s32 	%r6941, %r6940, %r5635;
	add.s32 	%r6942, %r6941, %r6935;
	add.s32 	%r6943, %r6942, %r6847;
	add.s32 	%r6944, %r6943, -1838011259;
	add.s32 	%r6945, %r6931, %r6926;
	add.s32 	%r6946, %r6945, %r6944;
	add.s32 	%r6947, %r6944, %r6846;
	or.b32  	%r6948, %r6896, %r6921;
	and.b32  	%r6949, %r6948, %r6946;
	and.b32  	%r6950, %r6896, %r6921;
	or.b32  	%r6951, %r6949, %r6950;
	shf.l.wrap.b32 	%r6952, %r6946, %r6946, 30;
	shf.l.wrap.b32 	%r6953, %r6946, %r6946, 19;
	xor.b32  	%r6954, %r6953, %r6952;
	shf.l.wrap.b32 	%r6955, %r6946, %r6946, 10;
	xor.b32  	%r6956, %r6954, %r6955;
	and.b32  	%r6957, %r6922, %r6947;
	not.b32 	%r6958, %r6947;
	and.b32  	%r6959, %r6897, %r6958;
	or.b32  	%r6960, %r6959, %r6957;
	shf.l.wrap.b32 	%r6961, %r6947, %r6947, 26;
	shf.l.wrap.b32 	%r6962, %r6947, %r6947, 21;
	xor.b32  	%r6963, %r6961, %r6962;
	shf.l.wrap.b32 	%r6964, %r6947, %r6947, 7;
	xor.b32  	%r6965, %r6963, %r6964;
	add.s32 	%r6966, %r6965, %r5648;
	add.s32 	%r6967, %r6966, %r6960;
	add.s32 	%r6968, %r6967, %r6872;
	add.s32 	%r6969, %r6968, -1564481375;
	add.s32 	%r6970, %r6956, %r6951;
	add.s32 	%r6971, %r6970, %r6969;
	add.s32 	%r6972, %r6969, %r6871;
	or.b32  	%r6973, %r6921, %r6946;
	and.b32  	%r6974, %r6973, %r6971;
	and.b32  	%r6975, %r6921, %r6946;
	or.b32  	%r6976, %r6974, %r6975;
	shf.l.wrap.b32 	%r6977, %r6971, %r6971, 30;
	shf.l.wrap.b32 	%r6978, %r6971, %r6971, 19;
	xor.b32  	%r6979, %r6978, %r6977;
	shf.l.wrap.b32 	%r6980, %r6971, %r6971, 10;
	xor.b32  	%r6981, %r6979, %r6980;
	and.b32  	%r6982, %r6947, %r6972;
	not.b32 	%r6983, %r6972;
	and.b32  	%r6984, %r6922, %r6983;
	or.b32  	%r6985, %r6984, %r6982;
	shf.l.wrap.b32 	%r6986, %r6972, %r6972, 26;
	shf.l.wrap.b32 	%r6987, %r6972, %r6972, 21;
	xor.b32  	%r6988, %r6986, %r6987;
	shf.l.wrap.b32 	%r6989, %r6972, %r6972, 7;
	xor.b32  	%r6990, %r6988, %r6989;
	add.s32 	%r6991, %r6990, %r5661;
	add.s32 	%r6992, %r6991, %r6985;
	add.s32 	%r6993, %r6992, %r6897;
	add.s32 	%r6994, %r6993, -1474664885;
	add.s32 	%r6995, %r6981, %r6976;
	add.s32 	%r6996, %r6995, %r6994;
	add.s32 	%r6997, %r6994, %r6896;
	or.b32  	%r6998, %r6946, %r6971;
	and.b32  	%r6999, %r6998, %r6996;
	and.b32  	%r7000, %r6946, %r6971;
	or.b32  	%r7001, %r6999, %r7000;
	shf.l.wrap.b32 	%r7002, %r6996, %r6996, 30;
	shf.l.wrap.b32 	%r7003, %r6996, %r6996, 19;
	xor.b32  	%r7004, %r7003, %r7002;
	shf.l.wrap.b32 	%r7005, %r6996, %r6996, 10;
	xor.b32  	%r7006, %r7004, %r7005;
	and.b32  	%r7007, %r6972, %r6997;
	not.b32 	%r7008, %r6997;
	and.b32  	%r7009, %r6947, %r7008;
	or.b32  	%r7010, %r7009, %r7007;
	shf.l.wrap.b32 	%r7011, %r6997, %r6997, 26;
	shf.l.wrap.b32 	%r7012, %r6997, %r6997, 21;
	xor.b32  	%r7013, %r7011, %r7012;
	shf.l.wrap.b32 	%r7014, %r6997, %r6997, 7;
	xor.b32  	%r7015, %r7013, %r7014;
	add.s32 	%r7016, %r7015, %r5674;
	add.s32 	%r7017, %r7016, %r7010;
	add.s32 	%r7018, %r7017, %r6922;
	add.s32 	%r7019, %r7018, -1035236496;
	add.s32 	%r7020, %r7006, %r7001;
	add.s32 	%r7021, %r7020, %r7019;
	add.s32 	%r7022, %r7019, %r6921;
	or.b32  	%r7023, %r6971, %r6996;
	and.b32  	%r7024, %r7023, %r7021;
	and.b32  	%r7025, %r6971, %r6996;
	or.b32  	%r7026, %r7024, %r7025;
	shf.l.wrap.b32 	%r7027, %r7021, %r7021, 30;
	shf.l.wrap.b32 	%r7028, %r7021, %r7021, 19;
	xor.b32  	%r7029, %r7028, %r7027;
	shf.l.wrap.b32 	%r7030, %r7021, %r7021, 10;
	xor.b32  	%r7031, %r7029, %r7030;
	and.b32  	%r7032, %r6997, %r7022;
	not.b32 	%r7033, %r7022;
	and.b32  	%r7034, %r6972, %r7033;
	or.b32  	%r7035, %r7034, %r7032;
	shf.l.wrap.b32 	%r7036, %r7022, %r7022, 26;
	shf.l.wrap.b32 	%r7037, %r7022, %r7022, 21;
	xor.b32  	%r7038, %r7036, %r7037;
	shf.l.wrap.b32 	%r7039, %r7022, %r7022, 7;
	xor.b32  	%r7040, %r7038, %r7039;
	add.s32 	%r7041, %r7040, %r5687;
	add.s32 	%r7042, %r7041, %r7035;
	add.s32 	%r7043, %r7042, %r6947;
	add.s32 	%r7044, %r7043, -949202525;
	add.s32 	%r7045, %r7031, %r7026;
	add.s32 	%r7046, %r7045, %r7044;
	add.s32 	%r7047, %r7044, %r6946;
	or.b32  	%r7048, %r6996, %r7021;
	and.b32  	%r7049, %r7048, %r7046;
	and.b32  	%r7050, %r6996, %r7021;
	or.b32  	%r7051, %r7049, %r7050;
	shf.l.wrap.b32 	%r7052, %r7046, %r7046, 30;
	shf.l.wrap.b32 	%r7053, %r7046, %r7046, 19;
	xor.b32  	%r7054, %r7053, %r7052;
	shf.l.wrap.b32 	%r7055, %r7046, %r7046, 10;
	xor.b32  	%r7056, %r7054, %r7055;
	and.b32  	%r7057, %r7022, %r7047;
	not.b32 	%r7058, %r7047;
	and.b32  	%r7059, %r6997, %r7058;
	or.b32  	%r7060, %r7059, %r7057;
	shf.l.wrap.b32 	%r7061, %r7047, %r7047, 26;
	shf.l.wrap.b32 	%r7062, %r7047, %r7047, 21;
	xor.b32  	%r7063, %r7061, %r7062;
	shf.l.wrap.b32 	%r7064, %r7047, %r7047, 7;
	xor.b32  	%r7065, %r7063, %r7064;
	add.s32 	%r7066, %r7065, %r5700;
	add.s32 	%r7067, %r7066, %r7060;
	add.s32 	%r7068, %r7067, %r6972;
	add.s32 	%r7069, %r7068, -778901479;
	add.s32 	%r7070, %r7056, %r7051;
	add.s32 	%r7071, %r7070, %r7069;
	add.s32 	%r7072, %r7069, %r6971;
	or.b32  	%r7073, %r7021, %r7046;
	and.b32  	%r7074, %r7073, %r7071;
	and.b32  	%r7075, %r7021, %r7046;
	or.b32  	%r7076, %r7074, %r7075;
	shf.l.wrap.b32 	%r7077, %r7071, %r7071, 30;
	shf.l.wrap.b32 	%r7078, %r7071, %r7071, 19;
	xor.b32  	%r7079, %r7078, %r7077;
	shf.l.wrap.b32 	%r7080, %r7071, %r7071, 10;
	xor.b32  	%r7081, %r7079, %r7080;
	and.b32  	%r7082, %r7047, %r7072;
	not.b32 	%r7083, %r7072;
	and.b32  	%r7084, %r7022, %r7083;
	or.b32  	%r7085, %r7084, %r7082;
	shf.l.wrap.b32 	%r7086, %r7072, %r7072, 26;
	shf.l.wrap.b32 	%r7087, %r7072, %r7072, 21;
	xor.b32  	%r7088, %r7086, %r7087;
	shf.l.wrap.b32 	%r7089, %r7072, %r7072, 7;
	xor.b32  	%r7090, %r7088, %r7089;
	add.s32 	%r7091, %r7090, %r5713;
	add.s32 	%r7092, %r7091, %r7085;
	add.s32 	%r7093, %r7092, %r6997;
	add.s32 	%r7094, %r7093, -694614492;
	add.s32 	%r7095, %r7081, %r7076;
	add.s32 	%r7096, %r7095, %r7094;
	add.s32 	%r7097, %r7094, %r6996;
	or.b32  	%r7098, %r7046, %r7071;
	and.b32  	%r7099, %r7098, %r7096;
	and.b32  	%r7100, %r7046, %r7071;
	or.b32  	%r7101, %r7099, %r7100;
	shf.l.wrap.b32 	%r7102, %r7096, %r7096, 30;
	shf.l.wrap.b32 	%r7103, %r7096, %r7096, 19;
	xor.b32  	%r7104, %r7103, %r7102;
	shf.l.wrap.b32 	%r7105, %r7096, %r7096, 10;
	xor.b32  	%r7106, %r7104, %r7105;
	and.b32  	%r7107, %r7072, %r7097;
	not.b32 	%r7108, %r7097;
	and.b32  	%r7109, %r7047, %r7108;
	or.b32  	%r7110, %r7109, %r7107;
	shf.l.wrap.b32 	%r7111, %r7097, %r7097, 26;
	shf.l.wrap.b32 	%r7112, %r7097, %r7097, 21;
	xor.b32  	%r7113, %r7111, %r7112;
	shf.l.wrap.b32 	%r7114, %r7097, %r7097, 7;
	xor.b32  	%r7115, %r7113, %r7114;
	add.s32 	%r7116, %r7115, %r5726;
	add.s32 	%r7117, %r7116, %r7110;
	add.s32 	%r7118, %r7117, %r7022;
	add.s32 	%r7119, %r7118, -200395387;
	add.s32 	%r7120, %r7106, %r7101;
	add.s32 	%r7121, %r7120, %r7119;
	add.s32 	%r7122, %r7119, %r7021;
	or.b32  	%r7123, %r7071, %r7096;
	and.b32  	%r7124, %r7123, %r7121;
	and.b32  	%r7125, %r7071, %r7096;
	or.b32  	%r7126, %r7124, %r7125;
	shf.l.wrap.b32 	%r7127, %r7121, %r7121, 30;
	shf.l.wrap.b32 	%r7128, %r7121, %r7121, 19;
	xor.b32  	%r7129, %r7128, %r7127;
	shf.l.wrap.b32 	%r7130, %r7121, %r7121, 10;
	xor.b32  	%r7131, %r7129, %r7130;
	and.b32  	%r7132, %r7097, %r7122;
	not.b32 	%r7133, %r7122;
	and.b32  	%r7134, %r7072, %r7133;
	or.b32  	%r7135, %r7134, %r7132;
	shf.l.wrap.b32 	%r7136, %r7122, %r7122, 26;
	shf.l.wrap.b32 	%r7137, %r7122, %r7122, 21;
	xor.b32  	%r7138, %r7136, %r7137;
	shf.l.wrap.b32 	%r7139, %r7122, %r7122, 7;
	xor.b32  	%r7140, %r7138, %r7139;
	add.s32 	%r7141, %r7140, %r5739;
	add.s32 	%r7142, %r7141, %r7135;
	add.s32 	%r7143, %r7142, %r7047;
	add.s32 	%r7144, %r7143, 275423344;
	add.s32 	%r7145, %r7131, %r7126;
	add.s32 	%r7146, %r7145, %r7144;
	add.s32 	%r7147, %r7144, %r7046;
	or.b32  	%r7148, %r7096, %r7121;
	and.b32  	%r7149, %r7148, %r7146;
	and.b32  	%r7150, %r7096, %r7121;
	or.b32  	%r7151, %r7149, %r7150;
	shf.l.wrap.b32 	%r7152, %r7146, %r7146, 30;
	shf.l.wrap.b32 	%r7153, %r7146, %r7146, 19;
	xor.b32  	%r7154, %r7153, %r7152;
	shf.l.wrap.b32 	%r7155, %r7146, %r7146, 10;
	xor.b32  	%r7156, %r7154, %r7155;
	and.b32  	%r7157, %r7122, %r7147;
	not.b32 	%r7158, %r7147;
	and.b32  	%r7159, %r7097, %r7158;
	or.b32  	%r7160, %r7159, %r7157;
	shf.l.wrap.b32 	%r7161, %r7147, %r7147, 26;
	shf.l.wrap.b32 	%r7162, %r7147, %r7147, 21;
	xor.b32  	%r7163, %r7161, %r7162;
	shf.l.wrap.b32 	%r7164, %r7147, %r7147, 7;
	xor.b32  	%r7165, %r7163, %r7164;
	add.s32 	%r7166, %r7165, %r5752;
	add.s32 	%r7167, %r7166, %r7160;
	add.s32 	%r7168, %r7167, %r7072;
	add.s32 	%r7169, %r7168, 430227734;
	add.s32 	%r7170, %r7156, %r7151;
	add.s32 	%r7171, %r7170, %r7169;
	add.s32 	%r7172, %r7169, %r7071;
	or.b32  	%r7173, %r7121, %r7146;
	and.b32  	%r7174, %r7173, %r7171;
	and.b32  	%r7175, %r7121, %r7146;
	or.b32  	%r7176, %r7174, %r7175;
	shf.l.wrap.b32 	%r7177, %r7171, %r7171, 30;
	shf.l.wrap.b32 	%r7178, %r7171, %r7171, 19;
	xor.b32  	%r7179, %r7178, %r7177;
	shf.l.wrap.b32 	%r7180, %r7171, %r7171, 10;
	xor.b32  	%r7181, %r7179, %r7180;
	and.b32  	%r7182, %r7147, %r7172;
	not.b32 	%r7183, %r7172;
	and.b32  	%r7184, %r7122, %r7183;
	or.b32  	%r7185, %r7184, %r7182;
	shf.l.wrap.b32 	%r7186, %r7172, %r7172, 26;
	shf.l.wrap.b32 	%r7187, %r7172, %r7172, 21;
	xor.b32  	%r7188, %r7186, %r7187;
	shf.l.wrap.b32 	%r7189, %r7172, %r7172, 7;
	xor.b32  	%r7190, %r7188, %r7189;
	add.s32 	%r7191, %r7190, %r5765;
	add.s32 	%r7192, %r7191, %r7185;
	add.s32 	%r7193, %r7192, %r7097;
	add.s32 	%r7194, %r7193, 506948616;
	add.s32 	%r7195, %r7181, %r7176;
	add.s32 	%r7196, %r7195, %r7194;
	add.s32 	%r7197, %r7194, %r7096;
	or.b32  	%r7198, %r7146, %r7171;
	and.b32  	%r7199, %r7198, %r7196;
	and.b32  	%r7200, %r7146, %r7171;
	or.b32  	%r7201, %r7199, %r7200;
	shf.l.wrap.b32 	%r7202, %r7196, %r7196, 30;
	shf.l.wrap.b32 	%r7203, %r7196, %r7196, 19;
	xor.b32  	%r7204, %r7203, %r7202;
	shf.l.wrap.b32 	%r7205, %r7196, %r7196, 10;
	xor.b32  	%r7206, %r7204, %r7205;
	and.b32  	%r7207, %r7172, %r7197;
	not.b32 	%r7208, %r7197;
	and.b32  	%r7209, %r7147, %r7208;
	or.b32  	%r7210, %r7209, %r7207;
	shf.l.wrap.b32 	%r7211, %r7197, %r7197, 26;
	shf.l.wrap.b32 	%r7212, %r7197, %r7197, 21;
	xor.b32  	%r7213, %r7211, %r7212;
	shf.l.wrap.b32 	%r7214, %r7197, %r7197, 7;
	xor.b32  	%r7215, %r7213, %r7214;
	add.s32 	%r7216, %r7215, %r5778;
	add.s32 	%r7217, %r7216, %r7210;
	add.s32 	%r7218, %r7217, %r7122;
	add.s32 	%r7219, %r7218, 659060556;
	add.s32 	%r7220, %r7206, %r7201;
	add.s32 	%r7221, %r7220, %r7219;
	add.s32 	%r7222, %r7219, %r7121;
	or.b32  	%r7223, %r7171, %r7196;
	and.b32  	%r7224, %r7223, %r7221;
	and.b32  	%r7225, %r7171, %r7196;
	or.b32  	%r7226, %r7224, %r7225;
	shf.l.wrap.b32 	%r7227, %r7221, %r7221, 30;
	shf.l.wrap.b32 	%r7228, %r7221, %r7221, 19;
	xor.b32  	%r7229, %r7228, %r7227;
	shf.l.wrap.b32 	%r7230, %r7221, %r7221, 10;
	xor.b32  	%r7231, %r7229, %r7230;
	and.b32  	%r7232, %r7197, %r7222;
	not.b32 	%r7233, %r7222;
	and.b32  	%r7234, %r7172, %r7233;
	or.b32  	%r7235, %r7234, %r7232;
	shf.l.wrap.b32 	%r7236, %r7222, %r7222, 26;
	shf.l.wrap.b32 	%r7237, %r7222, %r7222, 21;
	xor.b32  	%r7238, %r7236, %r7237;
	shf.l.wrap.b32 	%r7239, %r7222, %r7222, 7;
	xor.b32  	%r7240, %r7238, %r7239;
	add.s32 	%r7241, %r7240, %r5791;
	add.s32 	%r7242, %r7241, %r7235;
	add.s32 	%r7243, %r7242, %r7147;
	add.s32 	%r7244, %r7243, 883997877;
	add.s32 	%r7245, %r7231, %r7226;
	add.s32 	%r7246, %r7245, %r7244;
	add.s32 	%r7247, %r7244, %r7146;
	or.b32  	%r7248, %r7196, %r7221;
	and.b32  	%r7249, %r7248, %r7246;
	and.b32  	%r7250, %r7196, %r7221;
	or.b32  	%r7251, %r7249, %r7250;
	shf.l.wrap.b32 	%r7252, %r7246, %r7246, 30;
	shf.l.wrap.b32 	%r7253, %r7246, %r7246, 19;
	xor.b32  	%r7254, %r7253, %r7252;
	shf.l.wrap.b32 	%r7255, %r7246, %r7246, 10;
	xor.b32  	%r7256, %r7254, %r7255;
	and.b32  	%r7257, %r7222, %r7247;
	not.b32 	%r7258, %r7247;
	and.b32  	%r7259, %r7197, %r7258;
	or.b32  	%r7260, %r7259, %r7257;
	shf.l.wrap.b32 	%r7261, %r7247, %r7247, 26;
	shf.l.wrap.b32 	%r7262, %r7247, %r7247, 21;
	xor.b32  	%r7263, %r7261, %r7262;
	shf.l.wrap.b32 	%r7264, %r7247, %r7247, 7;
	xor.b32  	%r7265, %r7263, %r7264;
	add.s32 	%r7266, %r7265, %r5804;
	add.s32 	%r7267, %r7266, %r7260;
	add.s32 	%r7268, %r7267, %r7172;
	add.s32 	%r7269, %r7268, 958139571;
	add.s32 	%r7270, %r7256, %r7251;
	add.s32 	%r7271, %r7270, %r7269;
	add.s32 	%r7272, %r7269, %r7171;
	or.b32  	%r7273, %r7221, %r7246;
	and.b32  	%r7274, %r7273, %r7271;
	and.b32  	%r7275, %r7221, %r7246;
	or.b32  	%r7276, %r7274, %r7275;
	shf.l.wrap.b32 	%r7277, %r7271, %r7271, 30;
	shf.l.wrap.b32 	%r7278, %r7271, %r7271, 19;
	xor.b32  	%r7279, %r7278, %r7277;
	shf.l.wrap.b32 	%r7280, %r7271, %r7271, 10;
	xor.b32  	%r7281, %r7279, %r7280;
	and.b32  	%r7282, %r7247, %r7272;
	not.b32 	%r7283, %r7272;
	and.b32  	%r7284, %r7222, %r7283;
	or.b32  	%r7285, %r7284, %r7282;
	shf.l.wrap.b32 	%r7286, %r7272, %r7272, 26;
	shf.l.wrap.b32 	%r7287, %r7272, %r7272, 21;
	xor.b32  	%r7288, %r7286, %r7287;
	shf.l.wrap.b32 	%r7289, %r7272, %r7272, 7;
	xor.b32  	%r7290, %r7288, %r7289;
	add.s32 	%r7291, %r7290, %r5817;
	add.s32 	%r7292, %r7291, %r7285;
	add.s32 	%r7293, %r7292, %r7197;
	add.s32 	%r7294, %r7293, 1322822218;
	add.s32 	%r7295, %r7281, %r7276;
	add.s32 	%r7296, %r7295, %r7294;
	add.s32 	%r7297, %r7294, %r7196;
	or.b32  	%r7298, %r7246, %r7271;
	and.b32  	%r7299, %r7298, %r7296;
	and.b32  	%r7300, %r7246, %r7271;
	or.b32  	%r7301, %r7299, %r7300;
	shf.l.wrap.b32 	%r7302, %r7296, %r7296, 30;
	shf.l.wrap.b32 	%r7303, %r7296, %r7296, 19;
	xor.b32  	%r7304, %r7303, %r7302;
	shf.l.wrap.b32 	%r7305, %r7296, %r7296, 10;
	xor.b32  	%r7306, %r7304, %r7305;
	and.b32  	%r7307, %r7272, %r7297;
	not.b32 	%r7308, %r7297;
	and.b32  	%r7309, %r7247, %r7308;
	or.b32  	%r7310, %r7309, %r7307;
	shf.l.wrap.b32 	%r7311, %r7297, %r7297, 26;
	shf.l.wrap.b32 	%r7312, %r7297, %r7297, 21;
	xor.b32  	%r7313, %r7311, %r7312;
	shf.l.wrap.b32 	%r7314, %r7297, %r7297, 7;
	xor.b32  	%r7315, %r7313, %r7314;
	add.s32 	%r7316, %r7315, %r5830;
	add.s32 	%r7317, %r7316, %r7310;
	add.s32 	%r7318, %r7317, %r7222;
	add.s32 	%r7319, %r7318, 1537002063;
	add.s32 	%r7320, %r7306, %r7301;
	add.s32 	%r7321, %r7320, %r7319;
	add.s32 	%r7322, %r7319, %r7221;
	or.b32  	%r7323, %r7271, %r7296;
	and.b32  	%r7324, %r7323, %r7321;
	and.b32  	%r7325, %r7271, %r7296;
	or.b32  	%r7326, %r7324, %r7325;
	shf.l.wrap.b32 	%r7327, %r7321, %r7321, 30;
	shf.l.wrap.b32 	%r7328, %r7321, %r7321, 19;
	xor.b32  	%r7329, %r7328, %r7327;
	shf.l.wrap.b32 	%r7330, %r7321, %r7321, 10;
	xor.b32  	%r7331, %r7329, %r7330;
	and.b32  	%r7332, %r7297, %r7322;
	not.b32 	%r7333, %r7322;
	and.b32  	%r7334, %r7272, %r7333;
	or.b32  	%r7335, %r7334, %r7332;
	shf.l.wrap.b32 	%r7336, %r7322, %r7322, 26;
	shf.l.wrap.b32 	%r7337, %r7322, %r7322, 21;
	xor.b32  	%r7338, %r7336, %r7337;
	shf.l.wrap.b32 	%r7339, %r7322, %r7322, 7;
	xor.b32  	%r7340, %r7338, %r7339;
	add.s32 	%r7341, %r7340, %r5843;
	add.s32 	%r7342, %r7341, %r7335;
	add.s32 	%r7343, %r7342, %r7247;
	add.s32 	%r7344, %r7343, 1747873779;
	add.s32 	%r7345, %r7331, %r7326;
	add.s32 	%r7346, %r7345, %r7344;
	add.s32 	%r7347, %r7344, %r7246;
	or.b32  	%r7348, %r7296, %r7321;
	and.b32  	%r7349, %r7348, %r7346;
	and.b32  	%r7350, %r7296, %r7321;
	or.b32  	%r7351, %r7349, %r7350;
	shf.l.wrap.b32 	%r7352, %r7346, %r7346, 30;
	shf.l.wrap.b32 	%r7353, %r7346, %r7346, 19;
	xor.b32  	%r7354, %r7353, %r7352;
	shf.l.wrap.b32 	%r7355, %r7346, %r7346, 10;
	xor.b32  	%r7356, %r7354, %r7355;
	and.b32  	%r7357, %r7322, %r7347;
	not.b32 	%r7358, %r7347;
	and.b32  	%r7359, %r7297, %r7358;
	or.b32  	%r7360, %r7359, %r7357;
	shf.l.wrap.b32 	%r7361, %r7347, %r7347, 26;
	shf.l.wrap.b32 	%r7362, %r7347, %r7347, 21;
	xor.b32  	%r7363, %r7361, %r7362;
	shf.l.wrap.b32 	%r7364, %r7347, %r7347, 7;
	xor.b32  	%r7365, %r7363, %r7364;
	add.s32 	%r7366, %r7365, %r5856;
	add.s32 	%r7367, %r7366, %r7360;
	add.s32 	%r7368, %r7367, %r7272;
	add.s32 	%r7369, %r7368, 1955562222;
	add.s32 	%r7370, %r7356, %r7351;
	add.s32 	%r7371, %r7370, %r7369;
	add.s32 	%r7372, %r7369, %r7271;
	or.b32  	%r7373, %r7321, %r7346;
	and.b32  	%r7374, %r7373, %r7371;
	and.b32  	%r7375, %r7321, %r7346;
	or.b32  	%r7376, %r7374, %r7375;
	shf.l.wrap.b32 	%r7377, %r7371, %r7371, 30;
	shf.l.wrap.b32 	%r7378, %r7371, %r7371, 19;
	xor.b32  	%r7379, %r7378, %r7377;
	shf.l.wrap.b32 	%r7380, %r7371, %r7371, 10;
	xor.b32  	%r7381, %r7379, %r7380;
	and.b32  	%r7382, %r7347, %r7372;
	not.b32 	%r7383, %r7372;
	and.b32  	%r7384, %r7322, %r7383;
	or.b32  	%r7385, %r7384, %r7382;
	shf.l.wrap.b32 	%r7386, %r7372, %r7372, 26;
	shf.l.wrap.b32 	%r7387, %r7372, %r7372, 21;
	xor.b32  	%r7388, %r7386, %r7387;
	shf.l.wrap.b32 	%r7389, %r7372, %r7372, 7;
	xor.b32  	%r7390, %r7388, %r7389;
	add.s32 	%r7391, %r7390, %r5869;
	add.s32 	%r7392, %r7391, %r7385;
	add.s32 	%r7393, %r7392, %r7297;
	add.s32 	%r7394, %r7393, 2024104815;
	add.s32 	%r7395, %r7381, %r7376;
	add.s32 	%r7396, %r7395, %r7394;
	add.s32 	%r7397, %r7394, %r7296;
	or.b32  	%r7398, %r7346, %r7371;
	and.b32  	%r7399, %r7398, %r7396;
	and.b32  	%r7400, %r7346, %r7371;
	or.b32  	%r7401, %r7399, %r7400;
	shf.l.wrap.b32 	%r7402, %r7396, %r7396, 30;
	shf.l.wrap.b32 	%r7403, %r7396, %r7396, 19;
	xor.b32  	%r7404, %r7403, %r7402;
	shf.l.wrap.b32 	%r7405, %r7396, %r7396, 10;
	xor.b32  	%r7406, %r7404, %r7405;
	and.b32  	%r7407, %r7372, %r7397;
	not.b32 	%r7408, %r7397;
	and.b32  	%r7409, %r7347, %r7408;
	or.b32  	%r7410, %r7409, %r7407;
	shf.l.wrap.b32 	%r7411, %r7397, %r7397, 26;
	shf.l.wrap.b32 	%r7412, %r7397, %r7397, 21;
	xor.b32  	%r7413, %r7411, %r7412;
	shf.l.wrap.b32 	%r7414, %r7397, %r7397, 7;
	xor.b32  	%r7415, %r7413, %r7414;
	add.s32 	%r7416, %r7415, %r5882;
	add.s32 	%r7417, %r7416, %r7410;
	add.s32 	%r7418, %r7417, %r7322;
	add.s32 	%r7419, %r7418, -2067236844;
	add.s32 	%r7420, %r7406, %r7401;
	add.s32 	%r7421, %r7420, %r7419;
	add.s32 	%r7422, %r7419, %r7321;
	or.b32  	%r7423, %r7371, %r7396;
	and.b32  	%r7424, %r7423, %r7421;
	and.b32  	%r7425, %r7371, %r7396;
	or.b32  	%r7426, %r7424, %r7425;
	shf.l.wrap.b32 	%r7427, %r7421, %r7421, 30;
	shf.l.wrap.b32 	%r7428, %r7421, %r7421, 19;
	xor.b32  	%r7429, %r7428, %r7427;
	shf.l.wrap.b32 	%r7430, %r7421, %r7421, 10;
	xor.b32  	%r7431, %r7429, %r7430;
	and.b32  	%r7432, %r7397, %r7422;
	not.b32 	%r7433, %r7422;
	and.b32  	%r7434, %r7372, %r7433;
	or.b32  	%r7435, %r7434, %r7432;
	shf.l.wrap.b32 	%r7436, %r7422, %r7422, 26;
	shf.l.wrap.b32 	%r7437, %r7422, %r7422, 21;
	xor.b32  	%r7438, %r7436, %r7437;
	shf.l.wrap.b32 	%r7439, %r7422, %r7422, 7;
	xor.b32  	%r7440, %r7438, %r7439;
	add.s32 	%r7441, %r7440, %r5895;
	add.s32 	%r7442, %r7441, %r7435;
	add.s32 	%r7443, %r7442, %r7347;
	add.s32 	%r7444, %r7443, -1933114872;
	add.s32 	%r7445, %r7431, %r7426;
	add.s32 	%r7446, %r7445, %r7444;
	add.s32 	%r7447, %r7444, %r7346;
	or.b32  	%r7448, %r7396, %r7421;
	and.b32  	%r7449, %r7448, %r7446;
	and.b32  	%r7450, %r7396, %r7421;
	or.b32  	%r7451, %r7449, %r7450;
	shf.l.wrap.b32 	%r7452, %r7446, %r7446, 30;
	shf.l.wrap.b32 	%r7453, %r7446, %r7446, 19;
	xor.b32  	%r7454, %r7453, %r7452;
	shf.l.wrap.b32 	%r7455, %r7446, %r7446, 10;
	xor.b32  	%r7456, %r7454, %r7455;
	and.b32  	%r7457, %r7422, %r7447;
	not.b32 	%r7458, %r7447;
	and.b32  	%r7459, %r7397, %r7458;
	or.b32  	%r7460, %r7459, %r7457;
	shf.l.wrap.b32 	%r7461, %r7447, %r7447, 26;
	shf.l.wrap.b32 	%r7462, %r7447, %r7447, 21;
	xor.b32  	%r7463, %r7461, %r7462;
	shf.l.wrap.b32 	%r7464, %r7447, %r7447, 7;
	xor.b32  	%r7465, %r7463, %r7464;
	add.s32 	%r7466, %r7465, %r5908;
	add.s32 	%r7467, %r7466, %r7460;
	add.s32 	%r7468, %r7467, %r7372;
	add.s32 	%r7469, %r7468, -1866530822;
	add.s32 	%r7470, %r7456, %r7451;
	add.s32 	%r7471, %r7470, %r7469;
	add.s32 	%r7472, %r7469, %r7371;
	or.b32  	%r7473, %r7421, %r7446;
	and.b32  	%r7474, %r7473, %r7471;
	and.b32  	%r7475, %r7421, %r7446;
	or.b32  	%r7476, %r7474, %r7475;
	shf.l.wrap.b32 	%r7477, %r7471, %r7471, 30;
	shf.l.wrap.b32 	%r7478, %r7471, %r7471, 19;
	xor.b32  	%r7479, %r7478, %r7477;
	shf.l.wrap.b32 	%r7480, %r7471, %r7471, 10;
	xor.b32  	%r7481, %r7479, %r7480;
	and.b32  	%r7482, %r7447, %r7472;
	not.b32 	%r7483, %r7472;
	and.b32  	%r7484, %r7422, %r7483;
	or.b32  	%r7485, %r7484, %r7482;
	shf.l.wrap.b32 	%r7486, %r7472, %r7472, 26;
	shf.l.wrap.b32 	%r7487, %r7472, %r7472, 21;
	xor.b32  	%r7488, %r7486, %r7487;
	shf.l.wrap.b32 	%r7489, %r7472, %r7472, 7;
	xor.b32  	%r7490, %r7488, %r7489;
	add.s32 	%r7491, %r7490, %r5921;
	add.s32 	%r7492, %r7491, %r7485;
	add.s32 	%r7493, %r7492, %r7397;
	add.s32 	%r7494, %r7493, -1538233109;
	add.s32 	%r7495, %r7481, %r7476;
	add.s32 	%r7496, %r7495, %r7494;
	add.s32 	%r7497, %r7494, %r7396;
	or.b32  	%r7498, %r7446, %r7471;
	and.b32  	%r7499, %r7498, %r7496;
	and.b32  	%r7500, %r7446, %r7471;
	or.b32  	%r7501, %r7499, %r7500;
	shf.l.wrap.b32 	%r7502, %r7496, %r7496, 30;
	shf.l.wrap.b32 	%r7503, %r7496, %r7496, 19;
	xor.b32  	%r7504, %r7503, %r7502;
	shf.l.wrap.b32 	%r7505, %r7496, %r7496, 10;
	xor.b32  	%r7506, %r7504, %r7505;
	and.b32  	%r7507, %r7472, %r7497;
	not.b32 	%r7508, %r7497;
	and.b32  	%r7509, %r7447, %r7508;
	or.b32  	%r7510, %r7509, %r7507;
	shf.l.wrap.b32 	%r7511, %r7497, %r7497, 26;
	shf.l.wrap.b32 	%r7512, %r7497, %r7497, 21;
	xor.b32  	%r7513, %r7511, %r7512;
	shf.l.wrap.b32 	%r7514, %r7497, %r7497, 7;
	xor.b32  	%r7515, %r7513, %r7514;
	add.s32 	%r7516, %r7515, %r5934;
	add.s32 	%r7517, %r7516, %r7510;
	add.s32 	%r7518, %r7517, %r7422;
	add.s32 	%r7519, %r7518, -1090935817;
	add.s32 	%r7520, %r7506, %r7501;
	add.s32 	%r7521, %r7520, %r7519;
	add.s32 	%r7522, %r7519, %r7421;
	or.b32  	%r7523, %r7471, %r7496;
	and.b32  	%r7524, %r7523, %r7521;
	and.b32  	%r7525, %r7471, %r7496;
	or.b32  	%r7526, %r7524, %r7525;
	shf.l.wrap.b32 	%r7527, %r7521, %r7521, 30;
	shf.l.wrap.b32 	%r7528, %r7521, %r7521, 19;
	xor.b32  	%r7529, %r7528, %r7527;
	shf.l.wrap.b32 	%r7530, %r7521, %r7521, 10;
	xor.b32  	%r7531, %r7529, %r7530;
	and.b32  	%r7532, %r7497, %r7522;
	not.b32 	%r7533, %r7522;
	and.b32  	%r7534, %r7472, %r7533;
	or.b32  	%r7535, %r7534, %r7532;
	shf.l.wrap.b32 	%r7536, %r7522, %r7522, 26;
	shf.l.wrap.b32 	%r7537, %r7522, %r7522, 21;
	xor.b32  	%r7538, %r7536, %r7537;
	shf.l.wrap.b32 	%r7539, %r7522, %r7522, 7;
	xor.b32  	%r7540, %r7538, %r7539;
	add.s32 	%r7541, %r7540, %r5947;
	add.s32 	%r7542, %r7541, %r7535;
	add.s32 	%r7543, %r7542, %r7447;
	add.s32 	%r7544, %r7543, -965641998;
	add.s32 	%r7545, %r7531, %r7526;
	add.s32 	%r7546, %r7545, %r7544;
	add.s32 	%r7547, %r7544, %r7446;
	add.s32 	%r9873, %r9873, %r7546;
	add.s32 	%r9872, %r9872, %r7521;
	add.s32 	%r9871, %r9871, %r7496;
	add.s32 	%r9870, %r9870, %r7471;
	add.s32 	%r9869, %r9869, %r7547;
	add.s32 	%r9868, %r9868, %r7522;
	add.s32 	%r9867, %r9867, %r7497;
	add.s32 	%r9866, %r9866, %r7472;
	mov.b32 	%r9883, 0;
	mov.u32 	%r9884, %r9883;
	mov.u32 	%r9885, %r9883;
	mov.u32 	%r9886, %r9883;
	mov.u32 	%r9887, %r9883;
	mov.u32 	%r9888, %r9883;
	mov.u32 	%r9889, %r9883;
	mov.u32 	%r9890, %r9883;
	mov.u32 	%r9891, %r9883;
	mov.u32 	%r9892, %r9883;
	mov.u32 	%r9893, %r9883;
	mov.u32 	%r9894, %r9883;
	mov.u32 	%r9895, %r9883;
	mov.u32 	%r9896, %r9883;
$L__BB4_24:
	ld.param.u64 	%rd63, [_Z16test_hash_kernelPKcPKhPh_param_2];
	cvta.to.global.u64 	%rd55, %rd63;
	shl.b32 	%r7548, %r87, 3;
	cvt.u64.u32 	%rd56, %r7548;
	ld.local.u64 	%rd57, [%rd1+144];
	add.s64 	%rd58, %rd57, %rd56;
	{ .reg .b32 tmp; mov.b64 {tmp, %r7549}, %rd58; }
	cvt.u32.u64 	%r7550, %rd58;
	shf.l.wrap.b32 	%r7551, %r7549, %r7549, 15;
	shf.l.wrap.b32 	%r7552, %r7549, %r7549, 13;
	xor.b32  	%r7553, %r7551, %r7552;
	shr.u64 	%rd59, %rd58, 42;
	cvt.u32.u64 	%r7554, %rd59;
	xor.b32  	%r7555, %r7553, %r7554;
	add.s32 	%r7556, %r7555, %r9892;
	shf.l.wrap.b32 	%r7557, %r9884, %r9884, 25;
	shf.l.wrap.b32 	%r7558, %r9884, %r9884, 14;
	xor.b32  	%r7559, %r7557, %r7558;
	shr.u32 	%r7560, %r9884, 3;
	xor.b32  	%r7561, %r7559, %r7560;
	add.s32 	%r7562, %r7556, %r9883;
	add.s32 	%r7563, %r7562, %r7561;
	shf.l.wrap.b32 	%r7564, %r7550, %r7550, 15;
	shf.l.wrap.b32 	%r7565, %r7550, %r7550, 13;
	xor.b32  	%r7566, %r7564, %r7565;
	shr.u32 	%r7567, %r7550, 10;
	xor.b32  	%r7568, %r7566, %r7567;
	add.s32 	%r7569, %r7568, %r9893;
	shf.l.wrap.b32 	%r7570, %r9885, %r9885, 25;
	shf.l.wrap.b32 	%r7571, %r9885, %r9885, 14;
	xor.b32  	%r7572, %r7570, %r7571;
	shr.u32 	%r7573, %r9885, 3;
	xor.b32  	%r7574, %r7572, %r7573;
	add.s32 	%r7575, %r7569, %r9884;
	add.s32 	%r7576, %r7575, %r7574;
	shf.l.wrap.b32 	%r7577, %r7563, %r7563, 15;
	shf.l.wrap.b32 	%r7578, %r7563, %r7563, 13;
	xor.b32  	%r7579, %r7577, %r7578;
	shr.u32 	%r7580, %r7563, 10;
	xor.b32  	%r7581, %r7579, %r7580;
	add.s32 	%r7582, %r7581, %r9894;
	shf.l.wrap.b32 	%r7583, %r9886, %r9886, 25;
	shf.l.wrap.b32 	%r7584, %r9886, %r9886, 14;
	xor.b32  	%r7585, %r7583, %r7584;
	shr.u32 	%r7586, %r9886, 3;
	xor.b32  	%r7587, %r7585, %r7586;
	add.s32 	%r7588, %r7582, %r9885;
	add.s32 	%r7589, %r7588, %r7587;
	shf.l.wrap.b32 	%r7590, %r7576, %r7576, 15;
	shf.l.wrap.b32 	%r7591, %r7576, %r7576, 13;
	xor.b32  	%r7592, %r7590, %r7591;
	shr.u32 	%r7593, %r7576, 10;
	xor.b32  	%r7594, %r7592, %r7593;
	add.s32 	%r7595, %r7594, %r9895;
	shf.l.wrap.b32 	%r7596, %r9887, %r9887, 25;
	shf.l.wrap.b32 	%r7597, %r9887, %r9887, 14;
	xor.b32  	%r7598, %r7596, %r7597;
	shr.u32 	%r7599, %r9887, 3;
	xor.b32  	%r7600, %r7598, %r7599;
	add.s32 	%r7601, %r7595, %r9886;
	add.s32 	%r7602, %r7601, %r7600;
	shf.l.wrap.b32 	%r7603, %r7589, %r7589, 15;
	shf.l.wrap.b32 	%r7604, %r7589, %r7589, 13;
	xor.b32  	%r7605, %r7603, %r7604;
	shr.u32 	%r7606, %r7589, 10;
	xor.b32  	%r7607, %r7605, %r7606;
	add.s32 	%r7608, %r7607, %r9896;
	shf.l.wrap.b32 	%r7609, %r9888, %r9888, 25;
	shf.l.wrap.b32 	%r7610, %r9888, %r9888, 14;
	xor.b32  	%r7611, %r7609, %r7610;
	shr.u32 	%r7612, %r9888, 3;
	xor.b32  	%r7613, %r7611, %r7612;
	add.s32 	%r7614, %r7608, %r9887;
	add.s32 	%r7615, %r7614, %r7613;
	shf.l.wrap.b32 	%r7616, %r7602, %r7602, 15;
	shf.l.wrap.b32 	%r7617, %r7602, %r7602, 13;
	xor.b32  	%r7618, %r7616, %r7617;
	shr.u32 	%r7619, %r7602, 10;
	xor.b32  	%r7620, %r7618, %r7619;
	add.s32 	%r7621, %r7620, %r7549;
	shf.l.wrap.b32 	%r7622, %r9889, %r9889, 25;
	shf.l.wrap.b32 	%r7623, %r9889, %r9889, 14;
	xor.b32  	%r7624, %r7622, %r7623;
	shr.u32 	%r7625, %r9889, 3;
	xor.b32  	%r7626, %r7624, %r7625;
	add.s32 	%r7627, %r7621, %r9888;
	add.s32 	%r7628, %r7627, %r7626;
	shf.l.wrap.b32 	%r7629, %r7615, %r7615, 15;
	shf.l.wrap.b32 	%r7630, %r7615, %r7615, 13;
	xor.b32  	%r7631, %r7629, %r7630;
	shr.u32 	%r7632, %r7615, 10;
	xor.b32  	%r7633, %r7631, %r7632;
	add.s32 	%r7634, %r7633, %r7550;
	shf.l.wrap.b32 	%r7635, %r9890, %r9890, 25;
	shf.l.wrap.b32 	%r7636, %r9890, %r9890, 14;
	xor.b32  	%r7637, %r7635, %r7636;
	shr.u32 	%r7638, %r9890, 3;
	xor.b32  	%r7639, %r7637, %r7638;
	add.s32 	%r7640, %r7634, %r9889;
	add.s32 	%r7641, %r7640, %r7639;
	shf.l.wrap.b32 	%r7642, %r7628, %r7628, 15;
	shf.l.wrap.b32 	%r7643, %r7628, %r7628, 13;
	xor.b32  	%r7644, %r7642, %r7643;
	shr.u32 	%r7645, %r7628, 10;
	xor.b32  	%r7646, %r7644, %r7645;
	add.s32 	%r7647, %r7646, %r7563;
	shf.l.wrap.b32 	%r7648, %r9891, %r9891, 25;
	shf.l.wrap.b32 	%r7649, %r9891, %r9891, 14;
	xor.b32  	%r7650, %r7648, %r7649;
	shr.u32 	%r7651, %r9891, 3;
	xor.b32  	%r7652, %r7650, %r7651;
	add.s32 	%r7653, %r7647, %r9890;
	add.s32 	%r7654, %r7653, %r7652;
	shf.l.wrap.b32 	%r7655, %r7641, %r7641, 15;
	shf.l.wrap.b32 	%r7656, %r7641, %r7641, 13;
	xor.b32  	%r7657, %r7655, %r7656;
	shr.u32 	%r7658, %r7641, 10;
	xor.b32  	%r7659, %r7657, %r7658;
	add.s32 	%r7660, %r7659, %r7576;
	shf.l.wrap.b32 	%r7661, %r9892, %r9892, 25;
	shf.l.wrap.b32 	%r7662, %r9892, %r9892, 14;
	xor.b32  	%r7663, %r7661, %r7662;
	shr.u32 	%r7664, %r9892, 3;
	xor.b32  	%r7665, %r7663, %r7664;
	add.s32 	%r7666, %r7660, %r9891;
	add.s32 	%r7667, %r7666, %r7665;
	shf.l.wrap.b32 	%r7668, %r7654, %r7654, 15;
	shf.l.wrap.b32 	%r7669, %r7654, %r7654, 13;
	xor.b32  	%r7670, %r7668, %r7669;
	shr.u32 	%r7671, %r7654, 10;
	xor.b32  	%r7672, %r7670, %r7671;
	add.s32 	%r7673, %r7672, %r7589;
	shf.l.wrap.b32 	%r7674, %r9893, %r9893, 25;
	shf.l.wrap.b32 	%r7675, %r9893, %r9893, 14;
	xor.b32  	%r7676, %r7674, %r7675;
	shr.u32 	%r7677, %r9893, 3;
	xor.b32  	%r7678, %r7676, %r7677;
	add.s32 	%r7679, %r7673, %r9892;
	add.s32 	%r7680, %r7679, %r7678;
	shf.l.wrap.b32 	%r7681, %r7667, %r7667, 15;
	shf.l.wrap.b32 	%r7682, %r7667, %r7667, 13;
	xor.b32  	%r7683, %r7681, %r7682;
	shr.u32 	%r7684, %r7667, 10;
	xor.b32  	%r7685, %r7683, %r7684;
	add.s32 	%r7686, %r7685, %r7602;
	shf.l.wrap.b32 	%r7687, %r9894, %r9894, 25;
	shf.l.wrap.b32 	%r7688, %r9894, %r9894, 14;
	xor.b32  	%r7689, %r7687, %r7688;
	shr.u32 	%r7690, %r9894, 3;
	xor.b32  	%r7691, %r7689, %r7690;
	add.s32 	%r7692, %r7686, %r9893;
	add.s32 	%r7693, %r7692, %r7691;
	shf.l.wrap.b32 	%r7694, %r7680, %r7680, 15;
	shf.l.wrap.b32 	%r7695, %r7680, %r7680, 13;
	xor.b32  	%r7696, %r7694, %r7695;
	shr.u32 	%r7697, %r7680, 10;
	xor.b32  	%r7698, %r7696, %r7697;
	add.s32 	%r7699, %r7698, %r7615;
	shf.l.wrap.b32 	%r7700, %r9895, %r9895, 25;
	shf.l.wrap.b32 	%r7701, %r9895, %r9895, 14;
	xor.b32  	%r7702, %r7700, %r7701;
	shr.u32 	%r7703, %r9895, 3;
	xor.b32  	%r7704, %r7702, %r7703;
	add.s32 	%r7705, %r7699, %r9894;
	add.s32 	%r7706, %r7705, %r7704;
	shf.l.wrap.b32 	%r7707, %r7693, %r7693, 15;
	shf.l.wrap.b32 	%r7708, %r7693, %r7693, 13;
	xor.b32  	%r7709, %r7707, %r7708;
	shr.u32 	%r7710, %r7693, 10;
	xor.b32  	%r7711, %r7709, %r7710;
	add.s32 	%r7712, %r7711, %r7628;
	shf.l.wrap.b32 	%r7713, %r9896, %r9896, 25;
	shf.l.wrap.b32 	%r7714, %r9896, %r9896, 14;
	xor.b32  	%r7715, %r7713, %r7714;
	shr.u32 	%r7716, %r9896, 3;
	xor.b32  	%r7717, %r7715, %r7716;
	add.s32 	%r7718, %r7712, %r9895;
	add.s32 	%r7719, %r7718, %r7717;
	shf.l.wrap.b32 	%r7720, %r7706, %r7706, 15;
	shf.l.wrap.b32 	%r7721, %r7706, %r7706, 13;
	xor.b32  	%r7722, %r7720, %r7721;
	shr.u32 	%r7723, %r7706, 10;
	xor.b32  	%r7724, %r7722, %r7723;
	add.s32 	%r7725, %r7724, %r7641;
	shf.l.wrap.b32 	%r7726, %r7549, %r7549, 25;
	shf.l.wrap.b32 	%r7727, %r7549, %r7549, 14;
	xor.b32  	%r7728, %r7726, %r7727;
	shr.u64 	%rd60, %rd58, 35;
	cvt.u32.u64 	%r7729, %rd60;
	xor.b32  	%r7730, %r7728, %r7729;
	add.s32 	%r7731, %r7725, %r9896;
	add.s32 	%r7732, %r7731, %r7730;
	shf.l.wrap.b32 	%r7733, %r7719, %r7719, 15;
	shf.l.wrap.b32 	%r7734, %r7719, %r7719, 13;
	xor.b32  	%r7735, %r7733, %r7734;
	shr.u32 	%r7736, %r7719, 10;
	xor.b32  	%r7737, %r7735, %r7736;
	add.s32 	%r7738, %r7737, %r7654;
	shf.l.wrap.b32 	%r7739, %r7550, %r7550, 25;
	shf.l.wrap.b32 	%r7740, %r7550, %r7550, 14;
	xor.b32  	%r7741, %r7739, %r7740;
	shr.u32 	%r7742, %r7550, 3;
	xor.b32  	%r7743, %r7741, %r7742;
	add.s32 	%r7744, %r7738, %r7549;
	add.s32 	%r7745, %r7744, %r7743;
	shf.l.wrap.b32 	%r7746, %r7732, %r7732, 15;
	shf.l.wrap.b32 	%r7747, %r7732, %r7732, 13;
	xor.b32  	%r7748, %r7746, %r7747;
	shr.u32 	%r7749, %r7732, 10;
	xor.b32  	%r7750, %r7748, %r7749;
	add.s32 	%r7751, %r7750, %r7667;
	shf.l.wrap.b32 	%r7752, %r7563, %r7563, 25;
	shf.l.wrap.b32 	%r7753, %r7563, %r7563, 14;
	xor.b32  	%r7754, %r7752, %r7753;
	shr.u32 	%r7755, %r7563, 3;
	xor.b32  	%r7756, %r7754, %r7755;
	add.s32 	%r7757, %r7751, %r7550;
	add.s32 	%r7758, %r7757, %r7756;
	shf.l.wrap.b32 	%r7759, %r7745, %r7745, 15;
	shf.l.wrap.b32 	%r7760, %r7745, %r7745, 13;
	xor.b32  	%r7761, %r7759, %r7760;
	shr.u32 	%r7762, %r7745, 10;
	xor.b32  	%r7763, %r7761, %r7762;
	add.s32 	%r7764, %r7763, %r7680;
	shf.l.wrap.b32 	%r7765, %r7576, %r7576, 25;
	shf.l.wrap.b32 	%r7766, %r7576, %r7576, 14;
	xor.b32  	%r7767, %r7765, %r7766;
	shr.u32 	%r7768, %r7576, 3;
	xor.b32  	%r7769, %r7767, %r7768;
	add.s32 	%r7770, %r7764, %r7563;
	add.s32 	%r7771, %r7770, %r7769;
	shf.l.wrap.b32 	%r7772, %r7758, %r7758, 15;
	shf.l.wrap.b32 	%r7773, %r7758, %r7758, 13;
	xor.b32  	%r7774, %r7772, %r7773;
	shr.u32 	%r7775, %r7758, 10;
	xor.b32  	%r7776, %r7774, %r7775;
	add.s32 	%r7777, %r7776, %r7693;
	shf.l.wrap.b32 	%r7778, %r7589, %r7589, 25;
	shf.l.wrap.b32 	%r7779, %r7589, %r7589, 14;
	xor.b32  	%r7780, %r7778, %r7779;
	shr.u32 	%r7781, %r7589, 3;
	xor.b32  	%r7782, %r7780, %r7781;
	add.s32 	%r7783, %r7777, %r7576;
	add.s32 	%r7784, %r7783, %r7782;
	shf.l.wrap.b32 	%r7785, %r7771, %r7771, 15;
	shf.l.wrap.b32 	%r7786, %r7771, %r7771, 13;
	xor.b32  	%r7787, %r7785, %r7786;
	shr.u32 	%r7788, %r7771, 10;
	xor.b32  	%r7789, %r7787, %r7788;
	add.s32 	%r7790, %r7789, %r7706;
	shf.l.wrap.b32 	%r7791, %r7602, %r7602, 25;
	shf.l.wrap.b32 	%r7792, %r7602, %r7602, 14;
	xor.b32  	%r7793, %r7791, %r7792;
	shr.u32 	%r7794, %r7602, 3;
	xor.b32  	%r7795, %r7793, %r7794;
	add.s32 	%r7796, %r7790, %r7589;
	add.s32 	%r7797, %r7796, %r7795;
	shf.l.wrap.b32 	%r7798, %r7784, %r7784, 15;
	shf.l.wrap.b32 	%r7799, %r7784, %r7784, 13;
	xor.b32  	%r7800, %r7798, %r7799;
	shr.u32 	%r7801, %r7784, 10;
	xor.b32  	%r7802, %r7800, %r7801;
	add.s32 	%r7803, %r7802, %r7719;
	shf.l.wrap.b32 	%r7804, %r7615, %r7615, 25;
	shf.l.wrap.b32 	%r7805, %r7615, %r7615, 14;
	xor.b32  	%r7806, %r7804, %r7805;
	shr.u32 	%r7807, %r7615, 3;
	xor.b32  	%r7808, %r7806, %r7807;
	add.s32 	%r7809, %r7803, %r7602;
	add.s32 	%r7810, %r7809, %r7808;
	shf.l.wrap.b32 	%r7811, %r7797, %r7797, 15;
	shf.l.wrap.b32 	%r7812, %r7797, %r7797, 13;
	xor.b32  	%r7813, %r7811, %r7812;
	shr.u32 	%r7814, %r7797, 10;
	xor.b32  	%r7815, %r7813, %r7814;
	add.s32 	%r7816, %r7815, %r7732;
	shf.l.wrap.b32 	%r7817, %r7628, %r7628, 25;
	shf.l.wrap.b32 	%r7818, %r7628, %r7628, 14;
	xor.b32  	%r7819, %r7817, %r7818;
	shr.u32 	%r7820, %r7628, 3;
	xor.b32  	%r7821, %r7819, %r7820;
	add.s32 	%r7822, %r7816, %r7615;
	add.s32 	%r7823, %r7822, %r7821;
	shf.l.wrap.b32 	%r7824, %r7810, %r7810, 15;
	shf.l.wrap.b32 	%r7825, %r7810, %r7810, 13;
	xor.b32  	%r7826, %r7824, %r7825;
	shr.u32 	%r7827, %r7810, 10;
	xor.b32  	%r7828, %r7826, %r7827;
	add.s32 	%r7829, %r7828, %r7745;
	shf.l.wrap.b32 	%r7830, %r7641, %r7641, 25;
	shf.l.wrap.b32 	%r7831, %r7641, %r7641, 14;
	xor.b32  	%r7832, %r7830, %r7831;
	shr.u32 	%r7833, %r7641, 3;
	xor.b32  	%r7834, %r7832, %r7833;
	add.s32 	%r7835, %r7829, %r7628;
	add.s32 	%r7836, %r7835, %r7834;
	shf.l.wrap.b32 	%r7837, %r7823, %r7823, 15;
	shf.l.wrap.b32 	%r7838, %r7823, %r7823, 13;
	xor.b32  	%r7839, %r7837, %r7838;
	shr.u32 	%r7840, %r7823, 10;
	xor.b32  	%r7841, %r7839, %r7840;
	add.s32 	%r7842, %r7841, %r7758;
	shf.l.wrap.b32 	%r7843, %r7654, %r7654, 25;
	shf.l.wrap.b32 	%r7844, %r7654, %r7654, 14;
	xor.b32  	%r7845, %r7843, %r7844;
	shr.u32 	%r7846, %r7654, 3;
	xor.b32  	%r7847, %r7845, %r7846;
	add.s32 	%r7848, %r7842, %r7641;
	add.s32 	%r7849, %r7848, %r7847;
	shf.l.wrap.b32 	%r7850, %r7836, %r7836, 15;
	shf.l.wrap.b32 	%r7851, %r7836, %r7836, 13;
	xor.b32  	%r7852, %r7850, %r7851;
	shr.u32 	%r7853, %r7836, 10;
	xor.b32  	%r7854, %r7852, %r7853;
	add.s32 	%r7855, %r7854, %r7771;
	shf.l.wrap.b32 	%r7856, %r7667, %r7667, 25;
	shf.l.wrap.b32 	%r7857, %r7667, %r7667, 14;
	xor.b32  	%r7858, %r7856, %r7857;
	shr.u32 	%r7859, %r7667, 3;
	xor.b32  	%r7860, %r7858, %r7859;
	add.s32 	%r7861, %r7855, %r7654;
	add.s32 	%r7862, %r7861, %r7860;
	shf.l.wrap.b32 	%r7863, %r7849, %r7849, 15;
	shf.l.wrap.b32 	%r7864, %r7849, %r7849, 13;
	xor.b32  	%r7865, %r7863, %r7864;
	shr.u32 	%r7866, %r7849, 10;
	xor.b32  	%r7867, %r7865, %r7866;
	add.s32 	%r7868, %r7867, %r7784;
	shf.l.wrap.b32 	%r7869, %r7680, %r7680, 25;
	shf.l.wrap.b32 	%r7870, %r7680, %r7680, 14;
	xor.b32  	%r7871, %r7869, %r7870;
	shr.u32 	%r7872, %r7680, 3;
	xor.b32  	%r7873, %r7871, %r7872;
	add.s32 	%r7874, %r7868, %r7667;
	add.s32 	%r7875, %r7874, %r7873;
	shf.l.wrap.b32 	%r7876, %r7862, %r7862, 15;
	shf.l.wrap.b32 	%r7877, %r7862, %r7862, 13;
	xor.b32  	%r7878, %r7876, %r7877;
	shr.u32 	%r7879, %r7862, 10;
	xor.b32  	%r7880, %r7878, %r7879;
	add.s32 	%r7881, %r7880, %r7797;
	shf.l.wrap.b32 	%r7882, %r7693, %r7693, 25;
	shf.l.wrap.b32 	%r7883, %r7693, %r7693, 14;
	xor.b32  	%r7884, %r7882, %r7883;
	shr.u32 	%r7885, %r7693, 3;
	xor.b32  	%r7886, %r7884, %r7885;
	add.s32 	%r7887, %r7881, %r7680;
	add.s32 	%r7888, %r7887, %r7886;
	shf.l.wrap.b32 	%r7889, %r7875, %r7875, 15;
	shf.l.wrap.b32 	%r7890, %r7875, %r7875, 13;
	xor.b32  	%r7891, %r7889, %r7890;
	shr.u32 	%r7892, %r7875, 10;
	xor.b32  	%r7893, %r7891, %r7892;
	add.s32 	%r7894, %r7893, %r7810;
	shf.l.wrap.b32 	%r7895, %r7706, %r7706, 25;
	shf.l.wrap.b32 	%r7896, %r7706, %r7706, 14;
	xor.b32  	%r7897, %r7895, %r7896;
	shr.u32 	%r7898, %r7706, 3;
	xor.b32  	%r7899, %r7897, %r7898;
	add.s32 	%r7900, %r7894, %r7693;
	add.s32 	%r7901, %r7900, %r7899;
	shf.l.wrap.b32 	%r7902, %r7888, %r7888, 15;
	shf.l.wrap.b32 	%r7903, %r7888, %r7888, 13;
	xor.b32  	%r7904, %r7902, %r7903;
	shr.u32 	%r7905, %r7888, 10;
	xor.b32  	%r7906, %r7904, %r7905;
	add.s32 	%r7907, %r7906, %r7823;
	shf.l.wrap.b32 	%r7908, %r7719, %r7719, 25;
	shf.l.wrap.b32 	%r7909, %r7719, %r7719, 14;
	xor.b32  	%r7910, %r7908, %r7909;
	shr.u32 	%r7911, %r7719, 3;
	xor.b32  	%r7912, %r7910, %r7911;
	add.s32 	%r7913, %r7907, %r7706;
	add.s32 	%r7914, %r7913, %r7912;
	shf.l.wrap.b32 	%r7915, %r7901, %r7901, 15;
	shf.l.wrap.b32 	%r7916, %r7901, %r7901, 13;
	xor.b32  	%r7917, %r7915, %r7916;
	shr.u32 	%r7918, %r7901, 10;
	xor.b32  	%r7919, %r7917, %r7918;
	add.s32 	%r7920, %r7919, %r7836;
	shf.l.wrap.b32 	%r7921, %r7732, %r7732, 25;
	shf.l.wrap.b32 	%r7922, %r7732, %r7732, 14;
	xor.b32  	%r7923, %r7921, %r7922;
	shr.u32 	%r7924, %r7732, 3;
	xor.b32  	%r7925, %r7923, %r7924;
	add.s32 	%r7926, %r7920, %r7719;
	add.s32 	%r7927, %r7926, %r7925;
	shf.l.wrap.b32 	%r7928, %r7914, %r7914, 15;
	shf.l.wrap.b32 	%r7929, %r7914, %r7914, 13;
	xor.b32  	%r7930, %r7928, %r7929;
	shr.u32 	%r7931, %r7914, 10;
	xor.b32  	%r7932, %r7930, %r7931;
	add.s32 	%r7933, %r7932, %r7849;
	shf.l.wrap.b32 	%r7934, %r7745, %r7745, 25;
	shf.l.wrap.b32 	%r7935, %r7745, %r7745, 14;
	xor.b32  	%r7936, %r7934, %r7935;
	shr.u32 	%r7937, %r7745, 3;
	xor.b32  	%r7938, %r7936, %r7937;
	add.s32 	%r7939, %r7933, %r7732;
	add.s32 	%r7940, %r7939, %r7938;
	shf.l.wrap.b32 	%r7941, %r7927, %r7927, 15;
	shf.l.wrap.b32 	%r7942, %r7927, %r7927, 13;
	xor.b32  	%r7943, %r7941, %r7942;
	shr.u32 	%r7944, %r7927, 10;
	xor.b32  	%r7945, %r7943, %r7944;
	add.s32 	%r7946, %r7945, %r7862;
	shf.l.wrap.b32 	%r7947, %r7758, %r7758, 25;
	shf.l.wrap.b32 	%r7948, %r7758, %r7758, 14;
	xor.b32  	%r7949, %r7947, %r7948;
	shr.u32 	%r7950, %r7758, 3;
	xor.b32  	%r7951, %r7949, %r7950;
	add.s32 	%r7952, %r7946, %r7745;
	add.s32 	%r7953, %r7952, %r7951;
	shf.l.wrap.b32 	%r7954, %r7940, %r7940, 15;
	shf.l.wrap.b32 	%r7955, %r7940, %r7940, 13;
	xor.b32  	%r7956, %r7954, %r7955;
	shr.u32 	%r7957, %r7940, 10;
	xor.b32  	%r7958, %r7956, %r7957;
	add.s32 	%r7959, %r7958, %r7875;
	shf.l.wrap.b32 	%r7960, %r7771, %r7771, 25;
	shf.l.wrap.b32 	%r7961, %r7771, %r7771, 14;
	xor.b32  	%r7962, %r7960, %r7961;
	shr.u32 	%r7963, %r7771, 3;
	xor.b32  	%r7964, %r7962, %r7963;
	add.s32 	%r7965, %r7959, %r7758;
	add.s32 	%r7966, %r7965, %r7964;
	shf.l.wrap.b32 	%r7967, %r7953, %r7953, 15;
	shf.l.wrap.b32 	%r7968, %r7953, %r7953, 13;
	xor.b32  	%r7969, %r7967, %r7968;
	shr.u32 	%r7970, %r7953, 10;
	xor.b32  	%r7971, %r7969, %r7970;
	add.s32 	%r7972, %r7971, %r7888;
	shf.l.wrap.b32 	%r7973, %r7784, %r7784, 25;
	shf.l.wrap.b32 	%r7974, %r7784, %r7784, 14;
	xor.b32  	%r7975, %r7973, %r7974;
	shr.u32 	%r7976, %r7784, 3;
	xor.b32  	%r7977, %r7975, %r7976;
	add.s32 	%r7978, %r7972, %r7771;
	add.s32 	%r7979, %r7978, %r7977;
	shf.l.wrap.b32 	%r7980, %r7966, %r7966, 15;
	shf.l.wrap.b32 	%r7981, %r7966, %r7966, 13;
	xor.b32  	%r7982, %r7980, %r7981;
	shr.u32 	%r7983, %r7966, 10;
	xor.b32  	%r7984, %r7982, %r7983;
	add.s32 	%r7985, %r7984, %r7901;
	shf.l.wrap.b32 	%r7986, %r7797, %r7797, 25;
	shf.l.wrap.b32 	%r7987, %r7797, %r7797, 14;
	xor.b32  	%r7988, %r7986, %r7987;
	shr.u32 	%r7989, %r7797, 3;
	xor.b32  	%r7990, %r7988, %r7989;
	add.s32 	%r7991, %r7985, %r7784;
	add.s32 	%r7992, %r7991, %r7990;
	shf.l.wrap.b32 	%r7993, %r7979, %r7979, 15;
	shf.l.wrap.b32 	%r7994, %r7979, %r7979, 13;
	xor.b32  	%r7995, %r7993, %r7994;
	shr.u32 	%r7996, %r7979, 10;
	xor.b32  	%r7997, %r7995, %r7996;
	add.s32 	%r7998, %r7997, %r7914;
	shf.l.wrap.b32 	%r7999, %r7810, %r7810, 25;
	shf.l.wrap.b32 	%r8000, %r7810, %r7810, 14;
	xor.b32  	%r8001, %r7999, %r8000;
	shr.u32 	%r8002, %r7810, 3;
	xor.b32  	%r8003, %r8001, %r8002;
	add.s32 	%r8004, %r7998, %r7797;
	add.s32 	%r8005, %r8004, %r8003;
	shf.l.wrap.b32 	%r8006, %r7992, %r7992, 15;
	shf.l.wrap.b32 	%r8007, %r7992, %r7992, 13;
	xor.b32  	%r8008, %r8006, %r8007;
	shr.u32 	%r8009, %r7992, 10;
	xor.b32  	%r8010, %r8008, %r8009;
	add.s32 	%r8011, %r8010, %r7927;
	shf.l.wrap.b32 	%r8012, %r7823, %r7823, 25;
	shf.l.wrap.b32 	%r8013, %r7823, %r7823, 14;
	xor.b32  	%r8014, %r8012, %r8013;
	shr.u32 	%r8015, %r7823, 3;
	xor.b32  	%r8016, %r8014, %r8015;
	add.s32 	%r8017, %r8011, %r7810;
	add.s32 	%r8018, %r8017, %r8016;
	shf.l.wrap.b32 	%r8019, %r8005, %r8005, 15;
	shf.l.wrap.b32 	%r8020, %r8005, %r8005, 13;
	xor.b32  	%r8021, %r8019, %r8020;
	shr.u32 	%r8022, %r8005, 10;
	xor.b32  	%r8023, %r8021, %r8022;
	add.s32 	%r8024, %r8023, %r7940;
	shf.l.wrap.b32 	%r8025, %r7836, %r7836, 25;
	shf.l.wrap.b32 	%r8026, %r7836, %r7836, 14;
	xor.b32  	%r8027, %r8025, %r8026;
	shr.u32 	%r8028, %r7836, 3;
	xor.b32  	%r8029, %r8027, %r8028;
	add.s32 	%r8030, %r8024, %r7823;
	add.s32 	%r8031, %r8030, %r8029;
	shf.l.wrap.b32 	%r8032, %r8018, %r8018, 15;
	shf.l.wrap.b32 	%r8033, %r8018, %r8018, 13;
	xor.b32  	%r8034, %r8032, %r8033;
	shr.u32 	%r8035, %r8018, 10;
	xor.b32  	%r8036, %r8034, %r8035;
	add.s32 	%r8037, %r8036, %r7953;
	shf.l.wrap.b32 	%r8038, %r7849, %r7849, 25;
	shf.l.wrap.b32 	%r8039, %r7849, %r7849, 14;
	xor.b32  	%r8040, %r8038, %r8039;
	shr.u32 	%r8041, %r7849, 3;
	xor.b32  	%r8042, %r8040, %r8041;
	add.s32 	%r8043, %r8037, %r7836;
	add.s32 	%r8044, %r8043, %r8042;
	shf.l.wrap.b32 	%r8045, %r8031, %r8031, 15;
	shf.l.wrap.b32 	%r8046, %r8031, %r8031, 13;
	xor.b32  	%r8047, %r8045, %r8046;
	shr.u32 	%r8048, %r8031, 10;
	xor.b32  	%r8049, %r8047, %r8048;
	add.s32 	%r8050, %r8049, %r7966;
	shf.l.wrap.b32 	%r8051, %r7862, %r7862, 25;
	shf.l.wrap.b32 	%r8052, %r7862, %r7862, 14;
	xor.b32  	%r8053, %r8051, %r8052;
	shr.u32 	%r8054, %r7862, 3;
	xor.b32  	%r8055, %r8053, %r8054;
	add.s32 	%r8056, %r8050, %r7849;
	add.s32 	%r8057, %r8056, %r8055;
	shf.l.wrap.b32 	%r8058, %r8044, %r8044, 15;
	shf.l.wrap.b32 	%r8059, %r8044, %r8044, 13;
	xor.b32  	%r8060, %r8058, %r8059;
	shr.u32 	%r8061, %r8044, 10;
	xor.b32  	%r8062, %r8060, %r8061;
	add.s32 	%r8063, %r8062, %r7979;
	shf.l.wrap.b32 	%r8064, %r7875, %r7875, 25;
	shf.l.wrap.b32 	%r8065, %r7875, %r7875, 14;
	xor.b32  	%r8066, %r8064, %r8065;
	shr.u32 	%r8067, %r7875, 3;
	xor.b32  	%r8068, %r8066, %r8067;
	add.s32 	%r8069, %r8063, %r7862;
	add.s32 	%r8070, %r8069, %r8068;
	shf.l.wrap.b32 	%r8071, %r8057, %r8057, 15;
	shf.l.wrap.b32 	%r8072, %r8057, %r8057, 13;
	xor.b32  	%r8073, %r8071, %r8072;
	shr.u32 	%r8074, %r8057, 10;
	xor.b32  	%r8075, %r8073, %r8074;
	add.s32 	%r8076, %r8075, %r7992;
	shf.l.wrap.b32 	%r8077, %r7888, %r7888, 25;
	shf.l.wrap.b32 	%r8078, %r7888, %r7888, 14;
	xor.b32  	%r8079, %r8077, %r8078;
	shr.u32 	%r8080, %r7888, 3;
	xor.b32  	%r8081, %r8079, %r8080;
	add.s32 	%r8082, %r8076, %r7875;
	add.s32 	%r8083, %r8082, %r8081;
	shf.l.wrap.b32 	%r8084, %r8070, %r8070, 15;
	shf.l.wrap.b32 	%r8085, %r8070, %r8070, 13;
	xor.b32  	%r8086, %r8084, %r8085;
	shr.u32 	%r8087, %r8070, 10;
	xor.b32  	%r8088, %r8086, %r8087;
	add.s32 	%r8089, %r8088, %r8005;
	shf.l.wrap.b32 	%r8090, %r7901, %r7901, 25;
	shf.l.wrap.b32 	%r8091, %r7901, %r7901, 14;
	xor.b32  	%r8092, %r8090, %r8091;
	shr.u32 	%r8093, %r7901, 3;
	xor.b32  	%r8094, %r8092, %r8093;
	add.s32 	%r8095, %r8089, %r7888;
	add.s32 	%r8096, %r8095, %r8094;
	shf.l.wrap.b32 	%r8097, %r8083, %r8083, 15;
	shf.l.wrap.b32 	%r8098, %r8083, %r8083, 13;
	xor.b32  	%r8099, %r8097, %r8098;
	shr.u32 	%r8100, %r8083, 10;
	xor.b32  	%r8101, %r8099, %r8100;
	add.s32 	%r8102, %r8101, %r8018;
	shf.l.wrap.b32 	%r8103, %r7914, %r7914, 25;
	shf.l.wrap.b32 	%r8104, %r7914, %r7914, 14;
	xor.b32  	%r8105, %r8103, %r8104;
	shr.u32 	%r8106, %r7914, 3;
	xor.b32  	%r8107, %r8105, %r8106;
	add.s32 	%r8108, %r8102, %r7901;
	add.s32 	%r8109, %r8108, %r8107;
	shf.l.wrap.b32 	%r8110, %r8096, %r8096, 15;
	shf.l.wrap.b32 	%r8111, %r8096, %r8096, 13;
	xor.b32  	%r8112, %r8110, %r8111;
	shr.u32 	%r8113, %r8096, 10;
	xor.b32  	%r8114, %r8112, %r8113;
	add.s32 	%r8115, %r8114, %r8031;
	shf.l.wrap.b32 	%r8116, %r7927, %r7927, 25;
	shf.l.wrap.b32 	%r8117, %r7927, %r7927, 14;
	xor.b32  	%r8118, %r8116, %r8117;
	shr.u32 	%r8119, %r7927, 3;
	xor.b32  	%r8120, %r8118, %r8119;
	add.s32 	%r8121, %r8115, %r7914;
	add.s32 	%r8122, %r8121, %r8120;
	shf.l.wrap.b32 	%r8123, %r8109, %r8109, 15;
	shf.l.wrap.b32 	%r8124, %r8109, %r8109, 13;
	xor.b32  	%r8125, %r8123, %r8124;
	shr.u32 	%r8126, %r8109, 10;
	xor.b32  	%r8127, %r8125, %r8126;
	add.s32 	%r8128, %r8127, %r8044;
	shf.l.wrap.b32 	%r8129, %r7940, %r7940, 25;
	shf.l.wrap.b32 	%r8130, %r7940, %r7940, 14;
	xor.b32  	%r8131, %r8129, %r8130;
	shr.u32 	%r8132, %r7940, 3;
	xor.b32  	%r8133, %r8131, %r8132;
	add.s32 	%r8134, %r8128, %r7927;
	add.s32 	%r8135, %r8134, %r8133;
	shf.l.wrap.b32 	%r8136, %r8122, %r8122, 15;
	shf.l.wrap.b32 	%r8137, %r8122, %r8122, 13;
	xor.b32  	%r8138, %r8136, %r8137;
	shr.u32 	%r8139, %r8122, 10;
	xor.b32  	%r8140, %r8138, %r8139;
	add.s32 	%r8141, %r8140, %r8057;
	shf.l.wrap.b32 	%r8142, %r7953, %r7953, 25;
	shf.l.wrap.b32 	%r8143, %r7953, %r7953, 14;
	xor.b32  	%r8144, %r8142, %r8143;
	shr.u32 	%r8145, %r7953, 3;
	xor.b32  	%r8146, %r8144, %r8145;
	add.s32 	%r8147, %r8141, %r7940;
	add.s32 	%r8148, %r8147, %r8146;
	shf.l.wrap.b32 	%r8149, %r8135, %r8135, 15;
	shf.l.wrap.b32 	%r8150, %r8135, %r8135, 13;
	xor.b32  	%r8151, %r8149, %r8150;
	shr.u32 	%r8152, %r8135, 10;
	xor.b32  	%r8153, %r8151, %r8152;
	add.s32 	%r8154, %r8153, %r8070;
	shf.l.wrap.b32 	%r8155, %r7966, %r7966, 25;
	shf.l.wrap.b32 	%r8156, %r7966, %r7966, 14;
	xor.b32  	%r8157, %r8155, %r8156;
	shr.u32 	%r8158, %r7966, 3;
	xor.b32  	%r8159, %r8157, %r8158;
	add.s32 	%r8160, %r8154, %r7953;
	add.s32 	%r8161, %r8160, %r8159;
	shf.l.wrap.b32 	%r8162, %r8148, %r8148, 15;
	shf.l.wrap.b32 	%r8163, %r8148, %r8148, 13;
	xor.b32  	%r8164, %r8162, %r8163;
	shr.u32 	%r8165, %r8148, 10;
	xor.b32  	%r8166, %r8164, %r8165;
	add.s32 	%r8167, %r8166, %r8083;
	shf.l.wrap.b32 	%r8168, %r7979, %r7979, 25;
	shf.l.wrap.b32 	%r8169, %r7979, %r7979, 14;
	xor.b32  	%r8170, %r8168, %r8169;
	shr.u32 	%r8171, %r7979, 3;
	xor.b32  	%r8172, %r8170, %r8171;
	add.s32 	%r8173, %r8167, %r7966;
	add.s32 	%r8174, %r8173, %r8172;
	or.b32  	%r8175, %r9871, %r9872;
	and.b32  	%r8176, %r8175, %r9873;
	and.b32  	%r8177, %r9871, %r9872;
	or.b32  	%r8178, %r8176, %r8177;
	shf.l.wrap.b32 	%r8179, %r9873, %r9873, 30;
	shf.l.wrap.b32 	%r8180, %r9873, %r9873, 19;
	xor.b32  	%r8181, %r8180, %r8179;
	shf.l.wrap.b32 	%r8182, %r9873, %r9873, 10;
	xor.b32  	%r8183, %r8181, %r8182;
	and.b32  	%r8184, %r9868, %r9869;
	not.b32 	%r8185, %r9869;
	and.b32  	%r8186, %r9867, %r8185;
	or.b32  	%r8187, %r8186, %r8184;
	shf.l.wrap.b32 	%r8188, %r9869, %r9869, 26;
	shf.l.wrap.b32 	%r8189, %r9869, %r9869, 21;
	xor.b32  	%r8190, %r8188, %r8189;
	shf.l.wrap.b32 	%r8191, %r9869, %r9869, 7;
	xor.b32  	%r8192, %r8190, %r8191;
	add.s32 	%r8193, %r8192, %r9883;
	add.s32 	%r8194, %r8193, %r8187;
	add.s32 	%r8195, %r8194, %r9866;
	add.s32 	%r8196, %r8195, 1116352408;
	add.s32 	%r8197, %r8183, %r8178;
	add.s32 	%r8198, %r8197, %r8196;
	add.s32 	%r8199, %r8196, %r9870;
	or.b32  	%r8200, %r9872, %r9873;
	and.b32  	%r8201, %r8200, %r8198;
	and.b32  	%r8202, %r9872, %r9873;
	or.b32  	%r8203, %r8201, %r8202;
	shf.l.wrap.b32 	%r8204, %r8198, %r8198, 30;
	shf.l.wrap.b32 	%r8205, %r8198, %r8198, 19;
	xor.b32  	%r8206, %r8205, %r8204;
	shf.l.wrap.b32 	%r8207, %r8198, %r8198, 10;
	xor.b32  	%r8208, %r8206, %r8207;
	and.b32  	%r8209, %r9869, %r8199;
	not.b32 	%r8210, %r8199;
	and.b32  	%r8211, %r9868, %r8210;
	or.b32  	%r8212, %r8211, %r8209;
	shf.l.wrap.b32 	%r8213, %r8199, %r8199, 26;
	shf.l.wrap.b32 	%r8214, %r8199, %r8199, 21;
	xor.b32  	%r8215, %r8213, %r8214;
	shf.l.wrap.b32 	%r8216, %r8199, %r8199, 7;
	xor.b32  	%r8217, %r8215, %r8216;
	add.s32 	%r8218, %r8217, %r9884;
	add.s32 	%r8219, %r8218, %r8212;
	add.s32 	%r8220, %r8219, %r9867;
	add.s32 	%r8221, %r8220, 1899447441;
	add.s32 	%r8222, %r8208, %r8203;
	add.s32 	%r8223, %r8222, %r8221;
	add.s32 	%r8224, %r8221, %r9871;
	or.b32  	%r8225, %r9873, %r8198;
	and.b32  	%r8226, %r8225, %r8223;
	and.b32  	%r8227, %r9873, %r8198;
	or.b32  	%r8228, %r8226, %r8227;
	shf.l.wrap.b32 	%r8229, %r8223, %r8223, 30;
	shf.l.wrap.b32 	%r8230, %r8223, %r8223, 19;
	xor.b32  	%r8231, %r8230, %r8229;
	shf.l.wrap.b32 	%r8232, %r8223, %r8223, 10;
	xor.b32  	%r8233, %r8231, %r8232;
	and.b32  	%r8234, %r8199, %r8224;
	not.b32 	%r8235, %r8224;
	and.b32  	%r8236, %r9869, %r8235;
	or.b32  	%r8237, %r8236, %r8234;
	shf.l.wrap.b32 	%r8238, %r8224, %r8224, 26;
	shf.l.wrap.b32 	%r8239, %r8224, %r8224, 21;
	xor.b32  	%r8240, %r8238, %r8239;
	shf.l.wrap.b32 	%r8241, %r8224, %r8224, 7;
	xor.b32  	%r8242, %r8240, %r8241;
	add.s32 	%r8243, %r8242, %r9885;
	add.s32 	%r8244, %r8243, %r8237;
	add.s32 	%r8245, %r8244, %r9868;
	add.s32 	%r8246, %r8245, -1245643825;
	add.s32 	%r8247, %r8233, %r8228;
	add.s32 	%r8248, %r8247, %r8246;
	add.s32 	%r8249, %r8246, %r9872;
	or.b32  	%r8250, %r8198, %r8223;
	and.b32  	%r8251, %r8250, %r8248;
	and.b32  	%r8252, %r8198, %r8223;
	or.b32  	%r8253, %r8251, %r8252;
	shf.l.wrap.b32 	%r8254, %r8248, %r8248, 30;
	shf.l.wrap.b32 	%r8255, %r8248, %r8248, 19;
	xor.b32  	%r8256, %r8255, %r8254;
	shf.l.wrap.b32 	%r8257, %r8248, %r8248, 10;
	xor.b32  	%r8258, %r8256, %r8257;
	and.b32  	%r8259, %r8224, %r8249;
	not.b32 	%r8260, %r8249;
	and.b32  	%r8261, %r8199, %r8260;
	or.b32  	%r8262, %r8261, %r8259;
	shf.l.wrap.b32 	%r8263, %r8249, %r8249, 26;
	shf.l.wrap.b32 	%r8264, %r8249, %r8249, 21;
	xor.b32  	%r8265, %r8263, %r8264;
	shf.l.wrap.b32 	%r8266, %r8249, %r8249, 7;
	xor.b32  	%r8267, %r8265, %r8266;
	add.s32 	%r8268, %r8267, %r9886;
	add.s32 	%r8269, %r8268, %r8262;
	add.s32 	%r8270, %r8269, %r9869;
	add.s32 	%r8271, %r8270, -373957723;
	add.s32 	%r8272, %r8258, %r8253;
	add.s32 	%r8273, %r8272, %r8271;
	add.s32 	%r8274, %r8271, %r9873;
	or.b32  	%r8275, %r8223, %r8248;
	and.b32  	%r8276, %r8275, %r8273;
	and.b32  	%r8277, %r8223, %r8248;
	or.b32  	%r8278, %r8276, %r8277;
	shf.l.wrap.b32 	%r8279, %r8273, %r8273, 30;
	shf.l.wrap.b32 	%r8280, %r8273, %r8273, 19;
	xor.b32  	%r8281, %r8280, %r8279;
	shf.l.wrap.b32 	%r8282, %r8273, %r8273, 10;
	xor.b32  	%r8283, %r8281, %r8282;
	and.b32  	%r8284, %r8249, %r8274;
	not.b32 	%r8285, %r8274;
	and.b32  	%r8286, %r8224, %r8285;
	or.b32  	%r8287, %r8286, %r8284;
	shf.l.wrap.b32 	%r8288, %r8274, %r8274, 26;
	shf.l.wrap.b32 	%r8289, %r8274, %r8274, 21;
	xor.b32  	%r8290, %r8288, %r8289;
	shf.l.wrap.b32 	%r8291, %r8274, %r8274, 7;
	xor.b32  	%r8292, %r8290, %r8291;
	add.s32 	%r8293, %r8292, %r9887;
	add.s32 	%r8294, %r8293, %r8287;
	add.s32 	%r8295, %r8294, %r8199;
	add.s32 	%r8296, %r8295, 961987163;
	add.s32 	%r8297, %r8283, %r8278;
	add.s32 	%r8298, %r8297, %r8296;
	add.s32 	%r8299, %r8296, %r8198;
	or.b32  	%r8300, %r8248, %r8273;
	and.b32  	%r8301, %r8300, %r8298;
	and.b32  	%r8302, %r8248, %r8273;
	or.b32  	%r8303, %r8301, %r8302;
	shf.l.wrap.b32 	%r8304, %r8298, %r8298, 30;
	shf.l.wrap.b32 	%r8305, %r8298, %r8298, 19;
	xor.b32  	%r8306, %r8305, %r8304;
	shf.l.wrap.b32 	%r8307, %r8298, %r8298, 10;
	xor.b32  	%r8308, %r8306, %r8307;
	and.b32  	%r8309, %r8274, %r8299;
	not.b32 	%r8310, %r8299;
	and.b32  	%r8311, %r8249, %r8310;
	or.b32  	%r8312, %r8311, %r8309;
	shf.l.wrap.b32 	%r8313, %r8299, %r8299, 26;
	shf.l.wrap.b32 	%r8314, %r8299, %r8299, 21;
	xor.b32  	%r8315, %r8313, %r8314;
	shf.l.wrap.b32 	%r8316, %r8299, %r8299, 7;
	xor.b32  	%r8317, %r8315, %r8316;
	add.s32 	%r8318, %r8317, %r9888;
	add.s32 	%r8319, %r8318, %r8312;
	add.s32 	%r8320, %r8319, %r8224;
	add.s32 	%r8321, %r8320, 1508970993;
	add.s32 	%r8322, %r8308, %r8303;
	add.s32 	%r8323, %r8322, %r8321;
	add.s32 	%r8324, %r8321, %r8223;
	or.b32  	%r8325, %r8273, %r8298;
	and.b32  	%r8326, %r8325, %r8323;
	and.b32  	%r8327, %r8273, %r8298;
	or.b32  	%r8328, %r8326, %r8327;
	shf.l.wrap.b32 	%r8329, %r8323, %r8323, 30;
	shf.l.wrap.b32 	%r8330, %r8323, %r8323, 19;
	xor.b32  	%r8331, %r8330, %r8329;
	shf.l.wrap.b32 	%r8332, %r8323, %r8323, 10;
	xor.b32  	%r8333, %r8331, %r8332;
	and.b32  	%r8334, %r8299, %r8324;
	not.b32 	%r8335, %r8324;
	and.b32  	%r8336, %r8274, %r8335;
	or.b32  	%r8337, %r8336, %r8334;
	shf.l.wrap.b32 	%r8338, %r8324, %r8324, 26;
	shf.l.wrap.b32 	%r8339, %r8324, %r8324, 21;
	xor.b32  	%r8340, %r8338, %r8339;
	shf.l.wrap.b32 	%r8341, %r8324, %r8324, 7;
	xor.b32  	%r8342, %r8340, %r8341;
	add.s32 	%r8343, %r8342, %r9889;
	add.s32 	%r8344, %r8343, %r8337;
	add.s32 	%r8345, %r8344, %r8249;
	add.s32 	%r8346, %r8345, -1841331548;
	add.s32 	%r8347, %r8333, %r8328;
	add.s32 	%r8348, %r8347, %r8346;
	add.s32 	%r8349, %r8346, %r8248;
	or.b32  	%r8350, %r8298, %r8323;
	and.b32  	%r8351, %r8350, %r8348;
	and.b32  	%r8352, %r8298, %r8323;
	or.b32  	%r8353, %r8351, %r8352;
	shf.l.wrap.b32 	%r8354, %r8348, %r8348, 30;
	shf.l.wrap.b32 	%r8355, %r8348, %r8348, 19;
	xor.b32  	%r8356, %r8355, %r8354;
	shf.l.wrap.b32 	%r8357, %r8348, %r8348, 10;
	xor.b32  	%r8358, %r8356, %r8357;
	and.b32  	%r8359, %r8324, %r8349;
	not.b32 	%r8360, %r8349;
	and.b32  	%r8361, %r8299, %r8360;
	or.b32  	%r8362, %r8361, %r8359;
	shf.l.wrap.b32 	%r8363, %r8349, %r8349, 26;
	shf.l.wrap.b32 	%r8364, %r8349, %r8349, 21;
	xor.b32  	%r8365, %r8363, %r8364;
	shf.l.wrap.b32 	%r8366, %r8349, %r8349, 7;
	xor.b32  	%r8367, %r8365, %r8366;
	add.s32 	%r8368, %r8367, %r9890;
	add.s32 	%r8369, %r8368, %r8362;
	add.s32 	%r8370, %r8369, %r8274;
	add.s32 	%r8371, %r8370, -1424204075;
	add.s32 	%r8372, %r8358, %r8353;
	add.s32 	%r8373, %r8372, %r8371;
	add.s32 	%r8374, %r8371, %r8273;
	or.b32  	%r8375, %r8323, %r8348;
	and.b32  	%r8376, %r8375, %r8373;
	and.b32  	%r8377, %r8323, %r8348;
	or.b32  	%r8378, %r8376, %r8377;
	shf.l.wrap.b32 	%r8379, %r8373, %r8373, 30;
	shf.l.wrap.b32 	%r8380, %r8373, %r8373, 19;
	xor.b32  	%r8381, %r8380, %r8379;
	shf.l.wrap.b32 	%r8382, %r8373, %r8373, 10;
	xor.b32  	%r8383, %r8381, %r8382;
	and.b32  	%r8384, %r8349, %r8374;
	not.b32 	%r8385, %r8374;
	and.b32  	%r8386, %r8324, %r8385;
	or.b32  	%r8387, %r8386, %r8384;
	shf.l.wrap.b32 	%r8388, %r8374, %r8374, 26;
	shf.l.wrap.b32 	%r8389, %r8374, %r8374, 21;
	xor.b32  	%r8390, %r8388, %r8389;
	shf.l.wrap.b32 	%r8391, %r8374, %r8374, 7;
	xor.b32  	%r8392, %r8390, %r8391;
	add.s32 	%r8393, %r8392, %r9891;
	add.s32 	%r8394, %r8393, %r8387;
	add.s32 	%r8395, %r8394, %r8299;
	add.s32 	%r8396, %r8395, -670586216;
	add.s32 	%r8397, %r8383, %r8378;
	add.s32 	%r8398, %r8397, %r8396;
	add.s32 	%r8399, %r8396, %r8298;
	or.b32  	%r8400, %r8348, %r8373;
	and.b32  	%r8401, %r8400, %r8398;
	and.b32  	%r8402, %r8348, %r8373;
	or.b32  	%r8403, %r8401, %r8402;
	shf.l.wrap.b32 	%r8404, %r8398, %r8398, 30;
	shf.l.wrap.b32 	%r8405, %r8398, %r8398, 19;
	xor.b32  	%r8406, %r8405, %r8404;
	shf.l.wrap.b32 	%r8407, %r8398, %r8398, 10;
	xor.b32  	%r8408, %r8406, %r8407;
	and.b32  	%r8409, %r8374, %r8399;
	not.b32 	%r8410, %r8399;
	and.b32  	%r8411, %r8349, %r8410;
	or.b32  	%r8412, %r8411, %r8409;
	shf.l.wrap.b32 	%r8413, %r8399, %r8399, 26;
	shf.l.wrap.b32 	%r8414, %r8399, %r8399, 21;
	xor.b32  	%r8415, %r8413, %r8414;
	shf.l.wrap.b32 	%r8416, %r8399, %r8399, 7;
	xor.b32  	%r8417, %r8415, %r8416;
	add.s32 	%r8418, %r8417, %r9892;
	add.s32 	%r8419, %r8418, %r8412;
	add.s32 	%r8420, %r8419, %r8324;
	add.s32 	%r8421, %r8420, 310598401;
	add.s32 	%r8422, %r8408, %r8403;
	add.s32 	%r8423, %r8422, %r8421;
	add.s32 	%r8424, %r8421, %r8323;
	or.b32  	%r8425, %r8373, %r8398;
	and.b32  	%r8426, %r8425, %r8423;
	and.b32  	%r8427, %r8373, %r8398;
	or.b32  	%r8428, %r8426, %r8427;
	shf.l.wrap.b32 	%r8429, %r8423, %r8423, 30;
	shf.l.wrap.b32 	%r8430, %r8423, %r8423, 19;
	xor.b32  	%r8431, %r8430, %r8429;
	shf.l.wrap.b32 	%r8432, %r8423, %r8423, 10;
	xor.b32  	%r8433, %r8431, %r8432;
	and.b32  	%r8434, %r8399, %r8424;
	not.b32 	%r8435, %r8424;
	and.b32  	%r8436, %r8374, %r8435;
	or.b32  	%r8437, %r8436, %r8434;
	shf.l.wrap.b32 	%r8438, %r8424, %r8424, 26;
	shf.l.wrap.b32 	%r8439, %r8424, %r8424, 21;
	xor.b32  	%r8440, %r8438, %r8439;
	shf.l.wrap.b32 	%r8441, %r8424, %r8424, 7;
	xor.b32  	%r8442, %r8440, %r8441;
	add.s32 	%r8443, %r8442, %r9893;
	add.s32 	%r8444, %r8443, %r8437;
	add.s32 	%r8445, %r8444, %r8349;
	add.s32 	%r8446, %r8445, 607225278;
	add.s32 	%r8447, %r8433, %r8428;
	add.s32 	%r8448, %r8447, %r8446;
	add.s32 	%r8449, %r8446, %r8348;
	or.b32  	%r8450, %r8398, %r8423;
	and.b32  	%r8451, %r8450, %r8448;
	and.b32  	%r8452, %r8398, %r8423;
	or.b32  	%r8453, %r8451, %r8452;
	shf.l.wrap.b32 	%r8454, %r8448, %r8448, 30;
	shf.l.wrap.b32 	%r8455, %r8448, %r8448, 19;
	xor.b32  	%r8456, %r8455, %r8454;
	shf.l.wrap.b32 	%r8457, %r8448, %r8448, 10;
	xor.b32  	%r8458, %r8456, %r8457;
	and.b32  	%r8459, %r8424, %r8449;
	not.b32 	%r8460, %r8449;
	and.b32  	%r8461, %r8399, %r8460;
	or.b32  	%r8462, %r8461, %r8459;
	shf.l.wrap.b32 	%r8463, %r8449, %r8449, 26;
	shf.l.wrap.b32 	%r8464, %r8449, %r8449, 21;
	xor.b32  	%r8465, %r8463, %r8464;
	shf.l.wrap.b32 	%r8466, %r8449, %r8449, 7;
	xor.b32  	%r8467, %r8465, %r8466;
	add.s32 	%r8468, %r8467, %r9894;
	add.s32 	%r8469, %r8468, %r8462;
	add.s32 	%r8470, %r8469, %r8374;
	add.s32 	%r8471, %r8470, 1426881987;
	add.s32 	%r8472, %r8458, %r8453;
	add.s32 	%r8473, %r8472, %r8471;
	add.s32 	%r8474, %r8471, %r8373;
	or.b32  	%r8475, %r8423, %r8448;
	and.b32  	%r8476, %r8475, %r8473;
	and.b32  	%r8477, %r8423, %r8448;
	or.b32  	%r8478, %r8476, %r8477;
	shf.l.wrap.b32 	%r8479, %r8473, %r8473, 30;
	shf.l.wrap.b32 	%r8480, %r8473, %r8473, 19;
	xor.b32  	%r8481, %r8480, %r8479;
	shf.l.wrap.b32 	%r8482, %r8473, %r8473, 10;
	xor.b32  	%r8483, %r8481, %r8482;
	and.b32  	%r8484, %r8449, %r8474;
	not.b32 	%r8485, %r8474;
	and.b32  	%r8486, %r8424, %r8485;
	or.b32  	%r8487, %r8486, %r8484;
	shf.l.wrap.b32 	%r8488, %r8474, %r8474, 26;
	shf.l.wrap.b32 	%r8489, %r8474, %r8474, 21;
	xor.b32  	%r8490, %r8488, %r8489;
	shf.l.wrap.b32 	%r8491, %r8474, %r8474, 7;
	xor.b32  	%r8492, %r8490, %r8491;
	add.s32 	%r8493, %r8492, %r9895;
	add.s32 	%r8494, %r8493, %r8487;
	add.s32 	%r8495, %r8494, %r8399;
	add.s32 	%r8496, %r8495, 1925078388;
	add.s32 	%r8497, %r8483, %r8478;
	add.s32 	%r8498, %r8497, %r8496;
	add.s32 	%r8499, %r8496, %r8398;
	or.b32  	%r8500, %r8448, %r8473;
	and.b32  	%r8501, %r8500, %r8498;
	and.b32  	%r8502, %r8448, %r8473;
	or.b32  	%r8503, %r8501, %r8502;
	shf.l.wrap.b32 	%r8504, %r8498, %r8498, 30;
	shf.l.wrap.b32 	%r8505, %r8498, %r8498, 19;
	xor.b32  	%r8506, %r8505, %r8504;
	shf.l.wrap.b32 	%r8507, %r8498, %r8498, 10;
	xor.b32  	%r8508, %r8506, %r8507;
	and.b32  	%r8509, %r8474, %r8499;
	not.b32 	%r8510, %r8499;
	and.b32  	%r8511, %r8449, %r8510;
	or.b32  	%r8512, %r8511, %r8509;
	shf.l.wrap.b32 	%r8513, %r8499, %r8499, 26;
	shf.l.wrap.b32 	%r8514, %r8499, %r8499, 21;
	xor.b32  	%r8515, %r8513, %r8514;
	shf.l.wrap.b32 	%r8516, %r8499, %r8499, 7;
	xor.b32  	%r8517, %r8515, %r8516;
	add.s32 	%r8518, %r8517, %r9896;
	add.s32 	%r8519, %r8518, %r8512;
	add.s32 	%r8520, %r8519, %r8424;
	add.s32 	%r8521, %r8520, -2132889090;
	add.s32 	%r8522, %r8508, %r8503;
	add.s32 	%r8523, %r8522, %r8521;
	add.s32 	%r8524, %r8521, %r8423;
	or.b32  	%r8525, %r8473, %r8498;
	and.b32  	%r8526, %r8525, %r8523;
	and.b32  	%r8527, %r8473, %r8498;
	or.b32  	%r8528, %r8526, %r8527;
	shf.l.wrap.b32 	%r8529, %r8523, %r8523, 30;
	shf.l.wrap.b32 	%r8530, %r8523, %r8523, 19;
	xor.b32  	%r8531, %r8530, %r8529;
	shf.l.wrap.b32 	%r8532, %r8523, %r8523, 10;
	xor.b32  	%r8533, %r8531, %r8532;
	and.b32  	%r8534, %r8499, %r8524;
	not.b32 	%r8535, %r8524;
	and.b32  	%r8536, %r8474, %r8535;
	or.b32  	%r8537, %r8536, %r8534;
	shf.l.wrap.b32 	%r8538, %r8524, %r8524, 26;
	shf.l.wrap.b32 	%r8539, %r8524, %r8524, 21;
	xor.b32  	%r8540, %r8538, %r8539;
	shf.l.wrap.b32 	%r8541, %r8524, %r8524, 7;
	xor.b32  	%r8542, %r8540, %r8541;
	add.s32 	%r8543, %r8542, %r7549;
	add.s32 	%r8544, %r8543, %r8537;
	add.s32 	%r8545, %r8544, %r8449;
	add.s32 	%r8546, %r8545, -1680079193;
	add.s32 	%r8547, %r8533, %r8528;
	add.s32 	%r8548, %r8547, %r8546;
	add.s32 	%r8549, %r8546, %r8448;
	or.b32  	%r8550, %r8498, %r8523;
	and.b32  	%r8551, %r8550, %r8548;
	and.b32  	%r8552, %r8498, %r8523;
	or.b32  	%r8553, %r8551, %r8552;
	shf.l.wrap.b32 	%r8554, %r8548, %r8548, 30;
	shf.l.wrap.b32 	%r8555, %r8548, %r8548, 19;
	xor.b32  	%r8556, %r8555, %r8554;
	shf.l.wrap.b32 	%r8557, %r8548, %r8548, 10;
	xor.b32  	%r8558, %r8556, %r8557;
	and.b32  	%r8559, %r8524, %r8549;
	not.b32 	%r8560, %r8549;
	and.b32  	%r8561, %r8499, %r8560;
	or.b32  	%r8562, %r8561, %r8559;
	shf.l.wrap.b32 	%r8563, %r8549, %r8549, 26;
	shf.l.wrap.b32 	%r8564, %r8549, %r8549, 21;
	xor.b32  	%r8565, %r8563, %r8564;
	shf.l.wrap.b32 	%r8566, %r8549, %r8549, 7;
	xor.b32  	%r8567, %r8565, %r8566;
	add.s32 	%r8568, %r8567, %r7550;
	add.s32 	%r8569, %r8568, %r8562;
	add.s32 	%r8570, %r8569, %r8474;
	add.s32 	%r8571, %r8570, -1046744716;
	add.s32 	%r8572, %r8558, %r8553;
	add.s32 	%r8573, %r8572, %r8571;
	add.s32 	%r8574, %r8571, %r8473;
	or.b32  	%r8575, %r8523, %r8548;
	and.b32  	%r8576, %r8575, %r8573;
	and.b32  	%r8577, %r8523, %r8548;
	or.b32  	%r8578, %r8576, %r8577;
	shf.l.wrap.b32 	%r8579, %r8573, %r8573, 30;
	shf.l.wrap.b32 	%r8580, %r8573, %r8573, 19;
	xor.b32  	%r8581, %r8580, %r8579;
	shf.l.wrap.b32 	%r8582, %r8573, %r8573, 10;
	xor.b32  	%r8583, %r8581, %r8582;
	and.b32  	%r8584, %r8549, %r8574;
	not.b32 	%r8585, %r8574;
	and.b32  	%r8586, %r8524, %r8585;
	or.b32  	%r8587, %r8586, %r8584;
	shf.l.wrap.b32 	%r8588, %r8574, %r8574, 26;
	shf.l.wrap.b32 	%r8589, %r8574, %r8574, 21;
	xor.b32  	%r8590, %r8588, %r8589;
	shf.l.wrap.b32 	%r8591, %r8574, %r8574, 7;
	xor.b32  	%r8592, %r8590, %r8591;
	add.s32 	%r8593, %r8592, %r7563;
	add.s32 	%r8594, %r8593, %r8587;
	add.s32 	%r8595, %r8594, %r8499;
	add.s32 	%r8596, %r8595, -459576895;
	add.s32 	%r8597, %r8583, %r8578;
	add.s32 	%r8598, %r8597, %r8596;
	add.s32 	%r8599, %r8596, %r8498;
	or.b32  	%r8600, %r8548, %r8573;
	and.b32  	%r8601, %r8600, %r8598;
	and.b32  	%r8602, %r8548, %r8573;
	or.b32  	%r8603, %r8601, %r8602;
	shf.l.wrap.b32 	%r8604, %r8598, %r8598, 30;
	shf.l.wrap.b32 	%r8605, %r8598, %r8598, 19;
	xor.b32  	%r8606, %r8605, %r8604;
	shf.l.wrap.b32 	%r8607, %r8598, %r8598, 10;
	xor.b32  	%r8608, %r8606, %r8607;
	and.b32  	%r8609, %r8574, %r8599;
	not.b32 	%r8610, %r8599;
	and.b32  	%r8611, %r8549, %r8610;
	or.b32  	%r8612, %r8611, %r8609;
	shf.l.wrap.b32 	%r8613, %r8599, %r8599, 26;
	shf.l.wrap.b32 	%r8614, %r8599, %r8599, 21;
	xor.b32  	%r8615, %r8613, %r8614;
	shf.l.wrap.b32 	%r8616, %r8599, %r8599, 7;
	xor.b32  	%r8617, %r8615, %r8616;
	add.s32 	%r8618, %r8617, %r7576;
	add.s32 	%r8619, %r8618, %r8612;
	add.s32 	%r8620, %r8619, %r8524;
	add.s32 	%r8621, %r8620, -272742522;
	add.s32 	%r8622, %r8608, %r8603;
	add.s32 	%r8623, %r8622, %r8621;
	add.s32 	%r8624, %r8621, %r8523;
	or.b32  	%r8625, %r8573, %r8598;
	and.b32  	%r8626, %r8625, %r8623;
	and.b32  	%r8627, %r8573, %r8598;
	or.b32  	%r8628, %r8626, %r8627;
	shf.l.wrap.b32 	%r8629, %r8623, %r8623, 30;
	shf.l.wrap.b32 	%r8630, %r8623, %r8623, 19;
	xor.b32  	%r8631, %r8630, %r8629;
	shf.l.wrap.b32 	%r8632, %r8623, %r8623, 10;
	xor.b32  	%r8633, %r8631, %r8632;
	and.b32  	%r8634, %r8599, %r8624;
	not.b32 	%r8635, %r8624;
	and.b32  	%r8636, %r8574, %r8635;
	or.b32  	%r8637, %r8636, %r8634;
	shf.l.wrap.b32 	%r8638, %r8624, %r8624, 26;
	shf.l.wrap.b32 	%r8639, %r8624, %r8624, 21;
	xor.b32  	%r8640, %r8638, %r8639;
	shf.l.wrap.b32 	%r8641, %r8624, %r8624, 7;
	xor.b32  	%r8642, %r8640, %r8641;
	add.s32 	%r8643, %r8642, %r7589;
	add.s32 	%r8644, %r8643, %r8637;
	add.s32 	%r8645, %r8644, %r8549;
	add.s32 	%r8646, %r8645, 264347078;
	add.s32 	%r8647, %r8633, %r8628;
	add.s32 	%r8648, %r8647, %r8646;
	add.s32 	%r8649, %r8646, %r8548;
	or.b32  	%r8650, %r8598, %r8623;
	and.b32  	%r8651, %r8650, %r8648;
	and.b32  	%r8652, %r8598, %r8623;
	or.b32  	%r8653, %r8651, %r8652;
	shf.l.wrap.b32 	%r8654, %r8648, %r8648, 30;
	shf.l.wrap.b32 	%r8655, %r8648, %r8648, 19;
	xor.b32  	%r8656, %r8655, %r8654;
	shf.l.wrap.b32 	%r8657, %r8648, %r8648, 10;
	xor.b32  	%r8658, %r8656, %r8657;
	and.b32  	%r8659, %r8624, %r8649;
	not.b32 	%r8660, %r8649;
	and.b32  	%r8661, %r8599, %r8660;
	or.b32  	%r8662, %r8661, %r8659;
	shf.l.wrap.b32 	%r8663, %r8649, %r8649, 26;
	shf.l.wrap.b32 	%r8664, %r8649, %r8649, 21;
	xor.b32  	%r8665, %r8663, %r8664;
	shf.l.wrap.b32 	%r8666, %r8649, %r8649, 7;
	xor.b32  	%r8667, %r8665, %r8666;
	add.s32 	%r8668, %r8667, %r7602;
	add.s32 	%r8669, %r8668, %r8662;
	add.s32 	%r8670, %r8669, %r8574;
	add.s32 	%r8671, %r8670, 604807628;
	add.s32 	%r8672, %r8658, %r8653;
	add.s32 	%r8673, %r8672, %r8671;
	add.s32 	%r8674, %r8671, %r8573;
	or.b32  	%r8675, %r8623, %r8648;
	and.b32  	%r8676, %r8675, %r8673;
	and.b32  	%r8677, %r8623, %r8648;
	or.b32  	%r8678, %r8676, %r8677;
	shf.l.wrap.b32 	%r8679, %r8673, %r8673, 30;
	shf.l.wrap.b32 	%r8680, %r8673, %r8673, 19;
	xor.b32  	%r8681, %r8680, %r8679;
	shf.l.wrap.b32 	%r8682, %r8673, %r8673, 10;
	xor.b32  	%r8683, %r8681, %r8682;
	and.b32  	%r8684, %r8649, %r8674;
	not.b32 	%r8685, %r8674;
	and.b32  	%r8686, %r8624, %r8685;
	or.b32  	%r8687, %r8686, %r8684;
	shf.l.wrap.b32 	%r8688, %r8674, %r8674, 26;
	shf.l.wrap.b32 	%r8689, %r8674, %r8674, 21;
	xor.b32  	%r8690, %r8688, %r8689;
	shf.l.wrap.b32 	%r8691, %r8674, %r8674, 7;
	xor.b32  	%r8692, %r8690, %r8691;
	add.s32 	%r8693, %r8692, %r7615;
	add.s32 	%r8694, %r8693, %r8687;
	add.s32 	%r8695, %r8694, %r8599;
	add.s32 	%r8696, %r8695, 770255983;
	add.s32 	%r8697, %r8683, %r8678;
	add.s32 	%r8698, %r8697, %r8696;
	add.s32 	%r8699, %r8696, %r8598;
	or.b32  	%r8700, %r8648, %r8673;
	and.b32  	%r8701, %r8700, %r8698;
	and.b32  	%r8702, %r8648, %r8673;
	or.b32  	%r8703, %r8701, %r8702;
	shf.l.wrap.b32 	%r8704, %r8698, %r8698, 30;
	shf.l.wrap.b32 	%r8705, %r8698, %r8698, 19;
	xor.b32  	%r8706, %r8705, %r8704;
	shf.l.wrap.b32 	%r8707, %r8698, %r8698, 10;
	xor.b32  	%r8708, %r8706, %r8707;
	and.b32  	%r8709, %r8674, %r8699;
	not.b32 	%r8710, %r8699;
	and.b32  	%r8711, %r8649, %r8710;
	or.b32  	%r8712, %r8711, %r8709;
	shf.l.wrap.b32 	%r8713, %r8699, %r8699, 26;
	shf.l.wrap.b32 	%r8714, %r8699, %r8699, 21;
	xor.b32  	%r8715, %r8713, %r8714;
	shf.l.wrap.b32 	%r8716, %r8699, %r8699, 7;
	xor.b32  	%r8717, %r8715, %r8716;
	add.s32 	%r8718, %r8717, %r7628;
	add.s32 	%r8719, %r8718, %r8712;
	add.s32 	%r8720, %r8719, %r8624;
	add.s32 	%r8721, %r8720, 1249150122;
	add.s32 	%r8722, %r8708, %r8703;
	add.s32 	%r8723, %r8722, %r8721;
	add.s32 	%r8724, %r8721, %r8623;
	or.b32  	%r8725, %r8673, %r8698;
	and.b32  	%r8726, %r8725, %r8723;
	and.b32  	%r8727, %r8673, %r8698;
	or.b32  	%r8728, %r8726, %r8727;
	shf.l.wrap.b32 	%r8729, %r8723, %r8723, 30;
	shf.l.wrap.b32 	%r8730, %r8723, %r8723, 19;
	xor.b32  	%r8731, %r8730, %r8729;
	shf.l.wrap.b32 	%r8732, %r8723, %r8723, 10;
	xor.b32  	%r8733, %r8731, %r8732;
	and.b32  	%r8734, %r8699, %r8724;
	not.b32 	%r8735, %r8724;
	and.b32  	%r8736, %r8674, %r8735;
	or.b32  	%r8737, %r8736, %r8734;
	shf.l.wrap.b32 	%r8738, %r8724, %r8724, 26;
	shf.l.wrap.b32 	%r8739, %r8724, %r8724, 21;
	xor.b32  	%r8740, %r8738, %r8739;
	shf.l.wrap.b32 	%r8741, %r8724, %r8724, 7;
	xor.b32  	%r8742, %r8740, %r8741;
	add.s32 	%r8743, %r8742, %r7641;
	add.s32 	%r8744, %r8743, %r8737;
	add.s32 	%r8745, %r8744, %r8649;
	add.s32 	%r8746, %r8745, 1555081692;
	add.s32 	%r8747, %r8733, %r8728;
	add.s32 	%r8748, %r8747, %r8746;
	add.s32 	%r8749, %r8746, %r8648;
	or.b32  	%r8750, %r8698, %r8723;
	and.b32  	%r8751, %r8750, %r8748;
	and.b32  	%r8752, %r8698, %r8723;
	or.b32  	%r8753, %r8751, %r8752;
	shf.l.wrap.b32 	%r8754, %r8748, %r8748, 30;
	shf.l.wrap.b32 	%r8755, %r8748, %r8748, 19;
	xor.b32  	%r8756, %r8755, %r8754;
	shf.l.wrap.b32 	%r8757, %r8748, %r8748, 10;
	xor.b32  	%r8758, %r8756, %r8757;
	and.b32  	%r8759, %r8724, %r8749;
	not.b32 	%r8760, %r8749;
	and.b32  	%r8761, %r8699, %r8760;
	or.b32  	%r8762, %r8761, %r8759;
	shf.l.wrap.b32 	%r8763, %r8749, %r8749, 26;
	shf.l.wrap.b32 	%r8764, %r8749, %r8749, 21;
	xor.b32  	%r8765, %r8763, %r8764;
	shf.l.wrap.b32 	%r8766, %r8749, %r8749, 7;
	xor.b32  	%r8767, %r8765, %r8766;
	add.s32 	%r8768, %r8767, %r7654;
	add.s32 	%r8769, %r8768, %r8762;
	add.s32 	%r8770, %r8769, %r8674;
	add.s32 	%r8771, %r8770, 1996064986;
	add.s32 	%r8772, %r8758, %r8753;
	add.s32 	%r8773, %r8772, %r8771;
	add.s32 	%r8774, %r8771, %r8673;
	or.b32  	%r8775, %r8723, %r8748;
	and.b32  	%r8776, %r8775, %r8773;
	and.b32  	%r8777, %r8723, %r8748;
	or.b32  	%r8778, %r8776, %r8777;
	shf.l.wrap.b32 	%r8779, %r8773, %r8773, 30;
	shf.l.wrap.b32 	%r8780, %r8773, %r8773, 19;
	xor.b32  	%r8781, %r8780, %r8779;
	shf.l.wrap.b32 	%r8782, %r8773, %r8773, 10;
	xor.b32  	%r8783, %r8781, %r8782;
	and.b32  	%r8784, %r8749, %r8774;
	not.b32 	%r8785, %r8774;
	and.b32  	%r8786, %r8724, %r8785;
	or.b32  	%r8787, %r8786, %r8784;
	shf.l.wrap.b32 	%r8788, %r8774, %r8774, 26;
	shf.l.wrap.b32 	%r8789, %r8774, %r8774, 21;
	xor.b32  	%r8790, %r8788, %r8789;
	shf.l.wrap.b32 	%r8791, %r8774, %r8774, 7;
	xor.b32  	%r8792, %r8790, %r8791;
	add.s32 	%r8793, %r8792, %r7667;
	add.s32 	%r8794, %r8793, %r8787;
	add.s32 	%r8795, %r8794, %r8699;
	add.s32 	%r8796, %r8795, -1740746414;
	add.s32 	%r8797, %r8783, %r8778;
	add.s32 	%r8798, %r8797, %r8796;
	add.s32 	%r8799, %r8796, %r8698;
	or.b32  	%r8800, %r8748, %r8773;
	and.b32  	%r8801, %r8800, %r8798;
	and.b32  	%r8802, %r8748, %r8773;
	or.b32  	%r8803, %r8801, %r8802;
	shf.l.wrap.b32 	%r8804, %r8798, %r8798, 30;
	shf.l.wrap.b32 	%r8805, %r8798, %r8798, 19;
	xor.b32  	%r8806, %r8805, %r8804;
	shf.l.wrap.b32 	%r8807, %r8798, %r8798, 10;
	xor.b32  	%r8808, %r8806, %r8807;
	and.b32  	%r8809, %r8774, %r8799;
	not.b32 	%r8810, %r8799;
	and.b32  	%r8811, %r8749, %r8810;
	or.b32  	%r8812, %r8811, %r8809;
	shf.l.wrap.b32 	%r8813, %r8799, %r8799, 26;
	shf.l.wrap.b32 	%r8814, %r8799, %r8799, 21;
	xor.b32  	%r8815, %r8813, %r8814;
	shf.l.wrap.b32 	%r8816, %r8799, %r8799, 7;
	xor.b32  	%r8817, %r8815, %r8816;
	add.s32 	%r8818, %r8817, %r7680;
	add.s32 	%r8819, %r8818, %r8812;
	add.s32 	%r8820, %r8819, %r8724;
	add.s32 	%r8821, %r8820, -1473132947;
	add.s32 	%r8822, %r8808, %r8803;
	add.s32 	%r8823, %r8822, %r8821;
	add.s32 	%r8824, %r8821, %r8723;
	or.b32  	%r8825, %r8773, %r8798;
	and.b32  	%r8826, %r8825, %r8823;
	and.b32  	%r8827, %r8773, %r8798;
	or.b32  	%r8828, %r8826, %r8827;
	shf.l.wrap.b32 	%r8829, %r8823, %r8823, 30;
	shf.l.wrap.b32 	%r8830, %r8823, %r8823, 19;
	xor.b32  	%r8831, %r8830, %r8829;
	shf.l.wrap.b32 	%r8832, %r8823, %r8823, 10;
	xor.b32  	%r8833, %r8831, %r8832;
	and.b32  	%r8834, %r8799, %r8824;
	not.b32 	%r8835, %r8824;
	and.b32  	%r8836, %r8774, %r8835;
	or.b32  	%r8837, %r8836, %r8834;
	shf.l.wrap.b32 	%r8838, %r8824, %r8824, 26;
	shf.l.wrap.b32 	%r8839, %r8824, %r8824, 21;
	xor.b32  	%r8840, %r8838, %r8839;
	shf.l.wrap.b32 	%r8841, %r8824, %r8824, 7;
	xor.b32  	%r8842, %r8840, %r8841;
	add.s32 	%r8843, %r8842, %r7693;
	add.s32 	%r8844, %r8843, %r8837;
	add.s32 	%r8845, %r8844, %r8749;
	add.s32 	%r8846, %r8845, -1341970488;
	add.s32 	%r8847, %r8833, %r8828;
	add.s32 	%r8848, %r8847, %r8846;
	add.s32 	%r8849, %r8846, %r8748;
	or.b32  	%r8850, %r8798, %r8823;
	and.b32  	%r8851, %r8850, %r8848;
	and.b32  	%r8852, %r8798, %r8823;
	or.b32  	%r8853, %r8851, %r8852;
	shf.l.wrap.b32 	%r8854, %r8848, %r8848, 30;
	shf.l.wrap.b32 	%r8855, %r8848, %r8848, 19;
	xor.b32  	%r8856, %r8855, %r8854;
	shf.l.wrap.b32 	%r8857, %r8848, %r8848, 10;
	xor.b32  	%r8858, %r8856, %r8857;
	and.b32  	%r8859, %r8824, %r8849;
	not.b32 	%r8860, %r8849;
	and.b32  	%r8861, %r8799, %r8860;
	or.b32  	%r8862, %r8861, %r8859;
	shf.l.wrap.b32 	%r8863, %r8849, %r8849, 26;
	shf.l.wrap.b32 	%r8864, %r8849, %r8849, 21;
	xor.b32  	%r8865, %r8863, %r8864;
	shf.l.wrap.b32 	%r8866, %r8849, %r8849, 7;
	xor.b32  	%r8867, %r8865, %r8866;
	add.s32 	%r8868, %r8867, %r7706;
	add.s32 	%r8869, %r8868, %r8862;
	add.s32 	%r8870, %r8869, %r8774;
	add.s32 	%r8871, %r8870, -1084653625;
	add.s32 	%r8872, %r8858, %r8853;
	add.s32 	%r8873, %r8872, %r8871;
	add.s32 	%r8874, %r8871, %r8773;
	or.b32  	%r8875, %r8823, %r8848;
	and.b32  	%r8876, %r8875, %r8873;
	and.b32  	%r8877, %r8823, %r8848;
	or.b32  	%r8878, %r8876, %r8877;
	shf.l.wrap.b32 	%r8879, %r8873, %r8873, 30;
	shf.l.wrap.b32 	%r8880, %r8873, %r8873, 19;
	xor.b32  	%r8881, %r8880, %r8879;
	shf.l.wrap.b32 	%r8882, %r8873, %r8873, 10;
	xor.b32  	%r8883, %r8881, %r8882;
	and.b32  	%r8884, %r8849, %r8874;
	not.b32 	%r8885, %r8874;
	and.b32  	%r8886, %r8824, %r8885;
	or.b32  	%r8887, %r8886, %r8884;
	shf.l.wrap.b32 	%r8888, %r8874, %r8874, 26;
	shf.l.wrap.b32 	%r8889, %r8874, %r8874, 21;
	xor.b32  	%r8890, %r8888, %r8889;
	shf.l.wrap.b32 	%r8891, %r8874, %r8874, 7;
	xor.b32  	%r8892, %r8890, %r8891;
	add.s32 	%r8893, %r8892, %r7719;
	add.s32 	%r8894, %r8893, %r8887;
	add.s32 	%r8895, %r8894, %r8799;
	add.s32 	%r8896, %r8895, -958395405;
	add.s32 	%r8897, %r8883, %r8878;
	add.s32 	%r8898, %r8897, %r8896;
	add.s32 	%r8899, %r8896, %r8798;
	or.b32  	%r8900, %r8848, %r8873;
	and.b32  	%r8901, %r8900, %r8898;
	and.b32  	%r8902, %r8848, %r8873;
	or.b32  	%r8903, %r8901, %r8902;
	shf.l.wrap.b32 	%r8904, %r8898, %r8898, 30;
	shf.l.wrap.b32 	%r8905, %r8898, %r8898, 19;
	xor.b32  	%r8906, %r8905, %r8904;
	shf.l.wrap.b32 	%r8907, %r8898, %r8898, 10;
	xor.b32  	%r8908, %r8906, %r8907;
	and.b32  	%r8909, %r8874, %r8899;
	not.b32 	%r8910, %r8899;
	and.b32  	%r8911, %r8849, %r8910;
	or.b32  	%r8912, %r8911, %r8909;
	shf.l.wrap.b32 	%r8913, %r8899, %r8899, 26;
	shf.l.wrap.b32 	%r8914, %r8899, %r8899, 21;
	xor.b32  	%r8915, %r8913, %r8914;
	shf.l.wrap.b32 	%r8916, %r8899, %r8899, 7;
	xor.b32  	%r8917, %r8915, %r8916;
	add.s32 	%r8918, %r8917, %r7732;
	add.s32 	%r8919, %r8918, %r8912;
	add.s32 	%r8920, %r8919, %r8824;
	add.s32 	%r8921, %r8920, -710438585;
	add.s32 	%r8922, %r8908, %r8903;
	add.s32 	%r8923, %r8922, %r8921;
	add.s32 	%r8924, %r8921, %r8823;
	or.b32  	%r8925, %r8873, %r8898;
	and.b32  	%r8926, %r8925, %r8923;
	and.b32  	%r8927, %r8873, %r8898;
	or.b32  	%r8928, %r8926, %r8927;
	shf.l.wrap.b32 	%r8929, %r8923, %r8923, 30;
	shf.l.wrap.b32 	%r8930, %r8923, %r8923, 19;
	xor.b32  	%r8931, %r8930, %r8929;
	shf.l.wrap.b32 	%r8932, %r8923, %r8923, 10;
	xor.b32  	%r8933, %r8931, %r8932;
	and.b32  	%r8934, %r8899, %r8924;
	not.b32 	%r8935, %r8924;
	and.b32  	%r8936, %r8874, %r8935;
	or.b32  	%r8937, %r8936, %r8934;
	shf.l.wrap.b32 	%r8938, %r8924, %r8924, 26;
	shf.l.wrap.b32 	%r8939, %r8924, %r8924, 21;
	xor.b32  	%r8940, %r8938, %r8939;
	shf.l.wrap.b32 	%r8941, %r8924, %r8924, 7;
	xor.b32  	%r8942, %r8940, %r8941;
	add.s32 	%r8943, %r8942, %r7745;
	add.s32 	%r8944, %r8943, %r8937;
	add.s32 	%r8945, %r8944, %r8849;
	add.s32 	%r8946, %r8945, 113926993;
	add.s32 	%r8947, %r8933, %r8928;
	add.s32 	%r8948, %r8947, %r8946;
	add.s32 	%r8949, %r8946, %r8848;
	or.b32  	%r8950, %r8898, %r8923;
	and.b32  	%r8951, %r8950, %r8948;
	and.b32  	%r8952, %r8898, %r8923;
	or.b32  	%r8953, %r8951, %r8952;
	shf.l.wrap.b32 	%r8954, %r8948, %r8948, 30;
	shf.l.wrap.b32 	%r8955, %r8948, %r8948, 19;
	xor.b32  	%r8956, %r8955, %r8954;
	shf.l.wrap.b32 	%r8957, %r8948, %r8948, 10;
	xor.b32  	%r8958, %r8956, %r8957;
	and.b32  	%r8959, %r8924, %r8949;
	not.b32 	%r8960, %r8949;
	and.b32  	%r8961, %r8899, %r8960;
	or.b32  	%r8962, %r8961, %r8959;
	shf.l.wrap.b32 	%r8963, %r8949, %r8949, 26;
	shf.l.wrap.b32 	%r8964, %r8949, %r8949, 21;
	xor.b32  	%r8965, %r8963, %r8964;
	shf.l.wrap.b32 	%r8966, %r8949, %r8949, 7;
	xor.b32  	%r8967, %r8965, %r8966;
	add.s32 	%r8968, %r8967, %r7758;
	add.s32 	%r8969, %r8968, %r8962;
	add.s32 	%r8970, %r8969, %r8874;
	add.s32 	%r8971, %r8970, 338241895;
	add.s32 	%r8972, %r8958, %r8953;
	add.s32 	%r8973, %r8972, %r8971;
	add.s32 	%r8974, %r8971, %r8873;
	or.b32  	%r8975, %r8923, %r8948;
	and.b32  	%r8976, %r8975, %r8973;
	and.b32  	%r8977, %r8923, %r8948;
	or.b32  	%r8978, %r8976, %r8977;
	shf.l.wrap.b32 	%r8979, %r8973, %r8973, 30;
	shf.l.wrap.b32 	%r8980, %r8973, %r8973, 19;
	xor.b32  	%r8981, %r8980, %r8979;
	shf.l.wrap.b32 	%r8982, %r8973, %r8973, 10;
	xor.b32  	%r8983, %r8981, %r8982;
	and.b32  	%r8984, %r8949, %r8974;
	not.b32 	%r8985, %r8974;
	and.b32  	%r8986, %r8924, %r8985;
	or.b32  	%r8987, %r8986, %r8984;
	shf.l.wrap.b32 	%r8988, %r8974, %r8974, 26;
	shf.l.wrap.b32 	%r8989, %r8974, %r8974, 21;
	xor.b32  	%r8990, %r8988, %r8989;
	shf.l.wrap.b32 	%r8991, %r8974, %r8974, 7;
	xor.b32  	%r8992, %r8990, %r8991;
	add.s32 	%r8993, %r8992, %r7771;
	add.s32 	%r8994, %r8993, %r8987;
	add.s32 	%r8995, %r8994, %r8899;
	add.s32 	%r8996, %r8995, 666307205;
	add.s32 	%r8997, %r8983, %r8978;
	add.s32 	%r8998, %r8997, %r8996;
	add.s32 	%r8999, %r8996, %r8898;
	or.b32  	%r9000, %r8948, %r8973;
	and.b32  	%r9001, %r9000, %r8998;
	and.b32  	%r9002, %r8948, %r8973;
	or.b32  	%r9003, %r9001, %r9002;
	shf.l.wrap.b32 	%r9004, %r8998, %r8998, 30;
	shf.l.wrap.b32 	%r9005, %r8998, %r8998, 19;
	xor.b32  	%r9006, %r9005, %r9004;
	shf.l.wrap.b32 	%r9007, %r8998, %r8998, 10;
	xor.b32  	%r9008, %r9006, %r9007;
	and.b32  	%r9009, %r8974, %r8999;
	not.b32 	%r9010, %r8999;
	and.b32  	%r9011, %r8949, %r9010;
	or.b32  	%r9012, %r9011, %r9009;
	shf.l.wrap.b32 	%r9013, %r8999, %r8999, 26;
	shf.l.wrap.b32 	%r9014, %r8999, %r8999, 21;
	xor.b32  	%r9015, %r9013, %r9014;
	shf.l.wrap.b32 	%r9016, %r8999, %r8999, 7;
	xor.b32  	%r9017, %r9015, %r9016;
	add.s32 	%r9018, %r9017, %r7784;
	add.s32 	%r9019, %r9018, %r9012;
	add.s32 	%r9020, %r9019, %r8924;
	add.s32 	%r9021, %r9020, 773529912;
	add.s32 	%r9022, %r9008, %r9003;
	add.s32 	%r9023, %r9022, %r9021;
	add.s32 	%r9024, %r9021, %r8923;
	or.b32  	%r9025, %r8973, %r8998;
	and.b32  	%r9026, %r9025, %r9023;
	and.b32  	%r9027, %r8973, %r8998;
	or.b32  	%r9028, %r9026, %r9027;
	shf.l.wrap.b32 	%r9029, %r9023, %r9023, 30;
	shf.l.wrap.b32 	%r9030, %r9023, %r9023, 19;
	xor.b32  	%r9031, %r9030, %r9029;
	shf.l.wrap.b32 	%r9032, %r9023, %r9023, 10;
	xor.b32  	%r9033, %r9031, %r9032;
	and.b32  	%r9034, %r8999, %r9024;
	not.b32 	%r9035, %r9024;
	and.b32  	%r9036, %r8974, %r9035;
	or.b32  	%r9037, %r9036, %r9034;
	shf.l.wrap.b32 	%r9038, %r9024, %r9024, 26;
	shf.l.wrap.b32 	%r9039, %r9024, %r9024, 21;
	xor.b32  	%r9040, %r9038, %r9039;
	shf.l.wrap.b32 	%r9041, %r9024, %r9024, 7;
	xor.b32  	%r9042, %r9040, %r9041;
	add.s32 	%r9043, %r9042, %r7797;
	add.s32 	%r9044, %r9043, %r9037;
	add.s32 	%r9045, %r9044, %r8949;
	add.s32 	%r9046, %r9045, 1294757372;
	add.s32 	%r9047, %r9033, %r9028;
	add.s32 	%r9048, %r9047, %r9046;
	add.s32 	%r9049, %r9046, %r8948;
	or.b32  	%r9050, %r8998, %r9023;
	and.b32  	%r9051, %r9050, %r9048;
	and.b32  	%r9052, %r8998, %r9023;
	or.b32  	%r9053, %r9051, %r9052;
	shf.l.wrap.b32 	%r9054, %r9048, %r9048, 30;
	shf.l.wrap.b32 	%r9055, %r9048, %r9048, 19;
	xor.b32  	%r9056, %r9055, %r9054;
	shf.l.wrap.b32 	%r9057, %r9048, %r9048, 10;
	xor.b32  	%r9058, %r9056, %r9057;
	and.b32  	%r9059, %r9024, %r9049;
	not.b32 	%r9060, %r9049;
	and.b32  	%r9061, %r8999, %r9060;
	or.b32  	%r9062, %r9061, %r9059;
	shf.l.wrap.b32 	%r9063, %r9049, %r9049, 26;
	shf.l.wrap.b32 	%r9064, %r9049, %r9049, 21;
	xor.b32  	%r9065, %r9063, %r9064;
	shf.l.wrap.b32 	%r9066, %r9049, %r9049, 7;
	xor.b32  	%r9067, %r9065, %r9066;
	add.s32 	%r9068, %r9067, %r7810;
	add.s32 	%r9069, %r9068, %r9062;
	add.s32 	%r9070, %r9069, %r8974;
	add.s32 	%r9071, %r9070, 1396182291;
	add.s32 	%r9072, %r9058, %r9053;
	add.s32 	%r9073, %r9072, %r9071;
	add.s32 	%r9074, %r9071, %r8973;
	or.b32  	%r9075, %r9023, %r9048;
	and.b32  	%r9076, %r9075, %r9073;
	and.b32  	%r9077, %r9023, %r9048;
	or.b32  	%r9078, %r9076, %r9077;
	shf.l.wrap.b32 	%r9079, %r9073, %r9073, 30;
	shf.l.wrap.b32 	%r9080, %r9073, %r9073, 19;
	xor.b32  	%r9081, %r9080, %r9079;
	shf.l.wrap.b32 	%r9082, %r9073, %r9073, 10;
	xor.b32  	%r9083, %r9081, %r9082;
	and.b32  	%r9084, %r9049, %r9074;
	not.b32 	%r9085, %r9074;
	and.b32  	%r9086, %r9024, %r9085;
	or.b32  	%r9087, %r9086, %r9084;
	shf.l.wrap.b32 	%r9088, %r9074, %r9074, 26;
	shf.l.wrap.b32 	%r9089, %r9074, %r9074, 21;
	xor.b32  	%r9090, %r9088, %r9089;
	shf.l.wrap.b32 	%r9091, %r9074, %r9074, 7;
	xor.b32  	%r9092, %r9090, %r9091;
	add.s32 	%r9093, %r9092, %r7823;
	add.s32 	%r9094, %r9093, %r9087;
	add.s32 	%r9095, %r9094, %r8999;
	add.s32 	%r9096, %r9095, 1695183700;
	add.s32 	%r9097, %r9083, %r9078;
	add.s32 	%r9098, %r9097, %r9096;
	add.s32 	%r9099, %r9096, %r8998;
	or.b32  	%r9100, %r9048, %r9073;
	and.b32  	%r9101, %r9100, %r9098;
	and.b32  	%r9102, %r9048, %r9073;
	or.b32  	%r9103, %r9101, %r9102;
	shf.l.wrap.b32 	%r9104, %r9098, %r9098, 30;
	shf.l.wrap.b32 	%r9105, %r9098, %r9098, 19;
	xor.b32  	%r9106, %r9105, %r9104;
	shf.l.wrap.b32 	%r9107, %r9098, %r9098, 10;
	xor.b32  	%r9108, %r9106, %r9107;
	and.b32  	%r9109, %r9074, %r9099;
	not.b32 	%r9110, %r9099;
	and.b32  	%r9111, %r9049, %r9110;
	or.b32  	%r9112, %r9111, %r9109;
	shf.l.wrap.b32 	%r9113, %r9099, %r9099, 26;
	shf.l.wrap.b32 	%r9114, %r9099, %r9099, 21;
	xor.b32  	%r9115, %r9113, %r9114;
	shf.l.wrap.b32 	%r9116, %r9099, %r9099, 7;
	xor.b32  	%r9117, %r9115, %r9116;
	add.s32 	%r9118, %r9117, %r7836;
	add.s32 	%r9119, %r9118, %r9112;
	add.s32 	%r9120, %r9119, %r9024;
	add.s32 	%r9121, %r9120, 1986661051;
	add.s32 	%r9122, %r9108, %r9103;
	add.s32 	%r9123, %r9122, %r9121;
	add.s32 	%r9124, %r9121, %r9023;
	or.b32  	%r9125, %r9073, %r9098;
	and.b32  	%r9126, %r9125, %r9123;
	and.b32  	%r9127, %r9073, %r9098;
	or.b32  	%r9128, %r9126, %r9127;
	shf.l.wrap.b32 	%r9129, %r9123, %r9123, 30;
	shf.l.wrap.b32 	%r9130, %r9123, %r9123, 19;
	xor.b32  	%r9131, %r9130, %r9129;
	shf.l.wrap.b32 	%r9132, %r9123, %r9123, 10;
	xor.b32  	%r9133, %r9131, %r9132;
	and.b32  	%r9134, %r9099, %r9124;
	not.b32 	%r9135, %r9124;
	and.b32  	%r9136, %r9074, %r9135;
	or.b32  	%r9137, %r9136, %r9134;
	shf.l.wrap.b32 	%r9138, %r9124, %r9124, 26;
	shf.l.wrap.b32 	%r9139, %r9124, %r9124, 21;
	xor.b32  	%r9140, %r9138, %r9139;
	shf.l.wrap.b32 	%r9141, %r9124, %r9124, 7;
	xor.b32  	%r9142, %r9140, %r9141;
	add.s32 	%r9143, %r9142, %r7849;
	add.s32 	%r9144, %r9143, %r9137;
	add.s32 	%r9145, %r9144, %r9049;
	add.s32 	%r9146, %r9145, -2117940946;
	add.s32 	%r9147, %r9133, %r9128;
	add.s32 	%r9148, %r9147, %r9146;
	add.s32 	%r9149, %r9146, %r9048;
	or.b32  	%r9150, %r9098, %r9123;
	and.b32  	%r9151, %r9150, %r9148;
	and.b32  	%r9152, %r9098, %r9123;
	or.b32  	%r9153, %r9151, %r9152;
	shf.l.wrap.b32 	%r9154, %r9148, %r9148, 30;
	shf.l.wrap.b32 	%r9155, %r9148, %r9148, 19;
	xor.b32  	%r9156, %r9155, %r9154;
	shf.l.wrap.b32 	%r9157, %r9148, %r9148, 10;
	xor.b32  	%r9158, %r9156, %r9157;
	and.b32  	%r9159, %r9124, %r9149;
	not.b32 	%r9160, %r9149;
	and.b32  	%r9161, %r9099, %r9160;
	or.b32  	%r9162, %r9161, %r9159;
	shf.l.wrap.b32 	%r9163, %r9149, %r9149, 26;
	shf.l.wrap.b32 	%r9164, %r9149, %r9149, 21;
	xor.b32  	%r9165, %r9163, %r9164;
	shf.l.wrap.b32 	%r9166, %r9149, %r9149, 7;
	xor.b32  	%r9167, %r9165, %r9166;
	add.s32 	%r9168, %r9167, %r7862;
	add.s32 	%r9169, %r9168, %r9162;
	add.s32 	%r9170, %r9169, %r9074;
	add.s32 	%r9171, %r9170, -1838011259;
	add.s32 	%r9172, %r9158, %r9153;
	add.s32 	%r9173, %r9172, %r9171;
	add.s32 	%r9174, %r9171, %r9073;
	or.b32  	%r9175, %r9123, %r9148;
	and.b32  	%r9176, %r9175, %r9173;
	and.b32  	%r9177, %r9123, %r9148;
	or.b32  	%r9178, %r9176, %r9177;
	shf.l.wrap.b32 	%r9179, %r9173, %r9173, 30;
	shf.l.wrap.b32 	%r9180, %r9173, %r9173, 19;
	xor.b32  	%r9181, %r9180, %r9179;
	shf.l.wrap.b32 	%r9182, %r9173, %r9173, 10;
	xor.b32  	%r9183, %r9181, %r9182;
	and.b32  	%r9184, %r9149, %r9174;
	not.b32 	%r9185, %r9174;
	and.b32  	%r9186, %r9124, %r9185;
	or.b32  	%r9187, %r9186, %r9184;
	shf.l.wrap.b32 	%r9188, %r9174, %r9174, 26;
	shf.l.wrap.b32 	%r9189, %r9174, %r9174, 21;
	xor.b32  	%r9190, %r9188, %r9189;
	shf.l.wrap.b32 	%r9191, %r9174, %r9174, 7;
	xor.b32  	%r9192, %r9190, %r9191;
	add.s32 	%r9193, %r9192, %r7875;
	add.s32 	%r9194, %r9193, %r9187;
	add.s32 	%r9195, %r9194, %r9099;
	add.s32 	%r9196, %r9195, -1564481375;
	add.s32 	%r9197, %r9183, %r9178;
	add.s32 	%r9198, %r9197, %r9196;
	add.s32 	%r9199, %r9196, %r9098;
	or.b32  	%r9200, %r9148, %r9173;
	and.b32  	%r9201, %r9200, %r9198;
	and.b32  	%r9202, %r9148, %r9173;
	or.b32  	%r9203, %r9201, %r9202;
	shf.l.wrap.b32 	%r9204, %r9198, %r9198, 30;
	shf.l.wrap.b32 	%r9205, %r9198, %r9198, 19;
	xor.b32  	%r9206, %r9205, %r9204;
	shf.l.wrap.b32 	%r9207, %r9198, %r9198, 10;
	xor.b32  	%r9208, %r9206, %r9207;
	and.b32  	%r9209, %r9174, %r9199;
	not.b32 	%r9210, %r9199;
	and.b32  	%r9211, %r9149, %r9210;
	or.b32  	%r9212, %r9211, %r9209;
	shf.l.wrap.b32 	%r9213, %r9199, %r9199, 26;
	shf.l.wrap.b32 	%r9214, %r9199, %r9199, 21;
	xor.b32  	%r9215, %r9213, %r9214;
	shf.l.wrap.b32 	%r9216, %r9199, %r9199, 7;
	xor.b32  	%r9217, %r9215, %r9216;
	add.s32 	%r9218, %r9217, %r7888;
	add.s32 	%r9219, %r9218, %r9212;
	add.s32 	%r9220, %r9219, %r9124;
	add.s32 	%r9221, %r9220, -1474664885;
	add.s32 	%r9222, %r9208, %r9203;
	add.s32 	%r9223, %r9222, %r9221;
	add.s32 	%r9224, %r9221, %r9123;
	or.b32  	%r9225, %r9173, %r9198;
	and.b32  	%r9226, %r9225, %r9223;
	and.b32  	%r9227, %r9173, %r9198;
	or.b32  	%r9228, %r9226, %r9227;
	shf.l.wrap.b32 	%r9229, %r9223, %r9223, 30;
	shf.l.wrap.b32 	%r9230, %r9223, %r9223, 19;
	xor.b32  	%r9231, %r9230, %r9229;
	shf.l.wrap.b32 	%r9232, %r9223, %r9223, 10;
	xor.b32  	%r9233, %r9231, %r9232;
	and.b32  	%r9234, %r9199, %r9224;
	not.b32 	%r9235, %r9224;
	and.b32  	%r9236, %r9174, %r9235;
	or.b32  	%r9237, %r9236, %r9234;
	shf.l.wrap.b32 	%r9238, %r9224, %r9224, 26;
	shf.l.wrap.b32 	%r9239, %r9224, %r9224, 21;
	xor.b32  	%r9240, %r9238, %r9239;
	shf.l.wrap.b32 	%r9241, %r9224, %r9224, 7;
	xor.b32  	%r9242, %r9240, %r9241;
	add.s32 	%r9243, %r9242, %r7901;
	add.s32 	%r9244, %r9243, %r9237;
	add.s32 	%r9245, %r9244, %r9149;
	add.s32 	%r9246, %r9245, -1035236496;
	add.s32 	%r9247, %r9233, %r9228;
	add.s32 	%r9248, %r9247, %r9246;
	add.s32 	%r9249, %r9246, %r9148;
	or.b32  	%r9250, %r9198, %r9223;
	and.b32  	%r9251, %r9250, %r9248;
	and.b32  	%r9252, %r9198, %r9223;
	or.b32  	%r9253, %r9251, %r9252;
	shf.l.wrap.b32 	%r9254, %r9248, %r9248, 30;
	shf.l.wrap.b32 	%r9255, %r9248, %r9248, 19;
	xor.b32  	%r9256, %r9255, %r9254;
	shf.l.wrap.b32 	%r9257, %r9248, %r9248, 10;
	xor.b32  	%r9258, %r9256, %r9257;
	and.b32  	%r9259, %r9224, %r9249;
	not.b32 	%r9260, %r9249;
	and.b32  	%r9261, %r9199, %r9260;
	or.b32  	%r9262, %r9261, %r9259;
	shf.l.wrap.b32 	%r9263, %r9249, %r9249, 26;
	shf.l.wrap.b32 	%r9264, %r9249, %r9249, 21;
	xor.b32  	%r9265, %r9263, %r9264;
	shf.l.wrap.b32 	%r9266, %r9249, %r9249, 7;
	xor.b32  	%r9267, %r9265, %r9266;
	add.s32 	%r9268, %r9267, %r7914;
	add.s32 	%r9269, %r9268, %r9262;
	add.s32 	%r9270, %r9269, %r9174;
	add.s32 	%r9271, %r9270, -949202525;
	add.s32 	%r9272, %r9258, %r9253;
	add.s32 	%r9273, %r9272, %r9271;
	add.s32 	%r9274, %r9271, %r9173;
	or.b32  	%r9275, %r9223, %r9248;
	and.b32  	%r9276, %r9275, %r9273;
	and.b32  	%r9277, %r9223, %r9248;
	or.b32  	%r9278, %r9276, %r9277;
	shf.l.wrap.b32 	%r9279, %r9273, %r9273, 30;
	shf.l.wrap.b32 	%r9280, %r9273, %r9273, 19;
	xor.b32  	%r9281, %r9280, %r9279;
	shf.l.wrap.b32 	%r9282, %r9273, %r9273, 10;
	xor.b32  	%r9283, %r9281, %r9282;
	and.b32  	%r9284, %r9249, %r9274;
	not.b32 	%r9285, %r9274;
	and.b32  	%r9286, %r9224, %r9285;
	or.b32  	%r9287, %r9286, %r9284;
	shf.l.wrap.b32 	%r9288, %r9274, %r9274, 26;
	shf.l.wrap.b32 	%r9289, %r9274, %r9274, 21;
	xor.b32  	%r9290, %r9288, %r9289;
	shf.l.wrap.b32 	%r9291, %r9274, %r9274, 7;
	xor.b32  	%r9292, %r9290, %r9291;
	add.s32 	%r9293, %r9292, %r7927;
	add.s32 	%r9294, %r9293, %r9287;
	add.s32 	%r9295, %r9294, %r9199;
	add.s32 	%r9296, %r9295, -778901479;
	add.s32 	%r9297, %r9283, %r9278;
	add.s32 	%r9298, %r9297, %r9296;
	add.s32 	%r9299, %r9296, %r9198;
	or.b32  	%r9300, %r9248, %r9273;
	and.b32  	%r9301, %r9300, %r9298;
	and.b32  	%r9302, %r9248, %r9273;
	or.b32  	%r9303, %r9301, %r9302;
	shf.l.wrap.b32 	%r9304, %r9298, %r9298, 30;
	shf.l.wrap.b32 	%r9305, %r9298, %r9298, 19;
	xor.b32  	%r9306, %r9305, %r9304;
	shf.l.wrap.b32 	%r9307, %r9298, %r9298, 10;
	xor.b32  	%r9308, %r9306, %r9307;
	and.b32  	%r9309, %r9274, %r9299;
	not.b32 	%r9310, %r9299;
	and.b32  	%r9311, %r9249, %r9310;
	or.b32  	%r9312, %r9311, %r9309;
	shf.l.wrap.b32 	%r9313, %r9299, %r9299, 26;
	shf.l.wrap.b32 	%r9314, %r9299, %r9299, 21;
	xor.b32  	%r9315, %r9313, %r9314;
	shf.l.wrap.b32 	%r9316, %r9299, %r9299, 7;
	xor.b32  	%r9317, %r9315, %r9316;
	add.s32 	%r9318, %r9317, %r7940;
	add.s32 	%r9319, %r9318, %r9312;
	add.s32 	%r9320, %r9319, %r9224;
	add.s32 	%r9321, %r9320, -694614492;
	add.s32 	%r9322, %r9308, %r9303;
	add.s32 	%r9323, %r9322, %r9321;
	add.s32 	%r9324, %r9321, %r9223;
	or.b32  	%r9325, %r9273, %r9298;
	and.b32  	%r9326, %r9325, %r9323;
	and.b32  	%r9327, %r9273, %r9298;
	or.b32  	%r9328, %r9326, %r9327;
	shf.l.wrap.b32 	%r9329, %r9323, %r9323, 30;
	shf.l.wrap.b32 	%r9330, %r9323, %r9323, 19;
	xor.b32  	%r9331, %r9330, %r9329;
	shf.l.wrap.b32 	%r9332, %r9323, %r9323, 10;
	xor.b32  	%r9333, %r9331, %r9332;
	and.b32  	%r9334, %r9299, %r9324;
	not.b32 	%r9335, %r9324;
	and.b32  	%r9336, %r9274, %r9335;
	or.b32  	%r9337, %r9336, %r9334;
	shf.l.wrap.b32 	%r9338, %r9324, %r9324, 26;
	shf.l.wrap.b32 	%r9339, %r9324, %r9324, 21;
	xor.b32  	%r9340, %r9338, %r9339;
	shf.l.wrap.b32 	%r9341, %r9324, %r9324, 7;
	xor.b32  	%r9342, %r9340, %r9341;
	add.s32 	%r9343, %r9342, %r7953;
	add.s32 	%r9344, %r9343, %r9337;
	add.s32 	%r9345, %r9344, %r9249;
	add.s32 	%r9346, %r9345, -200395387;
	add.s32 	%r9347, %r9333, %r9328;
	add.s32 	%r9348, %r9347, %r9346;
	add.s32 	%r9349, %r9346, %r9248;
	or.b32  	%r9350, %r9298, %r9323;
	and.b32  	%r9351, %r9350, %r9348;
	and.b32  	%r9352, %r9298, %r9323;
	or.b32  	%r9353, %r9351, %r9352;
	shf.l.wrap.b32 	%r9354, %r9348, %r9348, 30;
	shf.l.wrap.b32 	%r9355, %r9348, %r9348, 19;
	xor.b32  	%r9356, %r9355, %r9354;
	shf.l.wrap.b32 	%r9357, %r9348, %r9348, 10;
	xor.b32  	%r9358, %r9356, %r9357;
	and.b32  	%r9359, %r9324, %r9349;
	not.b32 	%r9360, %r9349;
	and.b32  	%r9361, %r9299, %r9360;
	or.b32  	%r9362, %r9361, %r9359;
	shf.l.wrap.b32 	%r9363, %r9349, %r9349, 26;
	shf.l.wrap.b32 	%r9364, %r9349, %r9349, 21;
	xor.b32  	%r9365, %r9363, %r9364;
	shf.l.wrap.b32 	%r9366, %r9349, %r9349, 7;
	xor.b32  	%r9367, %r9365, %r9366;
	add.s32 	%r9368, %r9367, %r7966;
	add.s32 	%r9369, %r9368, %r9362;
	add.s32 	%r9370, %r9369, %r9274;
	add.s32 	%r9371, %r9370, 275423344;
	add.s32 	%r9372, %r9358, %r9353;
	add.s32 	%r9373, %r9372, %r9371;
	add.s32 	%r9374, %r9371, %r9273;
	or.b32  	%r9375, %r9323, %r9348;
	and.b32  	%r9376, %r9375, %r9373;
	and.b32  	%r9377, %r9323, %r9348;
	or.b32  	%r9378, %r9376, %r9377;
	shf.l.wrap.b32 	%r9379, %r9373, %r9373, 30;
	shf.l.wrap.b32 	%r9380, %r9373, %r9373, 19;
	xor.b32  	%r9381, %r9380, %r9379;
	shf.l.wrap.b32 	%r9382, %r9373, %r9373, 10;
	xor.b32  	%r9383, %r9381, %r9382;
	and.b32  	%r9384, %r9349, %r9374;
	not.b32 	%r9385, %r9374;
	and.b32  	%r9386, %r9324, %r9385;
	or.b32  	%r9387, %r9386, %r9384;
	shf.l.wrap.b32 	%r9388, %r9374, %r9374, 26;
	shf.l.wrap.b32 	%r9389, %r9374, %r9374, 21;
	xor.b32  	%r9390, %r9388, %r9389;
	shf.l.wrap.b32 	%r9391, %r9374, %r9374, 7;
	xor.b32  	%r9392, %r9390, %r9391;
	add.s32 	%r9393, %r9392, %r7979;
	add.s32 	%r9394, %r9393, %r9387;
	add.s32 	%r9395, %r9394, %r9299;
	add.s32 	%r9396, %r9395, 430227734;
	add.s32 	%r9397, %r9383, %r9378;
	add.s32 	%r9398, %r9397, %r9396;
	add.s32 	%r9399, %r9396, %r9298;
	or.b32  	%r9400, %r9348, %r9373;
	and.b32  	%r9401, %r9400, %r9398;
	and.b32  	%r9402, %r9348, %r9373;
	or.b32  	%r9403, %r9401, %r9402;
	shf.l.wrap.b32 	%r9404, %r9398, %r9398, 30;
	shf.l.wrap.b32 	%r9405, %r9398, %r9398, 19;
	xor.b32  	%r9406, %r9405, %r9404;
	shf.l.wrap.b32 	%r9407, %r9398, %r9398, 10;
	xor.b32  	%r9408, %r9406, %r9407;
	and.b32  	%r9409, %r9374, %r9399;
	not.b32 	%r9410, %r9399;
	and.b32  	%r9411, %r9349, %r9410;
	or.b32  	%r9412, %r9411, %r9409;
	shf.l.wrap.b32 	%r9413, %r9399, %r9399, 26;
	shf.l.wrap.b32 	%r9414, %r9399, %r9399, 21;
	xor.b32  	%r9415, %r9413, %r9414;
	shf.l.wrap.b32 	%r9416, %r9399, %r9399, 7;
	xor.b32  	%r9417, %r9415, %r9416;
	add.s32 	%r9418, %r9417, %r7992;
	add.s32 	%r9419, %r9418, %r9412;
	add.s32 	%r9420, %r9419, %r9324;
	add.s32 	%r9421, %r9420, 506948616;
	add.s32 	%r9422, %r9408, %r9403;
	add.s32 	%r9423, %r9422, %r9421;
	add.s32 	%r9424, %r9421, %r9323;
	or.b32  	%r9425, %r9373, %r9398;
	and.b32  	%r9426, %r9425, %r9423;
	and.b32  	%r9427, %r9373, %r9398;
	or.b32  	%r9428, %r9426, %r9427;
	shf.l.wrap.b32 	%r9429, %r9423, %r9423, 30;
	shf.l.wrap.b32 	%r9430, %r9423, %r9423, 19;
	xor.b32  	%r9431, %r9430, %r9429;
	shf.l.wrap.b32 	%r9432, %r9423, %r9423, 10;
	xor.b32  	%r9433, %r9431, %r9432;
	and.b32  	%r9434, %r9399, %r9424;
	not.b32 	%r9435, %r9424;
	and.b32  	%r9436, %r9374, %r9435;
	or.b32  	%r9437, %r9436, %r9434;
	shf.l.wrap.b32 	%r9438, %r9424, %r9424, 26;
	shf.l.wrap.b32 	%r9439, %r9424, %r9424, 21;
	xor.b32  	%r9440, %r9438, %r9439;
	shf.l.wrap.b32 	%r9441, %r9424, %r9424, 7;
	xor.b32  	%r9442, %r9440, %r9441;
	add.s32 	%r9443, %r9442, %r8005;
	add.s32 	%r9444, %r9443, %r9437;
	add.s32 	%r9445, %r9444, %r9349;
	add.s32 	%r9446, %r9445, 659060556;
	add.s32 	%r9447, %r9433, %r9428;
	add.s32 	%r9448, %r9447, %r9446;
	add.s32 	%r9449, %r9446, %r9348;
	or.b32  	%r9450, %r9398, %r9423;
	and.b32  	%r9451, %r9450, %r9448;
	and.b32  	%r9452, %r9398, %r9423;
	or.b32  	%r9453, %r9451, %r9452;
	shf.l.wrap.b32 	%r9454, %r9448, %r9448, 30;
	shf.l.wrap.b32 	%r9455, %r9448, %r9448, 19;
	xor.b32  	%r9456, %r9455, %r9454;
	shf.l.wrap.b32 	%r9457, %r9448, %r9448, 10;
	xor.b32  	%r9458, %r9456, %r9457;
	and.b32  	%r9459, %r9424, %r9449;
	not.b32 	%r9460, %r9449;
	and.b32  	%r9461, %r9399, %r9460;
	or.b32  	%r9462, %r9461, %r9459;
	shf.l.wrap.b32 	%r9463, %r9449, %r9449, 26;
	shf.l.wrap.b32 	%r9464, %r9449, %r9449, 21;
	xor.b32  	%r9465, %r9463, %r9464;
	shf.l.wrap.b32 	%r9466, %r9449, %r9449, 7;
	xor.b32  	%r9467, %r9465, %r9466;
	add.s32 	%r9468, %r9467, %r8018;
	add.s32 	%r9469, %r9468, %r9462;
	add.s32 	%r9470, %r9469, %r9374;
	add.s32 	%r9471, %r9470, 883997877;
	add.s32 	%r9472, %r9458, %r9453;
	add.s32 	%r9473, %r9472, %r9471;
	add.s32 	%r9474, %r9471, %r9373;
	or.b32  	%r9475, %r9423, %r9448;
	and.b32  	%r9476, %r9475, %r9473;
	and.b32  	%r9477, %r9423, %r9448;
	or.b32  	%r9478, %r9476, %r9477;
	shf.l.wrap.b32 	%r9479, %r9473, %r9473, 30;
	shf.l.wrap.b32 	%r9480, %r9473, %r9473, 19;
	xor.b32  	%r9481, %r9480, %r9479;
	shf.l.wrap.b32 	%r9482, %r9473, %r9473, 10;
	xor.b32  	%r9483, %r9481, %r9482;
	and.b32  	%r9484, %r9449, %r9474;
	not.b32 	%r9485, %r9474;
	and.b32  	%r9486, %r9424, %r9485;
	or.b32  	%r9487, %r9486, %r9484;
	shf.l.wrap.b32 	%r9488, %r9474, %r9474, 26;
	shf.l.wrap.b32 	%r9489, %r9474, %r9474, 21;
	xor.b32  	%r9490, %r9488, %r9489;
	shf.l.wrap.b32 	%r9491, %r9474, %r9474, 7;
	xor.b32  	%r9492, %r9490, %r9491;
	add.s32 	%r9493, %r9492, %r8031;
	add.s32 	%r9494, %r9493, %r9487;
	add.s32 	%r9495, %r9494, %r9399;
	add.s32 	%r9496, %r9495, 958139571;
	add.s32 	%r9497, %r9483, %r9478;
	add.s32 	%r9498, %r9497, %r9496;
	add.s32 	%r9499, %r9496, %r9398;
	or.b32  	%r9500, %r9448, %r9473;
	and.b32  	%r9501, %r9500, %r9498;
	and.b32  	%r9502, %r9448, %r9473;
	or.b32  	%r9503, %r9501, %r9502;
	shf.l.wrap.b32 	%r9504, %r9498, %r9498, 30;
	shf.l.wrap.b32 	%r9505, %r9498, %r9498, 19;
	xor.b32  	%r9506, %r9505, %r9504;
	shf.l.wrap.b32 	%r9507, %r9498, %r9498, 10;
	xor.b32  	%r9508, %r9506, %r9507;
	and.b32  	%r9509, %r9474, %r9499;
	not.b32 	%r9510, %r9499;
	and.b32  	%r9511, %r9449, %r9510;
	or.b32  	%r9512, %r9511, %r9509;
	shf.l.wrap.b32 	%r9513, %r9499, %r9499, 26;
	shf.l.wrap.b32 	%r9514, %r9499, %r9499, 21;
	xor.b32  	%r9515, %r9513, %r9514;
	shf.l.wrap.b32 	%r9516, %r9499, %r9499, 7;
	xor.b32  	%r9517, %r9515, %r9516;
	add.s32 	%r9518, %r9517, %r8044;
	add.s32 	%r9519, %r9518, %r9512;
	add.s32 	%r9520, %r9519, %r9424;
	add.s32 	%r9521, %r9520, 1322822218;
	add.s32 	%r9522, %r9508, %r9503;
	add.s32 	%r9523, %r9522, %r9521;
	add.s32 	%r9524, %r9521, %r9423;
	or.b32  	%r9525, %r9473, %r9498;
	and.b32  	%r9526, %r9525, %r9523;
	and.b32  	%r9527, %r9473, %r9498;
	or.b32  	%r9528, %r9526, %r9527;
	shf.l.wrap.b32 	%r9529, %r9523, %r9523, 30;
	shf.l.wrap.b32 	%r9530, %r9523, %r9523, 19;
	xor.b32  	%r9531, %r9530, %r9529;
	shf.l.wrap.b32 	%r9532, %r9523, %r9523, 10;
	xor.b32  	%r9533, %r9531, %r9532;
	and.b32  	%r9534, %r9499, %r9524;
	not.b32 	%r9535, %r9524;
	and.b32  	%r9536, %r9474, %r9535;
	or.b32  	%r9537, %r9536, %r9534;
	shf.l.wrap.b32 	%r9538, %r9524, %r9524, 26;
	shf.l.wrap.b32 	%r9539, %r9524, %r9524, 21;
	xor.b32  	%r9540, %r9538, %r9539;
	shf.l.wrap.b32 	%r9541, %r9524, %r9524, 7;
	xor.b32  	%r9542, %r9540, %r9541;
	add.s32 	%r9543, %r9542, %r8057;
	add.s32 	%r9544, %r9543, %r9537;
	add.s32 	%r9545, %r9544, %r9449;
	add.s32 	%r9546, %r9545, 1537002063;
	add.s32 	%r9547, %r9533, %r9528;
	add.s32 	%r9548, %r9547, %r9546;
	add.s32 	%r9549, %r9546, %r9448;
	or.b32  	%r9550, %r9498, %r9523;
	and.b32  	%r9551, %r9550, %r9548;
	and.b32  	%r9552, %r9498, %r9523;
	or.b32  	%r9553, %r9551, %r9552;
	shf.l.wrap.b32 	%r9554, %r9548, %r9548, 30;
	shf.l.wrap.b32 	%r9555, %r9548, %r9548, 19;
	xor.b32  	%r9556, %r9555, %r9554;
	shf.l.wrap.b32 	%r9557, %r9548, %r9548, 10;
	xor.b32  	%r9558, %r9556, %r9557;
	and.b32  	%r9559, %r9524, %r9549;
	not.b32 	%r9560, %r9549;
	and.b32  	%r9561, %r9499, %r9560;
	or.b32  	%r9562, %r9561, %r9559;
	shf.l.wrap.b32 	%r9563, %r9549, %r9549, 26;
	shf.l.wrap.b32 	%r9564, %r9549, %r9549, 21;
	xor.b32  	%r9565, %r9563, %r9564;
	shf.l.wrap.b32 	%r9566, %r9549, %r9549, 7;
	xor.b32  	%r9567, %r9565, %r9566;
	add.s32 	%r9568, %r9567, %r8070;
	add.s32 	%r9569, %r9568, %r9562;
	add.s32 	%r9570, %r9569, %r9474;
	add.s32 	%r9571, %r9570, 1747873779;
	add.s32 	%r9572, %r9558, %r9553;
	add.s32 	%r9573, %r9572, %r9571;
	add.s32 	%r9574, %r9571, %r9473;
	or.b32  	%r9575, %r9523, %r9548;
	and.b32  	%r9576, %r9575, %r9573;
	and.b32  	%r9577, %r9523, %r9548;
	or.b32  	%r9578, %r9576, %r9577;
	shf.l.wrap.b32 	%r9579, %r9573, %r9573, 30;
	shf.l.wrap.b32 	%r9580, %r9573, %r9573, 19;
	xor.b32  	%r9581, %r9580, %r9579;
	shf.l.wrap.b32 	%r9582, %r9573, %r9573, 10;
	xor.b32  	%r9583, %r9581, %r9582;
	and.b32  	%r9584, %r9549, %r9574;
	not.b32 	%r9585, %r9574;
	and.b32  	%r9586, %r9524, %r9585;
	or.b32  	%r9587, %r9586, %r9584;
	shf.l.wrap.b32 	%r9588, %r9574, %r9574, 26;
	shf.l.wrap.b32 	%r9589, %r9574, %r9574, 21;
	xor.b32  	%r9590, %r9588, %r9589;
	shf.l.wrap.b32 	%r9591, %r9574, %r9574, 7;
	xor.b32  	%r9592, %r9590, %r9591;
	add.s32 	%r9593, %r9592, %r8083;
	add.s32 	%r9594, %r9593, %r9587;
	add.s32 	%r9595, %r9594, %r9499;
	add.s32 	%r9596, %r9595, 1955562222;
	add.s32 	%r9597, %r9583, %r9578;
	add.s32 	%r9598, %r9597, %r9596;
	add.s32 	%r9599, %r9596, %r9498;
	or.b32  	%r9600, %r9548, %r9573;
	and.b32  	%r9601, %r9600, %r9598;
	and.b32  	%r9602, %r9548, %r9573;
	or.b32  	%r9603, %r9601, %r9602;
	shf.l.wrap.b32 	%r9604, %r9598, %r9598, 30;
	shf.l.wrap.b32 	%r9605, %r9598, %r9598, 19;
	xor.b32  	%r9606, %r9605, %r9604;
	shf.l.wrap.b32 	%r9607, %r9598, %r9598, 10;
	xor.b32  	%r9608, %r9606, %r9607;
	and.b32  	%r9609, %r9574, %r9599;
	not.b32 	%r9610, %r9599;
	and.b32  	%r9611, %r9549, %r9610;
	or.b32  	%r9612, %r9611, %r9609;
	shf.l.wrap.b32 	%r9613, %r9599, %r9599, 26;
	shf.l.wrap.b32 	%r9614, %r9599, %r9599, 21;
	xor.b32  	%r9615, %r9613, %r9614;
	shf.l.wrap.b32 	%r9616, %r9599, %r9599, 7;
	xor.b32  	%r9617, %r9615, %r9616;
	add.s32 	%r9618, %r9617, %r8096;
	add.s32 	%r9619, %r9618, %r9612;
	add.s32 	%r9620, %r9619, %r9524;
	add.s32 	%r9621, %r9620, 2024104815;
	add.s32 	%r9622, %r9608, %r9603;
	add.s32 	%r9623, %r9622, %r9621;
	add.s32 	%r9624, %r9621, %r9523;
	or.b32  	%r9625, %r9573, %r9598;
	and.b32  	%r9626, %r9625, %r9623;
	and.b32  	%r9627, %r9573, %r9598;
	or.b32  	%r9628, %r9626, %r9627;
	shf.l.wrap.b32 	%r9629, %r9623, %r9623, 30;
	shf.l.wrap.b32 	%r9630, %r9623, %r9623, 19;
	xor.b32  	%r9631, %r9630, %r9629;
	shf.l.wrap.b32 	%r9632, %r9623, %r9623, 10;
	xor.b32  	%r9633, %r9631, %r9632;
	and.b32  	%r9634, %r9599, %r9624;
	not.b32 	%r9635, %r9624;
	and.b32  	%r9636, %r9574, %r9635;
	or.b32  	%r9637, %r9636, %r9634;
	shf.l.wrap.b32 	%r9638, %r9624, %r9624, 26;
	shf.l.wrap.b32 	%r9639, %r9624, %r9624, 21;
	xor.b32  	%r9640, %r9638, %r9639;
	shf.l.wrap.b32 	%r9641, %r9624, %r9624, 7;
	xor.b32  	%r9642, %r9640, %r9641;
	add.s32 	%r9643, %r9642, %r8109;
	add.s32 	%r9644, %r9643, %r9637;
	add.s32 	%r9645, %r9644, %r9549;
	add.s32 	%r9646, %r9645, -2067236844;
	add.s32 	%r9647, %r9633, %r9628;
	add.s32 	%r9648, %r9647, %r9646;
	add.s32 	%r9649, %r9646, %r9548;
	or.b32  	%r9650, %r9598, %r9623;
	and.b32  	%r9651, %r9650, %r9648;
	and.b32  	%r9652, %r9598, %r9623;
	or.b32  	%r9653, %r9651, %r9652;
	shf.l.wrap.b32 	%r9654, %r9648, %r9648, 30;
	shf.l.wrap.b32 	%r9655, %r9648, %r9648, 19;
	xor.b32  	%r9656, %r9655, %r9654;
	shf.l.wrap.b32 	%r9657, %r9648, %r9648, 10;
	xor.b32  	%r9658, %r9656, %r9657;
	and.b32  	%r9659, %r9624, %r9649;
	not.b32 	%r9660, %r9649;
	and.b32  	%r9661, %r9599, %r9660;
	or.b32  	%r9662, %r9661, %r9659;
	shf.l.wrap.b32 	%r9663, %r9649, %r9649, 26;
	shf.l.wrap.b32 	%r9664, %r9649, %r9649, 21;
	xor.b32  	%r9665, %r9663, %r9664;
	shf.l.wrap.b32 	%r9666, %r9649, %r9649, 7;
	xor.b32  	%r9667, %r9665, %r9666;
	add.s32 	%r9668, %r9667, %r8122;
	add.s32 	%r9669, %r9668, %r9662;
	add.s32 	%r9670, %r9669, %r9574;
	add.s32 	%r9671, %r9670, -1933114872;
	add.s32 	%r9672, %r9658, %r9653;
	add.s32 	%r9673, %r9672, %r9671;
	add.s32 	%r9674, %r9671, %r9573;
	or.b32  	%r9675, %r9623, %r9648;
	and.b32  	%r9676, %r9675, %r9673;
	and.b32  	%r9677, %r9623, %r9648;
	or.b32  	%r9678, %r9676, %r9677;
	shf.l.wrap.b32 	%r9679, %r9673, %r9673, 30;
	shf.l.wrap.b32 	%r9680, %r9673, %r9673, 19;
	xor.b32  	%r9681, %r9680, %r9679;
	shf.l.wrap.b32 	%r9682, %r9673, %r9673, 10;
	xor.b32  	%r9683, %r9681, %r9682;
	and.b32  	%r9684, %r9649, %r9674;
	not.b32 	%r9685, %r9674;
	and.b32  	%r9686, %r9624, %r9685;
	or.b32  	%r9687, %r9686, %r9684;
	shf.l.wrap.b32 	%r9688, %r9674, %r9674, 26;
	shf.l.wrap.b32 	%r9689, %r9674, %r9674, 21;
	xor.b32  	%r9690, %r9688, %r9689;
	shf.l.wrap.b32 	%r9691, %r9674, %r9674, 7;
	xor.b32  	%r9692, %r9690, %r9691;
	add.s32 	%r9693, %r9692, %r8135;
	add.s32 	%r9694, %r9693, %r9687;
	add.s32 	%r9695, %r9694, %r9599;
	add.s32 	%r9696, %r9695, -1866530822;
	add.s32 	%r9697, %r9683, %r9678;
	add.s32 	%r9698, %r9697, %r9696;
	add.s32 	%r9699, %r9696, %r9598;
	or.b32  	%r9700, %r9648, %r9673;
	and.b32  	%r9701, %r9700, %r9698;
	and.b32  	%r9702, %r9648, %r9673;
	or.b32  	%r9703, %r9701, %r9702;
	shf.l.wrap.b32 	%r9704, %r9698, %r9698, 30;
	shf.l.wrap.b32 	%r9705, %r9698, %r9698, 19;
	xor.b32  	%r9706, %r9705, %r9704;
	shf.l.wrap.b32 	%r9707, %r9698, %r9698, 10;
	xor.b32  	%r9708, %r9706, %r9707;
	and.b32  	%r9709, %r9674, %r9699;
	not.b32 	%r9710, %r9699;
	and.b32  	%r9711, %r9649, %r9710;
	or.b32  	%r9712, %r9711, %r9709;
	shf.l.wrap.b32 	%r9713, %r9699, %r9699, 26;
	shf.l.wrap.b32 	%r9714, %r9699, %r9699, 21;
	xor.b32  	%r9715, %r9713, %r9714;
	shf.l.wrap.b32 	%r9716, %r9699, %r9699, 7;
	xor.b32  	%r9717, %r9715, %r9716;
	add.s32 	%r9718, %r9717, %r8148;
	add.s32 	%r9719, %r9718, %r9712;
	add.s32 	%r9720, %r9719, %r9624;
	add.s32 	%r9721, %r9720, -1538233109;
	add.s32 	%r9722, %r9708, %r9703;
	add.s32 	%r9723, %r9722, %r9721;
	add.s32 	%r9724, %r9721, %r9623;
	or.b32  	%r9725, %r9673, %r9698;
	and.b32  	%r9726, %r9725, %r9723;
	and.b32  	%r9727, %r9673, %r9698;
	or.b32  	%r9728, %r9726, %r9727;
	shf.l.wrap.b32 	%r9729, %r9723, %r9723, 30;
	shf.l.wrap.b32 	%r9730, %r9723, %r9723, 19;
	xor.b32  	%r9731, %r9730, %r9729;
	shf.l.wrap.b32 	%r9732, %r9723, %r9723, 10;
	xor.b32  	%r9733, %r9731, %r9732;
	and.b32  	%r9734, %r9699, %r9724;
	not.b32 	%r9735, %r9724;
	and.b32  	%r9736, %r9674, %r9735;
	or.b32  	%r9737, %r9736, %r9734;
	shf.l.wrap.b32 	%r9738, %r9724, %r9724, 26;
	shf.l.wrap.b32 	%r9739, %r9724, %r9724, 21;
	xor.b32  	%r9740, %r9738, %r9739;
	shf.l.wrap.b32 	%r9741, %r9724, %r9724, 7;
	xor.b32  	%r9742, %r9740, %r9741;
	add.s32 	%r9743, %r9742, %r8161;
	add.s32 	%r9744, %r9743, %r9737;
	add.s32 	%r9745, %r9744, %r9649;
	add.s32 	%r9746, %r9745, -1090935817;
	add.s32 	%r9747, %r9733, %r9728;
	add.s32 	%r9748, %r9747, %r9746;
	add.s32 	%r9749, %r9746, %r9648;
	or.b32  	%r9750, %r9698, %r9723;
	and.b32  	%r9751, %r9750, %r9748;
	and.b32  	%r9752, %r9698, %r9723;
	or.b32  	%r9753, %r9751, %r9752;
	shf.l.wrap.b32 	%r9754, %r9748, %r9748, 30;
	shf.l.wrap.b32 	%r9755, %r9748, %r9748, 19;
	xor.b32  	%r9756, %r9755, %r9754;
	shf.l.wrap.b32 	%r9757, %r9748, %r9748, 10;
	xor.b32  	%r9758, %r9756, %r9757;
	and.b32  	%r9759, %r9724, %r9749;
	not.b32 	%r9760, %r9749;
	and.b32  	%r9761, %r9699, %r9760;
	or.b32  	%r9762, %r9761, %r9759;
	shf.l.wrap.b32 	%r9763, %r9749, %r9749, 26;
	shf.l.wrap.b32 	%r9764, %r9749, %r9749, 21;
	xor.b32  	%r9765, %r9763, %r9764;
	shf.l.wrap.b32 	%r9766, %r9749, %r9749, 7;
	xor.b32  	%r9767, %r9765, %r9766;
	add.s32 	%r9768, %r9767, %r8174;
	add.s32 	%r9769, %r9768, %r9762;
	add.s32 	%r9770, %r9769, %r9674;
	add.s32 	%r9771, %r9770, -965641998;
	add.s32 	%r9772, %r9758, %r9753;
	add.s32 	%r9773, %r9772, %r9771;
	add.s32 	%r9774, %r9771, %r9673;
	add.s32 	%r9775, %r9873, %r9773;
	add.s32 	%r9776, %r9872, %r9748;
	add.s32 	%r9777, %r9871, %r9723;
	add.s32 	%r9778, %r9870, %r9698;
	add.s32 	%r9779, %r9869, %r9774;
	add.s32 	%r9780, %r9868, %r9749;
	add.s32 	%r9781, %r9867, %r9724;
	add.s32 	%r9782, %r9866, %r9699;
	shr.u32 	%r9783, %r9775, 24;
	st.global.u8 	[%rd55], %r9783;
	shr.u32 	%r9784, %r9776, 24;
	st.global.u8 	[%rd55+4], %r9784;
	shr.u32 	%r9785, %r9777, 24;
	st.global.u8 	[%rd55+8], %r9785;
	shr.u32 	%r9786, %r9778, 24;
	st.global.u8 	[%rd55+12], %r9786;
	shr.u32 	%r9787, %r9779, 24;
	st.global.u8 	[%rd55+16], %r9787;
	shr.u32 	%r9788, %r9780, 24;
	st.global.u8 	[%rd55+20], %r9788;
	shr.u32 	%r9789, %r9781, 24;
	st.global.u8 	[%rd55+24], %r9789;
	shr.u32 	%r9790, %r9782, 24;
	st.global.u8 	[%rd55+28], %r9790;
	shr.u32 	%r9791, %r9775, 16;
	st.global.u8 	[%rd55+1], %r9791;
	shr.u32 	%r9792, %r9776, 16;
	st.global.u8 	[%rd55+5], %r9792;
	shr.u32 	%r9793, %r9777, 16;
	st.global.u8 	[%rd55+9], %r9793;
	shr.u32 	%r9794, %r9778, 16;
	st.global.u8 	[%rd55+13], %r9794;
	shr.u32 	%r9795, %r9779, 16;
	st.global.u8 	[%rd55+17], %r9795;
	shr.u32 	%r9796, %r9780, 16;
	st.global.u8 	[%rd55+21], %r9796;
	shr.u32 	%r9797, %r9781, 16;
	st.global.u8 	[%rd55+25], %r9797;
	shr.u32 	%r9798, %r9782, 16;
	st.global.u8 	[%rd55+29], %r9798;
	shr.u32 	%r9799, %r9775, 8;
	st.global.u8 	[%rd55+2], %r9799;
	shr.u32 	%r9800, %r9776, 8;
	st.global.u8 	[%rd55+6], %r9800;
	shr.u32 	%r9801, %r9777, 8;
	st.global.u8 	[%rd55+10], %r9801;
	shr.u32 	%r9802, %r9778, 8;
	st.global.u8 	[%rd55+14], %r9802;
	shr.u32 	%r9803, %r9779, 8;
	st.global.u8 	[%rd55+18], %r9803;
	shr.u32 	%r9804, %r9780, 8;
	st.global.u8 	[%rd55+22], %r9804;
	shr.u32 	%r9805, %r9781, 8;
	st.global.u8 	[%rd55+26], %r9805;
	shr.u32 	%r9806, %r9782, 8;
	st.global.u8 	[%rd55+30], %r9806;
	st.global.u8 	[%rd55+3], %r9775;
	st.global.u8 	[%rd55+7], %r9776;
	st.global.u8 	[%rd55+11], %r9777;
	st.global.u8 	[%rd55+15], %r9778;
	st.global.u8 	[%rd55+19], %r9779;
	st.global.u8 	[%rd55+23], %r9780;
	st.global.u8 	[%rd55+27], %r9781;
	st.global.u8 	[%rd55+31], %r9782;
	ret;

}
	// .globl	_Z30find_passwords_optimized_multiPKhS0_iiy
.visible .entry _Z30find_passwords_optimized_multiPKhS0_iiy(
	.param .u64 .ptr .align 1 _Z30find_passwords_optimized_multiPKhS0_iiy_param_0,
	.param .u64 .ptr .align 1 _Z30find_passwords_optimized_multiPKhS0_iiy_param_1,
	.param .u32 _Z30find_passwords_optimized_multiPKhS0_iiy_param_2,
	.param .u32 _Z30find_passwords_optimized_multiPKhS0_iiy_param_3,
	.param .u64 _Z30find_passwords_optimized_multiPKhS0_iiy_param_4
)
{
	.local .align 8 .b8 	__local_depot5[200];
	.reg .b64 	%SP;
	.reg .b64 	%SPL;
	.reg .pred 	%p<156>;
	.reg .b16 	%rs<532>;
	.reg .b32 	%r<10046>;
	.reg .b64 	%rd<141>;
	// demoted variable
	.shared .align 1 .b8 _ZZ30find_passwords_optimized_multiPKhS0_iiyE11shared_salt[8];
	mov.u64 	%SPL, __local_depot5;
	cvta.local.u64 	%SP, %SPL;
	ld.param.u64 	%rd33, [_Z30find_passwords_optimized_multiPKhS0_iiy_param_0];
	add.u64 	%rd1, %SPL, 0;
	mov.u32 	%r1, %tid.x;
	setp.gt.u32 	%p1, %r1, 7;
	@%p1 bra 	$L__BB5_2;
	cvta.to.global.u64 	%rd37, %rd33;
	cvt.u64.u32 	%rd38, %r1;
	add.s64 	%rd39, %rd37, %rd38;
	ld.global.nc.u8 	%rs34, [%rd39];
	cvt.u16.u8 	%rs35, %rs34;
	mov.u32 	%r197, _ZZ30find_passwords_optimized_multiPKhS0_iiyE11shared_salt;
	add.s32 	%r198, %r197, %r1;
	st.shared.u8 	[%r198], %rs35;
$L__BB5_2:
	bar.sync 	0;
	mov.b64 	%rd131, 0;
	st.local.u64 	[%rd1+144], %rd131;
	mov.b32 	%r10020, -1150833019;
	mov.b32 	%r10021, 1779033703;
	st.local.v2.u32 	[%rd1], {%r10021, %r10020};
	mov.b32 	%r10018, -1521486534;
	mov.b32 	%r10019, 1013904242;
	st.local.v2.u32 	[%rd1+8], {%r10019, %r10018};
	mov.b32 	%r10016, -1694144372;
	mov.b32 	%r10017, 1359893119;
	st.local.v2.u32 	[%rd1+16], {%r10017, %r10016};
	mov.b32 	%r10014, 1541459225;
	mov.b32 	%r10015, 528734635;
	st.local.v2.u32 	[%rd1+24], {%r10015, %r10014};
	mov.b32 	%r9962, 0;
$L__BB5_3:
	cvt.u32.u64 	%r208, %rd131;
	mov.u32 	%r209, _ZZ30find_passwords_optimized_multiPKhS0_iiyE11shared_salt;
	add.s32 	%r210, %r209, %r208;
	ld.shared.u8 	%rs36, [%r210];
	add.s32 	%r211, %r9962, 1;
	st.local.u32 	[%rd1+140], %r211;
	cvt.u64.u32 	%rd41, %r9962;
	add.s64 	%rd42, %rd1, %rd41;
	st.local.u8 	[%rd42+76], %rs36;
	ld.local.u32 	%r9962, [%rd1+140];
	setp.ne.s32 	%p2, %r9962, 64;
	@%p2 bra 	$L__BB5_5;
	ld.local.u32 	%r213, [%rd1+76];
	bfe.u32 	%r214, %r213, 0, 8;
	bfe.u32 	%r215, %r213, 8, 8;
	bfe.u32 	%r216, %r213, 16, 8;
	cvt.u16.u32 	%rs37, %r216;
	shl.b32 	%r217, %r214, 24;
	shl.b32 	%r218, %r215, 16;
	and.b32  	%r219, %r218, 16711680;
	or.b32  	%r220, %r219, %r217;
	and.b16  	%rs38, %rs37, 255;
	mul.wide.u16 	%r221, %rs38, 256;
	or.b32  	%r222, %r220, %r221;
	bfe.u32 	%r223, %r213, 24, 8;
	or.b32  	%r224, %r222, %r223;
	ld.local.v2.b32 	{%r225, %r226}, [%rd1+80];
	bfe.u32 	%r227, %r226, 16, 8;
	cvt.u16.u32 	%rs39, %r227;
	bfe.u32 	%r228, %r226, 8, 8;
	bfe.u32 	%r229, %r226, 0, 8;
	bfe.u32 	%r230, %r225, 16, 8;
	cvt.u16.u32 	%rs40, %r230;
	bfe.u32 	%r231, %r225, 8, 8;
	bfe.u32 	%r232, %r225, 0, 8;
	shl.b32 	%r233, %r232, 24;
	shl.b32 	%r234, %r231, 16;
	and.b32  	%r235, %r234, 16711680;
	or.b32  	%r236, %r235, %r233;
	and.b16  	%rs41, %rs40, 255;
	mul.wide.u16 	%r237, %rs41, 256;
	or.b32  	%r238, %r236, %r237;
	bfe.u32 	%r239, %r225, 24, 8;
	or.b32  	%r240, %r238, %r239;
	shl.b32 	%r241, %r229, 24;
	shl.b32 	%r242, %r228, 16;
	and.b32  	%r243, %r242, 16711680;
	or.b32  	%r244, %r243, %r241;
	and.b16  	%rs42, %rs39, 255;
	mul.wide.u16 	%r245, %rs42, 256;
	or.b32  	%r246, %r244, %r245;
	bfe.u32 	%r247, %r226, 24, 8;
	or.b32  	%r248, %r246, %r247;
	ld.local.v2.b32 	{%r249, %r250}, [%rd1+88];
	bfe.u32 	%r251, %r250, 16, 8;
	cvt.u16.u32 	%rs43, %r251;
	bfe.u32 	%r252, %r250, 8, 8;
	bfe.u32 	%r253, %r250, 0, 8;
	bfe.u32 	%r254, %r249, 16, 8;
	cvt.u16.u32 	%rs44, %r254;
	bfe.u32 	%r255, %r249, 8, 8;
	bfe.u32 	%r256, %r249, 0, 8;
	shl.b32 	%r257, %r256, 24;
	shl.b32 	%r258, %r255, 16;
	and.b32  	%r259, %r258, 16711680;
	or.b32  	%r260, %r259, %r257;
	and.b16  	%rs45, %rs44, 255;
	mul.wide.u16 	%r261, %rs45, 256;
	or.b32  	%r262, %r260, %r261;
	bfe.u32 	%r263, %r249, 24, 8;
	or.b32  	%r264, %r262, %r263;
	shl.b32 	%r265, %r253, 24;
	shl.b32 	%r266, %r252, 16;
	and.b32  	%r267, %r266, 16711680;
	or.b32  	%r268, %r267, %r265;
	and.b16  	%rs46, %rs43, 255;
	mul.wide.u16 	%r269, %rs46, 256;
	or.b32  	%r270, %r268, %r269;
	bfe.u32 	%r271, %r250, 24, 8;
	or.b32  	%r272, %r270, %r271;
	ld.local.v2.b32 	{%r273, %r274}, [%rd1+96];
	bfe.u32 	%r275, %r274, 16, 8;
	cvt.u16.u32 	%rs47, %r275;
	bfe.u32 	%r276, %r274, 8, 8;
	bfe.u32 	%r277, %r274, 0, 8;
	bfe.u32 	%r278, %r273, 16, 8;
	cvt.u16.u32 	%rs48, %r278;
	bfe.u32 	%r279, %r273, 8, 8;
	bfe.u32 	%r280, %r273, 0, 8;
	shl.b32 	%r281, %r280, 24;
	shl.b32 	%r282, %r279, 16;
	and.b32  	%r283, %r282, 16711680;
	or.b32  	%r284, %r283, %r281;
	and.b16  	%rs49, %rs48, 255;
	mul.wide.u16 	%r285, %rs49, 256;
	or.b32  	%r286, %r284, %r285;
	bfe.u32 	%r287, %r273, 24, 8;
	or.b32  	%r288, %r286, %r287;
	shl.b32 	%r289, %r277, 24;
	shl.b32 	%r290, %r276, 16;
	and.b32  	%r291, %r290, 16711680;
	or.b32  	%r292, %r291, %r289;
	and.b16  	%rs50, %rs47, 255;
	mul.wide.u16 	%r293, %rs50, 256;
	or.b32  	%r294, %r292, %r293;
	bfe.u32 	%r295, %r274, 24, 8;
	or.b32  	%r296, %r294, %r295;
	ld.local.v2.b32 	{%r297, %r298}, [%rd1+104];
	bfe.u32 	%r299, %r298, 16, 8;
	cvt.u16.u32 	%rs51, %r299;
	bfe.u32 	%r300, %r298, 8, 8;
	bfe.u32 	%r301, %r298, 0, 8;
	bfe.u32 	%r302, %r297, 16, 8;
	cvt.u16.u32 	%rs52, %r302;
	bfe.u32 	%r303, %r297, 8, 8;
	bfe.u32 	%r304, %r297, 0, 8;
	shl.b32 	%r305, %r304, 24;
	shl.b32 	%r306, %r303, 16;
	and.b32  	%r307, %r306, 16711680;
	or.b32  	%r308, %r307, %r305;
	and.b16  	%rs53, %rs52, 255;
	mul.wide.u16 	%r309, %rs53, 256;
	or.b32  	%r310, %r308, %r309;
	bfe.u32 	%r311, %r297, 24, 8;
	or.b32  	%r312, %r310, %r311;
	shl.b32 	%r313, %r301, 24;
	shl.b32 	%r314, %r300, 16;
	and.b32  	%r315, %r314, 16711680;
	or.b32  	%r316, %r315, %r313;
	and.b16  	%rs54, %rs51, 255;
	mul.wide.u16 	%r317, %rs54, 256;
	or.b32  	%r318, %r316, %r317;
	bfe.u32 	%r319, %r298, 24, 8;
	or.b32  	%r320, %r318, %r319;
	ld.local.v2.b32 	{%r321, %r322}, [%rd1+112];
	bfe.u32 	%r323, %r322, 16, 8;
	cvt.u16.u32 	%rs55, %r323;
	bfe.u32 	%r324, %r322, 8, 8;
	bfe.u32 	%r325, %r322, 0, 8;
	bfe.u32 	%r326, %r321, 16, 8;
	cvt.u16.u32 	%rs56, %r326;
	bfe.u32 	%r327, %r321, 8, 8;
	bfe.u32 	%r328, %r321, 0, 8;
	shl.b32 	%r329, %r328, 24;
	shl.b32 	%r330, %r327, 16;
	and.b32  	%r331, %r330, 16711680;
	or.b32  	%r332, %r331, %r329;
	and.b16  	%rs57, %rs56, 255;
	mul.wide.u16 	%r333, %rs57, 256;
	or.b32  	%r334, %r332, %r333;
	bfe.u32 	%r335, %r321, 24, 8;
	or.b32  	%r336, %r334, %r335;
	shl.b32 	%r337, %r325, 24;
	shl.b32 	%r338, %r324, 16;
	and.b32  	%r339, %r338, 16711680;
	or.b32  	%r340, %r339, %r337;
	and.b16  	%rs58, %rs55, 255;
	mul.wide.u16 	%r341, %rs58, 256;
	or.b32  	%r342, %r340, %r341;
	bfe.u32 	%r343, %r322, 24, 8;
	or.b32  	%r344, %r342, %r343;
	ld.local.v2.b32 	{%r345, %r346}, [%rd1+120];
	bfe.u32 	%r347, %r346, 16, 8;
	cvt.u16.u32 	%rs59, %r347;
	bfe.u32 	%r348, %r346, 8, 8;
	bfe.u32 	%r349, %r346, 0, 8;
	bfe.u32 	%r350, %r345, 16, 8;
	cvt.u16.u32 	%rs60, %r350;
	bfe.u32 	%r351, %r345, 8, 8;
	bfe.u32 	%r352, %r345, 0, 8;
	shl.b32 	%r353, %r352, 24;
	shl.b32 	%r354, %r351, 16;
	and.b32  	%r355, %r354, 16711680;
	or.b32  	%r356, %r355, %r353;
	and.b16  	%rs61, %rs60, 255;
	mul.wide.u16 	%r357, %rs61, 256;
	or.b32  	%r358, %r356, %r357;
	bfe.u32 	%r359, %r345, 24, 8;
	or.b32  	%r360, %r358, %r359;
	shl.b32 	%r361, %r349, 24;
	shl.b32 	%r362, %r348, 16;
	and.b32  	%r363, %r362, 16711680;
	or.b32  	%r364, %r363, %r361;
	and.b16  	%rs62, %rs59, 255;
	mul.wide.u16 	%r365, %rs62, 256;
	or.b32  	%r366, %r364, %r365;
	bfe.u32 	%r367, %r346, 24, 8;
	or.b32  	%r368, %r366, %r367;
	ld.local.v2.b32 	{%r369, %r370}, [%rd1+128];
	bfe.u32 	%r371, %r370, 16, 8;
	cvt.u16.u32 	%rs63, %r371;
	bfe.u32 	%r372, %r370, 8, 8;
	bfe.u32 	%r373, %r370, 0, 8;
	bfe.u32 	%r374, %r369, 16, 8;
	cvt.u16.u32 	%rs64, %r374;
	bfe.u32 	%r375, %r369, 8, 8;
	bfe.u32 	%r376, %r369, 0, 8;
	shl.b32 	%r377, %r376, 24;
	shl.b32 	%r378, %r375, 16;
	and.b32  	%r379, %r378, 16711680;
	or.b32  	%r380, %r379, %r377;
	and.b16  	%rs65, %rs64, 255;
	mul.wide.u16 	%r381, %rs65, 256;
	or.b32  	%r382, %r380, %r381;
	bfe.u32 	%r383, %r369, 24, 8;
	or.b32  	%r384, %r382, %r383;
	shl.b32 	%r385, %r373, 24;
	shl.b32 	%r386, %r372, 16;
	and.b32  	%r387, %r386, 16711680;
	or.b32  	%r388, %r387, %r385;
	and.b16  	%rs66, %rs63, 255;
	mul.wide.u16 	%r389, %rs66, 256;
	or.b32  	%r390, %r388, %r389;
	bfe.u32 	%r391, %r370, 24, 8;
	or.b32  	%r392, %r390, %r391;
	ld.local.u32 	%r393, [%rd1+136];
	bfe.u32 	%r394, %r393, 0, 8;
	bfe.u32 	%r395, %r393, 8, 8;
	bfe.u32 	%r396, %r393, 16, 8;
	cvt.u16.u32 	%rs67, %r396;
	shl.b32 	%r397, %r394, 24;
	shl.b32 	%r398, %r395, 16;
	and.b32  	%r399, %r398, 16711680;
	or.b32  	%r400, %r399, %r397;
	and.b16  	%rs68, %rs67, 255;
	mul.wide.u16 	%r401, %rs68, 256;
	or.b32  	%r402, %r400, %r401;
	bfe.u32 	%r403, %r393, 24, 8;
	or.b32  	%r404, %r402, %r403;
	shf.l.wrap.b32 	%r405, %r390, %r392, 15;
	shf.l.wrap.b32 	%r406, %r390, %r392, 13;
	xor.b32  	%r407, %r405, %r406;
	shr.u32 	%r408, %r390, 10;
	xor.b32  	%r409, %r407, %r408;
	add.s32 	%r410, %r409, %r336;
	shf.l.wrap.b32 	%r411, %r240, %r240, 25;
	shf.l.wrap.b32 	%r412, %r238, %r240, 14;
	xor.b32  	%r413, %r411, %r412;
	shr.u32 	%r414, %r240, 3;
	xor.b32  	%r415, %r413, %r414;
	add.s32 	%r416, %r410, %r224;
	add.s32 	%r417, %r416, %r415;
	shf.l.wrap.b32 	%r418, %r402, %r404, 15;
	shf.l.wrap.b32 	%r419, %r402, %r404, 13;
	xor.b32  	%r420, %r418, %r419;
	shr.u32 	%r421, %r402, 10;
	xor.b32  	%r422, %r420, %r421;
	add.s32 	%r423, %r422, %r344;
	shf.l.wrap.b32 	%r424, %r248, %r248, 25;
	shf.l.wrap.b32 	%r425, %r246, %r248, 14;
	xor.b32  	%r426, %r424, %r425;
	shr.u32 	%r427, %r248, 3;
	xor.b32  	%r428, %r426, %r427;
	add.s32 	%r429, %r423, %r240;
	add.s32 	%r430, %r429, %r428;
	shf.l.wrap.b32 	%r431, %r417, %r417, 15;
	shf.l.wrap.b32 	%r432, %r417, %r417, 13;
	xor.b32  	%r433, %r431, %r432;
	shr.u32 	%r434, %r417, 10;
	xor.b32  	%r435, %r433, %r434;
	add.s32 	%r436, %r435, %r360;
	shf.l.wrap.b32 	%r437, %r264, %r264, 25;
	shf.l.wrap.b32 	%r438, %r262, %r264, 14;
	xor.b32  	%r439, %r437, %r438;
	shr.u32 	%r440, %r264, 3;
	xor.b32  	%r441, %r439, %r440;
	add.s32 	%r442, %r436, %r248;
	add.s32 	%r443, %r442, %r441;
	shf.l.wrap.b32 	%r444, %r430, %r430, 15;
	shf.l.wrap.b32 	%r445, %r430, %r430, 13;
	xor.b32  	%r446, %r444, %r445;
	shr.u32 	%r447, %r430, 10;
	xor.b32  	%r448, %r446, %r447;
	add.s32 	%r449, %r448, %r368;
	shf.l.wrap.b32 	%r450, %r272, %r272, 25;
	shf.l.wrap.b32 	%r451, %r270, %r272, 14;
	xor.b32  	%r452, %r450, %r451;
	shr.u32 	%r453, %r272, 3;
	xor.b32  	%r454, %r452, %r453;
	add.s32 	%r455, %r449, %r264;
	add.s32 	%r456, %r455, %r454;
	shf.l.wrap.b32 	%r457, %r443, %r443, 15;
	shf.l.wrap.b32 	%r458, %r443, %r443, 13;
	xor.b32  	%r459, %r457, %r458;
	shr.u32 	%r460, %r443, 10;
	xor.b32  	%r461, %r459, %r460;
	add.s32 	%r462, %r461, %r384;
	shf.l.wrap.b32 	%r463, %r288, %r288, 25;
	shf.l.wrap.b32 	%r464, %r286, %r288, 14;
	xor.b32  	%r465, %r463, %r464;
	shr.u32 	%r466, %r288, 3;
	xor.b32  	%r467, %r465, %r466;
	add.s32 	%r468, %r462, %r272;
	add.s32 	%r469, %r468, %r467;
	shf.l.wrap.b32 	%r470, %r456, %r456, 15;
	shf.l.wrap.b32 	%r471, %r456, %r456, 13;
	xor.b32  	%r472, %r470, %r471;
	shr.u32 	%r473, %r456, 10;
	xor.b32  	%r474, %r472, %r473;
	add.s32 	%r475, %r474, %r392;
	shf.l.wrap.b32 	%r476, %r296, %r296, 25;
	shf.l.wrap.b32 	%r477, %r294, %r296, 14;
	xor.b32  	%r478, %r476, %r477;
	shr.u32 	%r479, %r296, 3;
	xor.b32  	%r480, %r478, %r479;
	add.s32 	%r481, %r475, %r288;
	add.s32 	%r482, %r481, %r480;
	shf.l.wrap.b32 	%r483, %r469, %r469, 15;
	shf.l.wrap.b32 	%r484, %r469, %r469, 13;
	xor.b32  	%r485, %r483, %r484;
	shr.u32 	%r486, %r469, 10;
	xor.b32  	%r487, %r485, %r486;
	add.s32 	%r488, %r487, %r404;
	shf.l.wrap.b32 	%r489, %r312, %r312, 25;
	shf.l.wrap.b32 	%r490, %r310, %r312, 14;
	xor.b32  	%r491, %r489, %r490;
	shr.u32 	%r492, %r312, 3;
	xor.b32  	%r493, %r491, %r492;
	add.s32 	%r494, %r488, %r296;
	add.s32 	%r495, %r494, %r493;
	shf.l.wrap.b32 	%r496, %r482, %r482, 15;
	shf.l.wrap.b32 	%r497, %r482, %r482, 13;
	xor.b32  	%r498, %r496, %r497;
	shr.u32 	%r499, %r482, 10;
	xor.b32  	%r500, %r498, %r499;
	add.s32 	%r501, %r500, %r417;
	shf.l.wrap.b32 	%r502, %r320, %r320, 25;
	shf.l.wrap.b32 	%r503, %r318, %r320, 14;
	xor.b32  	%r504, %r502, %r503;
	shr.u32 	%r505, %r320, 3;
	xor.b32  	%r506, %r504, %r505;
	add.s32 	%r507, %r501, %r312;
	add.s32 	%r508, %r507, %r506;
	shf.l.wrap.b32 	%r509, %r495, %r495, 15;
	shf.l.wrap.b32 	%r510, %r495, %r495, 13;
	xor.b32  	%r511, %r509, %r510;
	shr.u32 	%r512, %r495, 10;
	xor.b32  	%r513, %r511, %r512;
	add.s32 	%r514, %r513, %r430;
	shf.l.wrap.b32 	%r515, %r336, %r336, 25;
	shf.l.wrap.b32 	%r516, %r334, %r336, 14;
	xor.b32  	%r517, %r515, %r516;
	shr.u32 	%r518, %r336, 3;
	xor.b32  	%r519, %r517, %r518;
	add.s32 	%r520, %r514, %r320;
	add.s32 	%r521, %r520, %r519;
	shf.l.wrap.b32 	%r522, %r508, %r508, 15;
	shf.l.wrap.b32 	%r523, %r508, %r508, 13;
	xor.b32  	%r524, %r522, %r523;
	shr.u32 	%r525, %r508, 10;
	xor.b32  	%r526, %r524, %r525;
	add.s32 	%r527, %r526, %r443;
	shf.l.wrap.b32 	%r528, %r344, %r344, 25;
	shf.l.wrap.b32 	%r529, %r342, %r344, 14;
	xor.b32  	%r530, %r528, %r529;
	shr.u32 	%r531, %r344, 3;
	xor.b32  	%r532, %r530, %r531;
	add.s32 	%r533, %r527, %r336;
	add.s32 	%r534, %r533, %r532;
	shf.l.wrap.b32 	%r535, %r521, %r521, 15;
	shf.l.wrap.b32 	%r536, %r521, %r521, 13;
	xor.b32  	%r537, %r535, %r536;
	shr.u32 	%r538, %r521, 10;
	xor.b32  	%r539, %r537, %r538;
	add.s32 	%r540, %r539, %r456;
	shf.l.wrap.b32 	%r541, %r360, %r360, 25;
	shf.l.wrap.b32 	%r542, %r358, %r360, 14;
	xor.b32  	%r543, %r541, %r542;
	shr.u32 	%r544, %r360, 3;
	xor.b32  	%r545, %r543, %r544;
	add.s32 	%r546, %r540, %r344;
	add.s32 	%r547, %r546, %r545;
	shf.l.wrap.b32 	%r548, %r534, %r534, 15;
	shf.l.wrap.b32 	%r549, %r534, %r534, 13;
	xor.b32  	%r550, %r548, %r549;
	shr.u32 	%r551, %r534, 10;
	xor.b32  	%r552, %r550, %r551;
	add.s32 	%r553, %r552, %r469;
	shf.l.wrap.b32 	%r554, %r368, %r368, 25;
	shf.l.wrap.b32 	%r555, %r366, %r368, 14;
	xor.b32  	%r556, %r554, %r555;
	shr.u32 	%r557, %r368, 3;
	xor.b32  	%r558, %r556, %r557;
	add.s32 	%r559, %r553, %r360;
	add.s32 	%r560, %r559, %r558;
	shf.l.wrap.b32 	%r561, %r547, %r547, 15;
	shf.l.wrap.b32 	%r562, %r547, %r547, 13;
	xor.b32  	%r563, %r561, %r562;
	shr.u32 	%r564, %r547, 10;
	xor.b32  	%r565, %r563, %r564;
	add.s32 	%r566, %r565, %r482;
	shf.l.wrap.b32 	%r567, %r384, %r384, 25;
	shf.l.wrap.b32 	%r568, %r382, %r384, 14;
	xor.b32  	%r569, %r567, %r568;
	shr.u32 	%r570, %r384, 3;
	xor.b32  	%r571, %r569, %r570;
	add.s32 	%r572, %r566, %r368;
	add.s32 	%r573, %r572, %r571;
	shf.l.wrap.b32 	%r574, %r560, %r560, 15;
	shf.l.wrap.b32 	%r575, %r560, %r560, 13;
	xor.b32  	%r576, %r574, %r575;
	shr.u32 	%r577, %r560, 10;
	xor.b32  	%r578, %r576, %r577;
	add.s32 	%r579, %r578, %r495;
	shf.l.wrap.b32 	%r580, %r392, %r392, 25;
	shf.l.wrap.b32 	%r581, %r390, %r392, 14;
	xor.b32  	%r582, %r580, %r581;
	shr.u32 	%r583, %r392, 3;
	xor.b32  	%r584, %r582, %r583;
	add.s32 	%r585, %r579, %r384;
	add.s32 	%r586, %r585, %r584;
	shf.l.wrap.b32 	%r587, %r573, %r573, 15;
	shf.l.wrap.b32 	%r588, %r573, %r573, 13;
	xor.b32  	%r589, %r587, %r588;
	shr.u32 	%r590, %r573, 10;
	xor.b32  	%r591, %r589, %r590;
	add.s32 	%r592, %r591, %r508;
	shf.l.wrap.b32 	%r593, %r404, %r404, 25;
	shf.l.wrap.b32 	%r594, %r402, %r404, 14;
	xor.b32  	%r595, %r593, %r594;
	shr.u32 	%r596, %r404, 3;
	xor.b32  	%r597, %r595, %r596;
	add.s32 	%r598, %r592, %r392;
	add.s32 	%r599, %r598, %r597;
	shf.l.wrap.b32 	%r600, %r586, %r586, 15;
	shf.l.wrap.b32 	%r601, %r586, %r586, 13;
	xor.b32  	%r602, %r600, %r601;
	shr.u32 	%r603, %r586, 10;
	xor.b32  	%r604, %r602, %r603;
	add.s32 	%r605, %r604, %r521;
	shf.l.wrap.b32 	%r606, %r417, %r417, 25;
	shf.l.wrap.b32 	%r607, %r417, %r417, 14;
	xor.b32  	%r608, %r606, %r607;
	shr.u32 	%r609, %r417, 3;
	xor.b32  	%r610, %r608, %r609;
	add.s32 	%r611, %r605, %r404;
	add.s32 	%r612, %r611, %r610;
	shf.l.wrap.b32 	%r613, %r599, %r599, 15;
	shf.l.wrap.b32 	%r614, %r599, %r599, 13;
	xor.b32  	%r615, %r613, %r614;
	shr.u32 	%r616, %r599, 10;
	xor.b32  	%r617, %r615, %r616;
	add.s32 	%r618, %r617, %r534;
	shf.l.wrap.b32 	%r619, %r430, %r430, 25;
	shf.l.wrap.b32 	%r620, %r430, %r430, 14;
	xor.b32  	%r621, %r619, %r620;
	shr.u32 	%r622, %r430, 3;
	xor.b32  	%r623, %r621, %r622;
	add.s32 	%r624, %r618, %r417;
	add.s32 	%r625, %r624, %r623;
	shf.l.wrap.b32 	%r626, %r612, %r612, 15;
	shf.l.wrap.b32 	%r627, %r612, %r612, 13;
	xor.b32  	%r628, %r626, %r627;
	shr.u32 	%r629, %r612, 10;
	xor.b32  	%r630, %r628, %r629;
	add.s32 	%r631, %r630, %r547;
	shf.l.wrap.b32 	%r632, %r443, %r443, 25;
	shf.l.wrap.b32 	%r633, %r443, %r443, 14;
	xor.b32  	%r634, %r632, %r633;
	shr.u32 	%r635, %r443, 3;
	xor.b32  	%r636, %r634, %r635;
	add.s32 	%r637, %r631, %r430;
	add.s32 	%r638, %r637, %r636;
	shf.l.wrap.b32 	%r639, %r625, %r625, 15;
	shf.l.wrap.b32 	%r640, %r625, %r625, 13;
	xor.b32  	%r641, %r639, %r640;
	shr.u32 	%r642, %r625, 10;
	xor.b32  	%r643, %r641, %r642;
	add.s32 	%r644, %r643, %r560;
	shf.l.wrap.b32 	%r645, %r456, %r456, 25;
	shf.l.wrap.b32 	%r646, %r456, %r456, 14;
	xor.b32  	%r647, %r645, %r646;
	shr.u32 	%r648, %r456, 3;
	xor.b32  	%r649, %r647, %r648;
	add.s32 	%r650, %r644, %r443;
	add.s32 	%r651, %r650, %r649;
	shf.l.wrap.b32 	%r652, %r638, %r638, 15;
	shf.l.wrap.b32 	%r653, %r638, %r638, 13;
	xor.b32  	%r654, %r652, %r653;
	shr.u32 	%r655, %r638, 10;
	xor.b32  	%r656, %r654, %r655;
	add.s32 	%r657, %r656, %r573;
	shf.l.wrap.b32 	%r658, %r469, %r469, 25;
	shf.l.wrap.b32 	%r659, %r469, %r469, 14;
	xor.b32  	%r660, %r658, %r659;
	shr.u32 	%r661, %r469, 3;
	xor.b32  	%r662, %r660, %r661;
	add.s32 	%r663, %r657, %r456;
	add.s32 	%r664, %r663, %r662;
	shf.l.wrap.b32 	%r665, %r651, %r651, 15;
	shf.l.wrap.b32 	%r666, %r651, %r651, 13;
	xor.b32  	%r667, %r665, %r666;
	shr.u32 	%r668, %r651, 10;
	xor.b32  	%r669, %r667, %r668;
	add.s32 	%r670, %r669, %r586;
	shf.l.wrap.b32 	%r671, %r482, %r482, 25;
	shf.l.wrap.b32 	%r672, %r482, %r482, 14;
	xor.b32  	%r673, %r671, %r672;
	shr.u32 	%r674, %r482, 3;
	xor.b32  	%r675, %r673, %r674;
	add.s32 	%r676, %r670, %r469;
	add.s32 	%r677, %r676, %r675;
	shf.l.wrap.b32 	%r678, %r664, %r664, 15;
	shf.l.wrap.b32 	%r679, %r664, %r664, 13;
	xor.b32  	%r680, %r678, %r679;
	shr.u32 	%r681, %r664, 10;
	xor.b32  	%r682, %r680, %r681;
	add.s32 	%r683, %r682, %r599;
	shf.l.wrap.b32 	%r684, %r495, %r495, 25;
	shf.l.wrap.b32 	%r685, %r495, %r495, 14;
	xor.b32  	%r686, %r684, %r685;
	shr.u32 	%r687, %r495, 3;
	xor.b32  	%r688, %r686, %r687;
	add.s32 	%r689, %r683, %r482;
	add.s32 	%r690, %r689, %r688;
	shf.l.wrap.b32 	%r691, %r677, %r677, 15;
	shf.l.wrap.b32 	%r692, %r677, %r677, 13;
	xor.b32  	%r693, %r691, %r692;
	shr.u32 	%r694, %r677, 10;
	xor.b32  	%r695, %r693, %r694;
	add.s32 	%r696, %r695, %r612;
	shf.l.wrap.b32 	%r697, %r508, %r508, 25;
	shf.l.wrap.b32 	%r698, %r508, %r508, 14;
	xor.b32  	%r699, %r697, %r698;
	shr.u32 	%r700, %r508, 3;
	xor.b32  	%r701, %r699, %r700;
	add.s32 	%r702, %r696, %r495;
	add.s32 	%r703, %r702, %r701;
	shf.l.wrap.b32 	%r704, %r690, %r690, 15;
	shf.l.wrap.b32 	%r705, %r690, %r690, 13;
	xor.b32  	%r706, %r704, %r705;
	shr.u32 	%r707, %r690, 10;
	xor.b32  	%r708, %r706, %r707;
	add.s32 	%r709, %r708, %r625;
	shf.l.wrap.b32 	%r710, %r521, %r521, 25;
	shf.l.wrap.b32 	%r711, %r521, %r521, 14;
	xor.b32  	%r712, %r710, %r711;
	shr.u32 	%r713, %r521, 3;
	xor.b32  	%r714, %r712, %r713;
	add.s32 	%r715, %r709, %r508;
	add.s32 	%r716, %r715, %r714;
	shf.l.wrap.b32 	%r717, %r703, %r703, 15;
	shf.l.wrap.b32 	%r718, %r703, %r703, 13;
	xor.b32  	%r719, %r717, %r718;
	shr.u32 	%r720, %r703, 10;
	xor.b32  	%r721, %r719, %r720;
	add.s32 	%r722, %r721, %r638;
	shf.l.wrap.b32 	%r723, %r534, %r534, 25;
	shf.l.wrap.b32 	%r724, %r534, %r534, 14;
	xor.b32  	%r725, %r723, %r724;
	shr.u32 	%r726, %r534, 3;
	xor.b32  	%r727, %r725, %r726;
	add.s32 	%r728, %r722, %r521;
	add.s32 	%r729, %r728, %r727;
	shf.l.wrap.b32 	%r730, %r716, %r716, 15;
	shf.l.wrap.b32 	%r731, %r716, %r716, 13;
	xor.b32  	%r732, %r730, %r731;
	shr.u32 	%r733, %r716, 10;
	xor.b32  	%r734, %r732, %r733;
	add.s32 	%r735, %r734, %r651;
	shf.l.wrap.b32 	%r736, %r547, %r547, 25;
	shf.l.wrap.b32 	%r737, %r547, %r547, 14;
	xor.b32  	%r738, %r736, %r737;
	shr.u32 	%r739, %r547, 3;
	xor.b32  	%r740, %r738, %r739;
	add.s32 	%r741, %r735, %r534;
	add.s32 	%r742, %r741, %r740;
	shf.l.wrap.b32 	%r743, %r729, %r729, 15;
	shf.l.wrap.b32 	%r744, %r729, %r729, 13;
	xor.b32  	%r745, %r743, %r744;
	shr.u32 	%r746, %r729, 10;
	xor.b32  	%r747, %r745, %r746;
	add.s32 	%r748, %r747, %r664;
	shf.l.wrap.b32 	%r749, %r560, %r560, 25;
	shf.l.wrap.b32 	%r750, %r560, %r560, 14;
	xor.b32  	%r751, %r749, %r750;
	shr.u32 	%r752, %r560, 3;
	xor.b32  	%r753, %r751, %r752;
	add.s32 	%r754, %r748, %r547;
	add.s32 	%r755, %r754, %r753;
	shf.l.wrap.b32 	%r756, %r742, %r742, 15;
	shf.l.wrap.b32 	%r757, %r742, %r742, 13;
	xor.b32  	%r758, %r756, %r757;
	shr.u32 	%r759, %r742, 10;
	xor.b32  	%r760, %r758, %r759;
	add.s32 	%r761, %r760, %r677;
	shf.l.wrap.b32 	%r762, %r573, %r573, 25;
	shf.l.wrap.b32 	%r763, %r573, %r573, 14;
	xor.b32  	%r764, %r762, %r763;
	shr.u32 	%r765, %r573, 3;
	xor.b32  	%r766, %r764, %r765;
	add.s32 	%r767, %r761, %r560;
	add.s32 	%r768, %r767, %r766;
	shf.l.wrap.b32 	%r769, %r755, %r755, 15;
	shf.l.wrap.b32 	%r770, %r755, %r755, 13;
	xor.b32  	%r771, %r769, %r770;
	shr.u32 	%r772, %r755, 10;
	xor.b32  	%r773, %r771, %r772;
	add.s32 	%r774, %r773, %r690;
	shf.l.wrap.b32 	%r775, %r586, %r586, 25;
	shf.l.wrap.b32 	%r776, %r586, %r586, 14;
	xor.b32  	%r777, %r775, %r776;
	shr.u32 	%r778, %r586, 3;
	xor.b32  	%r779, %r777, %r778;
	add.s32 	%r780, %r774, %r573;
	add.s32 	%r781, %r780, %r779;
	shf.l.wrap.b32 	%r782, %r768, %r768, 15;
	shf.l.wrap.b32 	%r783, %r768, %r768, 13;
	xor.b32  	%r784, %r782, %r783;
	shr.u32 	%r785, %r768, 10;
	xor.b32  	%r786, %r784, %r785;
	add.s32 	%r787, %r786, %r703;
	shf.l.wrap.b32 	%r788, %r599, %r599, 25;
	shf.l.wrap.b32 	%r789, %r599, %r599, 14;
	xor.b32  	%r790, %r788, %r789;
	shr.u32 	%r791, %r599, 3;
	xor.b32  	%r792, %r790, %r791;
	add.s32 	%r793, %r787, %r586;
	add.s32 	%r794, %r793, %r792;
	shf.l.wrap.b32 	%r795, %r781, %r781, 15;
	shf.l.wrap.b32 	%r796, %r781, %r781, 13;
	xor.b32  	%r797, %r795, %r796;
	shr.u32 	%r798, %r781, 10;
	xor.b32  	%r799, %r797, %r798;
	add.s32 	%r800, %r799, %r716;
	shf.l.wrap.b32 	%r801, %r612, %r612, 25;
	shf.l.wrap.b32 	%r802, %r612, %r612, 14;
	xor.b32  	%r803, %r801, %r802;
	shr.u32 	%r804, %r612, 3;
	xor.b32  	%r805, %r803, %r804;
	add.s32 	%r806, %r800, %r599;
	add.s32 	%r807, %r806, %r805;
	shf.l.wrap.b32 	%r808, %r794, %r794, 15;
	shf.l.wrap.b32 	%r809, %r794, %r794, 13;
	xor.b32  	%r810, %r808, %r809;
	shr.u32 	%r811, %r794, 10;
	xor.b32  	%r812, %r810, %r811;
	add.s32 	%r813, %r812, %r729;
	shf.l.wrap.b32 	%r814, %r625, %r625, 25;
	shf.l.wrap.b32 	%r815, %r625, %r625, 14;
	xor.b32  	%r816, %r814, %r815;
	shr.u32 	%r817, %r625, 3;
	xor.b32  	%r818, %r816, %r817;
	add.s32 	%r819, %r813, %r612;
	add.s32 	%r820, %r819, %r818;
	shf.l.wrap.b32 	%r821, %r807, %r807, 15;
	shf.l.wrap.b32 	%r822, %r807, %r807, 13;
	xor.b32  	%r823, %r821, %r822;
	shr.u32 	%r824, %r807, 10;
	xor.b32  	%r825, %r823, %r824;
	add.s32 	%r826, %r825, %r742;
	shf.l.wrap.b32 	%r827, %r638, %r638, 25;
	shf.l.wrap.b32 	%r828, %r638, %r638, 14;
	xor.b32  	%r829, %r827, %r828;
	shr.u32 	%r830, %r638, 3;
	xor.b32  	%r831, %r829, %r830;
	add.s32 	%r832, %r826, %r625;
	add.s32 	%r833, %r832, %r831;
	shf.l.wrap.b32 	%r834, %r820, %r820, 15;
	shf.l.wrap.b32 	%r835, %r820, %r820, 13;
	xor.b32  	%r836, %r834, %r835;
	shr.u32 	%r837, %r820, 10;
	xor.b32  	%r838, %r836, %r837;
	add.s32 	%r839, %r838, %r755;
	shf.l.wrap.b32 	%r840, %r651, %r651, 25;
	shf.l.wrap.b32 	%r841, %r651, %r651, 14;
	xor.b32  	%r842, %r840, %r841;
	shr.u32 	%r843, %r651, 3;
	xor.b32  	%r844, %r842, %r843;
	add.s32 	%r845, %r839, %r638;
	add.s32 	%r846, %r845, %r844;
	shf.l.wrap.b32 	%r847, %r833, %r833, 15;
	shf.l.wrap.b32 	%r848, %r833, %r833, 13;
	xor.b32  	%r849, %r847, %r848;
	shr.u32 	%r850, %r833, 10;
	xor.b32  	%r851, %r849, %r850;
	add.s32 	%r852, %r851, %r768;
	shf.l.wrap.b32 	%r853, %r664, %r664, 25;
	shf.l.wrap.b32 	%r854, %r664, %r664, 14;
	xor.b32  	%r855, %r853, %r854;
	shr.u32 	%r856, %r664, 3;
	xor.b32  	%r857, %r855, %r856;
	add.s32 	%r858, %r852, %r651;
	add.s32 	%r859, %r858, %r857;
	shf.l.wrap.b32 	%r860, %r846, %r846, 15;
	shf.l.wrap.b32 	%r861, %r846, %r846, 13;
	xor.b32  	%r862, %r860, %r861;
	shr.u32 	%r863, %r846, 10;
	xor.b32  	%r864, %r862, %r863;
	add.s32 	%r865, %r864, %r781;
	shf.l.wrap.b32 	%r866, %r677, %r677, 25;
	shf.l.wrap.b32 	%r867, %r677, %r677, 14;
	xor.b32  	%r868, %r866, %r867;
	shr.u32 	%r869, %r677, 3;
	xor.b32  	%r870, %r868, %r869;
	add.s32 	%r871, %r865, %r664;
	add.s32 	%r872, %r871, %r870;
	shf.l.wrap.b32 	%r873, %r859, %r859, 15;
	shf.l.wrap.b32 	%r874, %r859, %r859, 13;
	xor.b32  	%r875, %r873, %r874;
	shr.u32 	%r876, %r859, 10;
	xor.b32  	%r877, %r875, %r876;
	add.s32 	%r878, %r877, %r794;
	shf.l.wrap.b32 	%r879, %r690, %r690, 25;
	shf.l.wrap.b32 	%r880, %r690, %r690, 14;
	xor.b32  	%r881, %r879, %r880;
	shr.u32 	%r882, %r690, 3;
	xor.b32  	%r883, %r881, %r882;
	add.s32 	%r884, %r878, %r677;
	add.s32 	%r885, %r884, %r883;
	shf.l.wrap.b32 	%r886, %r872, %r872, 15;
	shf.l.wrap.b32 	%r887, %r872, %r872, 13;
	xor.b32  	%r888, %r886, %r887;
	shr.u32 	%r889, %r872, 10;
	xor.b32  	%r890, %r888, %r889;
	add.s32 	%r891, %r890, %r807;
	shf.l.wrap.b32 	%r892, %r703, %r703, 25;
	shf.l.wrap.b32 	%r893, %r703, %r703, 14;
	xor.b32  	%r894, %r892, %r893;
	shr.u32 	%r895, %r703, 3;
	xor.b32  	%r896, %r894, %r895;
	add.s32 	%r897, %r891, %r690;
	add.s32 	%r898, %r897, %r896;
	shf.l.wrap.b32 	%r899, %r885, %r885, 15;
	shf.l.wrap.b32 	%r900, %r885, %r885, 13;
	xor.b32  	%r901, %r899, %r900;
	shr.u32 	%r902, %r885, 10;
	xor.b32  	%r903, %r901, %r902;
	add.s32 	%r904, %r903, %r820;
	shf.l.wrap.b32 	%r905, %r716, %r716, 25;
	shf.l.wrap.b32 	%r906, %r716, %r716, 14;
	xor.b32  	%r907, %r905, %r906;
	shr.u32 	%r908, %r716, 3;
	xor.b32  	%r909, %r907, %r908;
	add.s32 	%r910, %r904, %r703;
	add.s32 	%r911, %r910, %r909;
	shf.l.wrap.b32 	%r912, %r898, %r898, 15;
	shf.l.wrap.b32 	%r913, %r898, %r898, 13;
	xor.b32  	%r914, %r912, %r913;
	shr.u32 	%r915, %r898, 10;
	xor.b32  	%r916, %r914, %r915;
	add.s32 	%r917, %r916, %r833;
	shf.l.wrap.b32 	%r918, %r729, %r729, 25;
	shf.l.wrap.b32 	%r919, %r729, %r729, 14;
	xor.b32  	%r920, %r918, %r919;
	shr.u32 	%r921, %r729, 3;
	xor.b32  	%r922, %r920, %r921;
	add.s32 	%r923, %r917, %r716;
	add.s32 	%r924, %r923, %r922;
	shf.l.wrap.b32 	%r925, %r911, %r911, 15;
	shf.l.wrap.b32 	%r926, %r911, %r911, 13;
	xor.b32  	%r927, %r925, %r926;
	shr.u32 	%r928, %r911, 10;
	xor.b32  	%r929, %r927, %r928;
	add.s32 	%r930, %r929, %r846;
	shf.l.wrap.b32 	%r931, %r742, %r742, 25;
	shf.l.wrap.b32 	%r932, %r742, %r742, 14;
	xor.b32  	%r933, %r931, %r932;
	shr.u32 	%r934, %r742, 3;
	xor.b32  	%r935, %r933, %r934;
	add.s32 	%r936, %r930, %r729;
	add.s32 	%r937, %r936, %r935;
	shf.l.wrap.b32 	%r938, %r924, %r924, 15;
	shf.l.wrap.b32 	%r939, %r924, %r924, 13;
	xor.b32  	%r940, %r938, %r939;
	shr.u32 	%r941, %r924, 10;
	xor.b32  	%r942, %r940, %r941;
	add.s32 	%r943, %r942, %r859;
	shf.l.wrap.b32 	%r944, %r755, %r755, 25;
	shf.l.wrap.b32 	%r945, %r755, %r755, 14;
	xor.b32  	%r946, %r944, %r945;
	shr.u32 	%r947, %r755, 3;
	xor.b32  	%r948, %r946, %r947;
	add.s32 	%r949, %r943, %r742;
	add.s32 	%r950, %r949, %r948;
	shf.l.wrap.b32 	%r951, %r937, %r937, 15;
	shf.l.wrap.b32 	%r952, %r937, %r937, 13;
	xor.b32  	%r953, %r951, %r952;
	shr.u32 	%r954, %r937, 10;
	xor.b32  	%r955, %r953, %r954;
	add.s32 	%r956, %r955, %r872;
	shf.l.wrap.b32 	%r957, %r768, %r768, 25;
	shf.l.wrap.b32 	%r958, %r768, %r768, 14;
	xor.b32  	%r959, %r957, %r958;
	shr.u32 	%r960, %r768, 3;
	xor.b32  	%r961, %r959, %r960;
	add.s32 	%r962, %r956, %r755;
	add.s32 	%r963, %r962, %r961;
	shf.l.wrap.b32 	%r964, %r950, %r950, 15;
	shf.l.wrap.b32 	%r965, %r950, %r950, 13;
	xor.b32  	%r966, %r964, %r965;
	shr.u32 	%r967, %r950, 10;
	xor.b32  	%r968, %r966, %r967;
	add.s32 	%r969, %r968, %r885;
	shf.l.wrap.b32 	%r970, %r781, %r781, 25;
	shf.l.wrap.b32 	%r971, %r781, %r781, 14;
	xor.b32  	%r972, %r970, %r971;
	shr.u32 	%r973, %r781, 3;
	xor.b32  	%r974, %r972, %r973;
	add.s32 	%r975, %r969, %r768;
	add.s32 	%r976, %r975, %r974;
	shf.l.wrap.b32 	%r977, %r963, %r963, 15;
	shf.l.wrap.b32 	%r978, %r963, %r963, 13;
	xor.b32  	%r979, %r977, %r978;
	shr.u32 	%r980, %r963, 10;
	xor.b32  	%r981, %r979, %r980;
	add.s32 	%r982, %r981, %r898;
	shf.l.wrap.b32 	%r983, %r794, %r794, 25;
	shf.l.wrap.b32 	%r984, %r794, %r794, 14;
	xor.b32  	%r985, %r983, %r984;
	shr.u32 	%r986, %r794, 3;
	xor.b32  	%r987, %r985, %r986;
	add.s32 	%r988, %r982, %r781;
	add.s32 	%r989, %r988, %r987;
	shf.l.wrap.b32 	%r990, %r976, %r976, 15;
	shf.l.wrap.b32 	%r991, %r976, %r976, 13;
	xor.b32  	%r992, %r990, %r991;
	shr.u32 	%r993, %r976, 10;
	xor.b32  	%r994, %r992, %r993;
	add.s32 	%r995, %r994, %r911;
	shf.l.wrap.b32 	%r996, %r807, %r807, 25;
	shf.l.wrap.b32 	%r997, %r807, %r807, 14;
	xor.b32  	%r998, %r996, %r997;
	shr.u32 	%r999, %r807, 3;
	xor.b32  	%r1000, %r998, %r999;
	add.s32 	%r1001, %r995, %r794;
	add.s32 	%r1002, %r1001, %r1000;
	shf.l.wrap.b32 	%r1003, %r989, %r989, 15;
	shf.l.wrap.b32 	%r1004, %r989, %r989, 13;
	xor.b32  	%r1005, %r1003, %r1004;
	shr.u32 	%r1006, %r989, 10;
	xor.b32  	%r1007, %r1005, %r1006;
	add.s32 	%r1008, %r1007, %r924;
	shf.l.wrap.b32 	%r1009, %r820, %r820, 25;
	shf.l.wrap.b32 	%r1010, %r820, %r820, 14;
	xor.b32  	%r1011, %r1009, %r1010;
	shr.u32 	%r1012, %r820, 3;
	xor.b32  	%r1013, %r1011, %r1012;
	add.s32 	%r1014, %r1008, %r807;
	add.s32 	%r1015, %r1014, %r1013;
	shf.l.wrap.b32 	%r1016, %r1002, %r1002, 15;
	shf.l.wrap.b32 	%r1017, %r1002, %r1002, 13;
	xor.b32  	%r1018, %r1016, %r1017;
	shr.u32 	%r1019, %r1002, 10;
	xor.b32  	%r1020, %r1018, %r1019;
	add.s32 	%r1021, %r1020, %r937;
	shf.l.wrap.b32 	%r1022, %r833, %r833, 25;
	shf.l.wrap.b32 	%r1023, %r833, %r833, 14;
	xor.b32  	%r1024, %r1022, %r1023;
	shr.u32 	%r1025, %r833, 3;
	xor.b32  	%r1026, %r1024, %r1025;
	add.s32 	%r1027, %r1021, %r820;
	add.s32 	%r1028, %r1027, %r1026;
	or.b32  	%r1029, %r10019, %r10020;
	and.b32  	%r1030, %r1029, %r10021;
	and.b32  	%r1031, %r10019, %r10020;
	or.b32  	%r1032, %r1030, %r1031;
	shf.l.wrap.b32 	%r1033, %r10021, %r10021, 30;
	shf.l.wrap.b32 	%r1034, %r10021, %r10021, 19;
	xor.b32  	%r1035, %r1034, %r1033;
	shf.l.wrap.b32 	%r1036, %r10021, %r10021, 10;
	xor.b32  	%r1037, %r1035, %r1036;
	and.b32  	%r1038, %r10016, %r10017;
	not.b32 	%r1039, %r10017;
	and.b32  	%r1040, %r10015, %r1039;
	or.b32  	%r1041, %r1040, %r1038;
	shf.l.wrap.b32 	%r1042, %r10017, %r10017, 26;
	shf.l.wrap.b32 	%r1043, %r10017, %r10017, 21;
	xor.b32  	%r1044, %r1042, %r1043;
	shf.l.wrap.b32 	%r1045, %r10017, %r10017, 7;
	xor.b32  	%r1046, %r1044, %r1045;
	add.s32 	%r1047, %r1046, %r224;
	add.s32 	%r1048, %r1047, %r1041;
	add.s32 	%r1049, %r1048, %r10014;
	add.s32 	%r1050, %r1049, 1116352408;
	add.s32 	%r1051, %r1037, %r1032;
	add.s32 	%r1052, %r1051, %r1050;
	add.s32 	%r1053, %r1050, %r10018;
	or.b32  	%r1054, %r10020, %r10021;
	and.b32  	%r1055, %r1054, %r1052;
	and.b32  	%r1056, %r10020, %r10021;
	or.b32  	%r1057, %r1055, %r1056;
	shf.l.wrap.b32 	%r1058, %r1052, %r1052, 30;
	shf.l.wrap.b32 	%r1059, %r1052, %r1052, 19;
	xor.b32  	%r1060, %r1059, %r1058;
	shf.l.wrap.b32 	%r1061, %r1052, %r1052, 10;
	xor.b32  	%r1062, %r1060, %r1061;
	and.b32  	%r1063, %r10017, %r1053;
	not.b32 	%r1064, %r1053;
	and.b32  	%r1065, %r10016, %r1064;
	or.b32  	%r1066, %r1065, %r1063;
	shf.l.wrap.b32 	%r1067, %r1053, %r1053, 26;
	shf.l.wrap.b32 	%r1068, %r1053, %r1053, 21;
	xor.b32  	%r1069, %r1067, %r1068;
	shf.l.wrap.b32 	%r1070, %r1053, %r1053, 7;
	xor.b32  	%r1071, %r1069, %r1070;
	add.s32 	%r1072, %r1071, %r240;
	add.s32 	%r1073, %r1072, %r1066;
	add.s32 	%r1074, %r1073, %r10015;
	add.s32 	%r1075, %r1074, 1899447441;
	add.s32 	%r1076, %r1062, %r1057;
	add.s32 	%r1077, %r1076, %r1075;
	add.s32 	%r1078, %r1075, %r10019;
	or.b32  	%r1079, %r10021, %r1052;
	and.b32  	%r1080, %r1079, %r1077;
	and.b32  	%r1081, %r10021, %r1052;
	or.b32  	%r1082, %r1080, %r1081;
	shf.l.wrap.b32 	%r1083, %r1077, %r1077, 30;
	shf.l.wrap.b32 	%r1084, %r1077, %r1077, 19;
	xor.b32  	%r1085, %r1084, %r1083;
	shf.l.wrap.b32 	%r1086, %r1077, %r1077, 10;
	xor.b32  	%r1087, %r1085, %r1086;
	and.b32  	%r1088, %r1053, %r1078;
	not.b32 	%r1089, %r1078;
	and.b32  	%r1090, %r10017, %r1089;
	or.b32  	%r1091, %r1090, %r1088;
	shf.l.wrap.b32 	%r1092, %r1078, %r1078, 26;
	shf.l.wrap.b32 	%r1093, %r1078, %r1078, 21;
	xor.b32  	%r1094, %r1092, %r1093;
	shf.l.wrap.b32 	%r1095, %r1078, %r1078, 7;
	xor.b32  	%r1096, %r1094, %r1095;
	add.s32 	%r1097, %r1096, %r248;
	add.s32 	%r1098, %r1097, %r1091;
	add.s32 	%r1099, %r1098, %r10016;
	add.s32 	%r1100, %r1099, -1245643825;
	add.s32 	%r1101, %r1087, %r1082;
	add.s32 	%r1102, %r1101, %r1100;
	add.s32 	%r1103, %r1100, %r10020;
	or.b32  	%r1104, %r1052, %r1077;
	and.b32  	%r1105, %r1104, %r1102;
	and.b32  	%r1106, %r1052, %r1077;
	or.b32  	%r1107, %r1105, %r1106;
	shf.l.wrap.b32 	%r1108, %r1102, %r1102, 30;
	shf.l.wrap.b32 	%r1109, %r1102, %r1102, 19;
	xor.b32  	%r1110, %r1109, %r1108;
	shf.l.wrap.b32 	%r1111, %r1102, %r1102, 10;
	xor.b32  	%r1112, %r1110, %r1111;
	and.b32  	%r1113, %r1078, %r1103;
	not.b32 	%r1114, %r1103;
	and.b32  	%r1115, %r1053, %r1114;
	or.b32  	%r1116, %r1115, %r1113;
	shf.l.wrap.b32 	%r1117, %r1103, %r1103, 26;
	shf.l.wrap.b32 	%r1118, %r1103, %r1103, 21;
	xor.b32  	%r1119, %r1117, %r1118;
	shf.l.wrap.b32 	%r1120, %r1103, %r1103, 7;
	xor.b32  	%r1121, %r1119, %r1120;
	add.s32 	%r1122, %r1121, %r264;
	add.s32 	%r1123, %r1122, %r1116;
	add.s32 	%r1124, %r1123, %r10017;
	add.s32 	%r1125, %r1124, -373957723;
	add.s32 	%r1126, %r1112, %r1107;
	add.s32 	%r1127, %r1126, %r1125;
	add.s32 	%r1128, %r1125, %r10021;
	or.b32  	%r1129, %r1077, %r1102;
	and.b32  	%r1130, %r1129, %r1127;
	and.b32  	%r1131, %r1077, %r1102;
	or.b32  	%r1132, %r1130, %r1131;
	shf.l.wrap.b32 	%r1133, %r1127, %r1127, 30;
	shf.l.wrap.b32 	%r1134, %r1127, %r1127, 19;
	xor.b32  	%r1135, %r1134, %r1133;
	shf.l.wrap.b32 	%r1136, %r1127, %r1127, 10;
	xor.b32  	%r1137, %r1135, %r1136;
	and.b32  	%r1138, %r1103, %r1128;
	not.b32 	%r1139, %r1128;
	and.b32  	%r1140, %r1078, %r1139;
	or.b32  	%r1141, %r1140, %r1138;
	shf.l.wrap.b32 	%r1142, %r1128, %r1128, 26;
	shf.l.wrap.b32 	%r1143, %r1128, %r1128, 21;
	xor.b32  	%r1144, %r1142, %r1143;
	shf.l.wrap.b32 	%r1145, %r1128, %r1128, 7;
	xor.b32  	%r1146, %r1144, %r1145;
	add.s32 	%r1147, %r1146, %r272;
	add.s32 	%r1148, %r1147, %r1141;
	add.s32 	%r1149, %r1148, %r1053;
	add.s32 	%r1150, %r1149, 961987163;
	add.s32 	%r1151, %r1137, %r1132;
	add.s32 	%r1152, %r1151, %r1150;
	add.s32 	%r1153, %r1150, %r1052;
	or.b32  	%r1154, %r1102, %r1127;
	and.b32  	%r1155, %r1154, %r1152;
	and.b32  	%r1156, %r1102, %r1127;
	or.b32  	%r1157, %r1155, %r1156;
	shf.l.wrap.b32 	%r1158, %r1152, %r1152, 30;
	shf.l.wrap.b32 	%r1159, %r1152, %r1152, 19;
	xor.b32  	%r1160, %r1159, %r1158;
	shf.l.wrap.b32 	%r1161, %r1152, %r1152, 10;
	xor.b32  	%r1162, %r1160, %r1161;
	and.b32  	%r1163, %r1128, %r1153;
	not.b32 	%r1164, %r1153;
	and.b32  	%r1165, %r1103, %r1164;
	or.b32  	%r1166, %r1165, %r1163;
	shf.l.wrap.b32 	%r1167, %r1153, %r1153, 26;
	shf.l.wrap.b32 	%r1168, %r1153, %r1153, 21;
	xor.b32  	%r1169, %r1167, %r1168;
	shf.l.wrap.b32 	%r1170, %r1153, %r1153, 7;
	xor.b32  	%r1171, %r1169, %r1170;
	add.s32 	%r1172, %r1171, %r288;
	add.s32 	%r1173, %r1172, %r1166;
	add.s32 	%r1174, %r1173, %r1078;
	add.s32 	%r1175, %r1174, 1508970993;
	add.s32 	%r1176, %r1162, %r1157;
	add.s32 	%r1177, %r1176, %r1175;
	add.s32 	%r1178, %r1175, %r1077;
	or.b32  	%r1179, %r1127, %r1152;
	and.b32  	%r1180, %r1179, %r1177;
	and.b32  	%r1181, %r1127, %r1152;
	or.b32  	%r1182, %r1180, %r1181;
	shf.l.wrap.b32 	%r1183, %r1177, %r1177, 30;
	shf.l.wrap.b32 	%r1184, %r1177, %r1177, 19;
	xor.b32  	%r1185, %r1184, %r1183;
	shf.l.wrap.b32 	%r1186, %r1177, %r1177, 10;
	xor.b32  	%r1187, %r1185, %r1186;
	and.b32  	%r1188, %r1153, %r1178;
	not.b32 	%r1189, %r1178;
	and.b32  	%r1190, %r1128, %r1189;
	or.b32  	%r1191, %r1190, %r1188;
	shf.l.wrap.b32 	%r1192, %r1178, %r1178, 26;
	shf.l.wrap.b32 	%r1193, %r1178, %r1178, 21;
	xor.b32  	%r1194, %r1192, %r1193;
	shf.l.wrap.b32 	%r1195, %r1178, %r1178, 7;
	xor.b32  	%r1196, %r1194, %r1195;
	add.s32 	%r1197, %r1196, %r296;
	add.s32 	%r1198, %r1197, %r1191;
	add.s32 	%r1199, %r1198, %r1103;
	add.s32 	%r1200, %r1199, -1841331548;
	add.s32 	%r1201, %r1187, %r1182;
	add.s32 	%r1202, %r1201, %r1200;
	add.s32 	%r1203, %r1200, %r1102;
	or.b32  	%r1204, %r1152, %r1177;
	and.b32  	%r1205, %r1204, %r1202;
	and.b32  	%r1206, %r1152, %r1177;
	or.b32  	%r1207, %r1205, %r1206;
	shf.l.wrap.b32 	%r1208, %r1202, %r1202, 30;
	shf.l.wrap.b32 	%r1209, %r1202, %r1202, 19;
	xor.b32  	%r1210, %r1209, %r1208;
	shf.l.wrap.b32 	%r1211, %r1202, %r1202, 10;
	xor.b32  	%r1212, %r1210, %r1211;
	and.b32  	%r1213, %r1178, %r1203;
	not.b32 	%r1214, %r1203;
	and.b32  	%r1215, %r1153, %r1214;
	or.b32  	%r1216, %r1215, %r1213;
	shf.l.wrap.b32 	%r1217, %r1203, %r1203, 26;
	shf.l.wrap.b32 	%r1218, %r1203, %r1203, 21;
	xor.b32  	%r1219, %r1217, %r1218;
	shf.l.wrap.b32 	%r1220, %r1203, %r1203, 7;
	xor.b32  	%r1221, %r1219, %r1220;
	add.s32 	%r1222, %r1221, %r312;
	add.s32 	%r1223, %r1222, %r1216;
	add.s32 	%r1224, %r1223, %r1128;
	add.s32 	%r1225, %r1224, -1424204075;
	add.s32 	%r1226, %r1212, %r1207;
	add.s32 	%r1227, %r1226, %r1225;
	add.s32 	%r1228, %r1225, %r1127;
	or.b32  	%r1229, %r1177, %r1202;
	and.b32  	%r1230, %r1229, %r1227;
	and.b32  	%r1231, %r1177, %r1202;
	or.b32  	%r1232, %r1230, %r1231;
	shf.l.wrap.b32 	%r1233, %r1227, %r1227, 30;
	shf.l.wrap.b32 	%r1234, %r1227, %r1227, 19;
	xor.b32  	%r1235, %r1234, %r1233;
	shf.l.wrap.b32 	%r1236, %r1227, %r1227, 10;
	xor.b32  	%r1237, %r1235, %r1236;
	and.b32  	%r1238, %r1203, %r1228;
	not.b32 	%r1239, %r1228;
	and.b32  	%r1240, %r1178, %r1239;
	or.b32  	%r1241, %r1240, %r1238;
	shf.l.wrap.b32 	%r1242, %r1228, %r1228, 26;
	shf.l.wrap.b32 	%r1243, %r1228, %r1228, 21;
	xor.b32  	%r1244, %r1242, %r1243;
	shf.l.wrap.b32 	%r1245, %r1228, %r1228, 7;
	xor.b32  	%r1246, %r1244, %r1245;
	add.s32 	%r1247, %r1246, %r320;
	add.s32 	%r1248, %r1247, %r1241;
	add.s32 	%r1249, %r1248, %r1153;
	add.s32 	%r1250, %r1249, -670586216;
	add.s32 	%r1251, %r1237, %r1232;
	add.s32 	%r1252, %r1251, %r1250;
	add.s32 	%r1253, %r1250, %r1152;
	or.b32  	%r1254, %r1202, %r1227;
	and.b32  	%r1255, %r1254, %r1252;
	and.b32  	%r1256, %r1202, %r1227;
	or.b32  	%r1257, %r1255, %r1256;
	shf.l.wrap.b32 	%r1258, %r1252, %r1252, 30;
	shf.l.wrap.b32 	%r1259, %r1252, %r1252, 19;
	xor.b32  	%r1260, %r1259, %r1258;
	shf.l.wrap.b32 	%r1261, %r1252, %r1252, 10;
	xor.b32  	%r1262, %r1260, %r1261;
	and.b32  	%r1263, %r1228, %r1253;
	not.b32 	%r1264, %r1253;
	and.b32  	%r1265, %r1203, %r1264;
	or.b32  	%r1266, %r1265, %r1263;
	shf.l.wrap.b32 	%r1267, %r1253, %r1253, 26;
	shf.l.wrap.b32 	%r1268, %r1253, %r1253, 21;
	xor.b32  	%r1269, %r1267, %r1268;
	shf.l.wrap.b32 	%r1270, %r1253, %r1253, 7;
	xor.b32  	%r1271, %r1269, %r1270;
	add.s32 	%r1272, %r1271, %r336;
	add.s32 	%r1273, %r1272, %r1266;
	add.s32 	%r1274, %r1273, %r1178;
	add.s32 	%r1275, %r1274, 310598401;
	add.s32 	%r1276, %r1262, %r1257;
	add.s32 	%r1277, %r1276, %r1275;
	add.s32 	%r1278, %r1275, %r1177;
	or.b32  	%r1279, %r1227, %r1252;
	and.b32  	%r1280, %r1279, %r1277;
	and.b32  	%r1281, %r1227, %r1252;
	or.b32  	%r1282, %r1280, %r1281;
	shf.l.wrap.b32 	%r1283, %r1277, %r1277, 30;
	shf.l.wrap.b32 	%r1284, %r1277, %r1277, 19;
	xor.b32  	%r1285, %r1284, %r1283;
	shf.l.wrap.b32 	%r1286, %r1277, %r1277, 10;
	xor.b32  	%r1287, %r1285, %r1286;
	and.b32  	%r1288, %r1253, %r1278;
	not.b32 	%r1289, %r1278;
	and.b32  	%r1290, %r1228, %r1289;
	or.b32  	%r1291, %r1290, %r1288;
	shf.l.wrap.b32 	%r1292, %r1278, %r1278, 26;
	shf.l.wrap.b32 	%r1293, %r1278, %r1278, 21;
	xor.b32  	%r1294, %r1292, %r1293;
	shf.l.wrap.b32 	%r1295, %r1278, %r1278, 7;
	xor.b32  	%r1296, %r1294, %r1295;
	add.s32 	%r1297, %r1296, %r344;
	add.s32 	%r1298, %r1297, %r1291;
	add.s32 	%r1299, %r1298, %r1203;
	add.s32 	%r1300, %r1299, 607225278;
	add.s32 	%r1301, %r1287, %r1282;
	add.s32 	%r1302, %r1301, %r1300;
	add.s32 	%r1303, %r1300, %r1202;
	or.b32  	%r1304, %r1252, %r1277;
	and.b32  	%r1305, %r1304, %r1302;
	and.b32  	%r1306, %r1252, %r1277;
	or.b32  	%r1307, %r1305, %r1306;
	shf.l.wrap.b32 	%r1308, %r1302, %r1302, 30;
	shf.l.wrap.b32 	%r1309, %r1302, %r1302, 19;
	xor.b32  	%r1310, %r1309, %r1308;
	shf.l.wrap.b32 	%r1311, %r1302, %r1302, 10;
	xor.b32  	%r1312, %r1310, %r1311;
	and.b32  	%r1313, %r1278, %r1303;
	not.b32 	%r1314, %r1303;
	and.b32  	%r1315, %r1253, %r1314;
	or.b32  	%r1316, %r1315, %r1313;
	shf.l.wrap.b32 	%r1317, %r1303, %r1303, 26;
	shf.l.wrap.b32 	%r1318, %r1303, %r1303, 21;
	xor.b32  	%r1319, %r1317, %r1318;
	shf.l.wrap.b32 	%r1320, %r1303, %r1303, 7;
	xor.b32  	%r1321, %r1319, %r1320;
	add.s32 	%r1322, %r1321, %r360;
	add.s32 	%r1323, %r1322, %r1316;
	add.s32 	%r1324, %r1323, %r1228;
	add.s32 	%r1325, %r1324, 1426881987;
	add.s32 	%r1326, %r1312, %r1307;
	add.s32 	%r1327, %r1326, %r1325;
	add.s32 	%r1328, %r1325, %r1227;
	or.b32  	%r1329, %r1277, %r1302;
	and.b32  	%r1330, %r1329, %r1327;
	and.b32  	%r1331, %r1277, %r1302;
	or.b32  	%r1332, %r1330, %r1331;
	shf.l.wrap.b32 	%r1333, %r1327, %r1327, 30;
	shf.l.wrap.b32 	%r1334, %r1327, %r1327, 19;
	xor.b32  	%r1335, %r1334, %r1333;
	shf.l.wrap.b32 	%r1336, %r1327, %r1327, 10;
	xor.b32  	%r1337, %r1335, %r1336;
	and.b32  	%r1338, %r1303, %r1328;
	not.b32 	%r1339, %r1328;
	and.b32  	%r1340, %r1278, %r1339;
	or.b32  	%r1341, %r1340, %r1338;
	shf.l.wrap.b32 	%r1342, %r1328, %r1328, 26;
	shf.l.wrap.b32 	%r1343, %r1328, %r1328, 21;
	xor.b32  	%r1344, %r1342, %r1343;
	shf.l.wrap.b32 	%r1345, %r1328, %r1328, 7;
	xor.b32  	%r1346, %r1344, %r1345;
	add.s32 	%r1347, %r1346, %r368;
	add.s32 	%r1348, %r1347, %r1341;
	add.s32 	%r1349, %r1348, %r1253;
	add.s32 	%r1350, %r1349, 1925078388;
	add.s32 	%r1351, %r1337, %r1332;
	add.s32 	%r1352, %r1351, %r1350;
	add.s32 	%r1353, %r1350, %r1252;
	or.b32  	%r1354, %r1302, %r1327;
	and.b32  	%r1355, %r1354, %r1352;
	and.b32  	%r1356, %r1302, %r1327;
	or.b32  	%r1357, %r1355, %r1356;
	shf.l.wrap.b32 	%r1358, %r1352, %r1352, 30;
	shf.l.wrap.b32 	%r1359, %r1352, %r1352, 19;
	xor.b32  	%r1360, %r1359, %r1358;
	shf.l.wrap.b32 	%r1361, %r1352, %r1352, 10;
	xor.b32  	%r1362, %r1360, %r1361;
	and.b32  	%r1363, %r1328, %r1353;
	not.b32 	%r1364, %r1353;
	and.b32  	%r1365, %r1303, %r1364;
	or.b32  	%r1366, %r1365, %r1363;
	shf.l.wrap.b32 	%r1367, %r1353, %r1353, 26;
	shf.l.wrap.b32 	%r1368, %r1353, %r1353, 21;
	xor.b32  	%r1369, %r1367, %r1368;
	shf.l.wrap.b32 	%r1370, %r1353, %r1353, 7;
	xor.b32  	%r1371, %r1369, %r1370;
	add.s32 	%r1372, %r1371, %r384;
	add.s32 	%r1373, %r1372, %r1366;
	add.s32 	%r1374, %r1373, %r1278;
	add.s32 	%r1375, %r1374, -2132889090;
	add.s32 	%r1376, %r1362, %r1357;
	add.s32 	%r1377, %r1376, %r1375;
	add.s32 	%r1378, %r1375, %r1277;
	or.b32  	%r1379, %r1327, %r1352;
	and.b32  	%r1380, %r1379, %r1377;
	and.b32  	%r1381, %r1327, %r1352;
	or.b32  	%r1382, %r1380, %r1381;
	shf.l.wrap.b32 	%r1383, %r1377, %r1377, 30;
	shf.l.wrap.b32 	%r1384, %r1377, %r1377, 19;
	xor.b32  	%r1385, %r1384, %r1383;
	shf.l.wrap.b32 	%r1386, %r1377, %r1377, 10;
	xor.b32  	%r1387, %r1385, %r1386;
	and.b32  	%r1388, %r1353, %r1378;
	not.b32 	%r1389, %r1378;
	and.b32  	%r1390, %r1328, %r1389;
	or.b32  	%r1391, %r1390, %r1388;
	shf.l.wrap.b32 	%r1392, %r1378, %r1378, 26;
	shf.l.wrap.b32 	%r1393, %r1378, %r1378, 21;
	xor.b32  	%r1394, %r1392, %r1393;
	shf.l.wrap.b32 	%r1395, %r1378, %r1378, 7;
	xor.b32  	%r1396, %r1394, %r1395;
	add.s32 	%r1397, %r1396, %r392;
	add.s32 	%r1398, %r1397, %r1391;
	add.s32 	%r1399, %r1398, %r1303;
	add.s32 	%r1400, %r1399, -1680079193;
	add.s32 	%r1401, %r1387, %r1382;
	add.s32 	%r1402, %r1401, %r1400;
	add.s32 	%r1403, %r1400, %r1302;
	or.b32  	%r1404, %r1352, %r1377;
	and.b32  	%r1405, %r1404, %r1402;
	and.b32  	%r1406, %r1352, %r1377;
	or.b32  	%r1407, %r1405, %r1406;
	shf.l.wrap.b32 	%r1408, %r1402, %r1402, 30;
	shf.l.wrap.b32 	%r1409, %r1402, %r1402, 19;
	xor.b32  	%r1410, %r1409, %r1408;
	shf.l.wrap.b32 	%r1411, %r1402, %r1402, 10;
	xor.b32  	%r1412, %r1410, %r1411;
	and.b32  	%r1413, %r1378, %r1403;
	not.b32 	%r1414, %r1403;
	and.b32  	%r1415, %r1353, %r1414;
	or.b32  	%r1416, %r1415, %r1413;
	shf.l.wrap.b32 	%r1417, %r1403, %r1403, 26;
	shf.l.wrap.b32 	%r1418, %r1403, %r1403, 21;
	xor.b32  	%r1419, %r1417, %r1418;
	shf.l.wrap.b32 	%r1420, %r1403, %r1403, 7;
	xor.b32  	%r1421, %r1419, %r1420;
	add.s32 	%r1422, %r1421, %r404;
	add.s32 	%r1423, %r1422, %r1416;
	add.s32 	%r1424, %r1423, %r1328;
	add.s32 	%r1425, %r1424, -1046744716;
	add.s32 	%r1426, %r1412, %r1407;
	add.s32 	%r1427, %r1426, %r1425;
	add.s32 	%r1428, %r1425, %r1327;
	or.b32  	%r1429, %r1377, %r1402;
	and.b32  	%r1430, %r1429, %r1427;
	and.b32  	%r1431, %r1377, %r1402;
	or.b32  	%r1432, %r1430, %r1431;
	shf.l.wrap.b32 	%r1433, %r1427, %r1427, 30;
	shf.l.wrap.b32 	%r1434, %r1427, %r1427, 19;
	xor.b32  	%r1435, %r1434, %r1433;
	shf.l.wrap.b32 	%r1436, %r1427, %r1427, 10;
	xor.b32  	%r1437, %r1435, %r1436;
	and.b32  	%r1438, %r1403, %r1428;
	not.b32 	%r1439, %r1428;
	and.b32  	%r1440, %r1378, %r1439;
	or.b32  	%r1441, %r1440, %r1438;
	shf.l.wrap.b32 	%r1442, %r1428, %r1428, 26;
	shf.l.wrap.b32 	%r1443, %r1428, %r1428, 21;
	xor.b32  	%r1444, %r1442, %r1443;
	shf.l.wrap.b32 	%r1445, %r1428, %r1428, 7;
	xor.b32  	%r1446, %r1444, %r1445;
	add.s32 	%r1447, %r1446, %r417;
	add.s32 	%r1448, %r1447, %r1441;
	add.s32 	%r1449, %r1448, %r1353;
	add.s32 	%r1450, %r1449, -459576895;
	add.s32 	%r1451, %r1437, %r1432;
	add.s32 	%r1452, %r1451, %r1450;
	add.s32 	%r1453, %r1450, %r1352;
	or.b32  	%r1454, %r1402, %r1427;
	and.b32  	%r1455, %r1454, %r1452;
	and.b32  	%r1456, %r1402, %r1427;
	or.b32  	%r1457, %r1455, %r1456;
	shf.l.wrap.b32 	%r1458, %r1452, %r1452, 30;
	shf.l.wrap.b32 	%r1459, %r1452, %r1452, 19;
	xor.b32  	%r1460, %r1459, %r1458;
	shf.l.wrap.b32 	%r1461, %r1452, %r1452, 10;
	xor.b32  	%r1462, %r1460, %r1461;
	and.b32  	%r1463, %r1428, %r1453;
	not.b32 	%r1464, %r1453;
	and.b32  	%r1465, %r1403, %r1464;
	or.b32  	%r1466, %r1465, %r1463;
	shf.l.wrap.b32 	%r1467, %r1453, %r1453, 26;
	shf.l.wrap.b32 	%r1468, %r1453, %r1453, 21;
	xor.b32  	%r1469, %r1467, %r1468;
	shf.l.wrap.b32 	%r1470, %r1453, %r1453, 7;
	xor.b32  	%r1471, %r1469, %r1470;
	add.s32 	%r1472, %r1471, %r430;
	add.s32 	%r1473, %r1472, %r1466;
	add.s32 	%r1474, %r1473, %r1378;
	add.s32 	%r1475, %r1474, -272742522;
	add.s32 	%r1476, %r1462, %r1457;
	add.s32 	%r1477, %r1476, %r1475;
	add.s32 	%r1478, %r1475, %r1377;
	or.b32  	%r1479, %r1427, %r1452;
	and.b32  	%r1480, %r1479, %r1477;
	and.b32  	%r1481, %r1427, %r1452;
	or.b32  	%r1482, %r1480, %r1481;
	shf.l.wrap.b32 	%r1483, %r1477, %r1477, 30;
	shf.l.wrap.b32 	%r1484, %r1477, %r1477, 19;
	xor.b32  	%r1485, %r1484, %r1483;
	shf.l.wrap.b32 	%r1486, %r1477, %r1477, 10;
	xor.b32  	%r1487, %r1485, %r1486;
	and.b32  	%r1488, %r1453, %r1478;
	not.b32 	%r1489, %r1478;
	and.b32  	%r1490, %r1428, %r1489;
	or.b32  	%r1491, %r1490, %r1488;
	shf.l.wrap.b32 	%r1492, %r1478, %r1478, 26;
	shf.l.wrap.b32 	%r1493, %r1478, %r1478, 21;
	xor.b32  	%r1494, %r1492, %r1493;
	shf.l.wrap.b32 	%r1495, %r1478, %r1478, 7;
	xor.b32  	%r1496, %r1494, %r1495;
	add.s32 	%r1497, %r1496, %r443;
	add.s32 	%r1498, %r1497, %r1491;
	add.s32 	%r1499, %r1498, %r1403;
	add.s32 	%r1500, %r1499, 264347078;
	add.s32 	%r1501, %r1487, %r1482;
	add.s32 	%r1502, %r1501, %r1500;
	add.s32 	%r1503, %r1500, %r1402;
	or.b32  	%r1504, %r1452, %r1477;
	and.b32  	%r1505, %r1504, %r1502;
	and.b32  	%r1506, %r1452, %r1477;
	or.b32  	%r1507, %r1505, %r1506;
	shf.l.wrap.b32 	%r1508, %r1502, %r1502, 30;
	shf.l.wrap.b32 	%r1509, %r1502, %r1502, 19;
	xor.b32  	%r1510, %r1509, %r1508;
	shf.l.wrap.b32 	%r1511, %r1502, %r1502, 10;
	xor.b32  	%r1512, %r1510, %r1511;
	and.b32  	%r1513, %r1478, %r1503;
	not.b32 	%r1514, %r1503;
	and.b32  	%r1515, %r1453, %r1514;
	or.b32  	%r1516, %r1515, %r1513;
	shf.l.wrap.b32 	%r1517, %r1503, %r1503, 26;
	shf.l.wrap.b32 	%r1518, %r1503, %r1503, 21;
	xor.b32  	%r1519, %r1517, %r1518;
	shf.l.wrap.b32 	%r1520, %r1503, %r1503, 7;
	xor.b32  	%r1521, %r1519, %r1520;
	add.s32 	%r1522, %r1521, %r456;
	add.s32 	%r1523, %r1522, %r1516;
	add.s32 	%r1524, %r1523, %r1428;
	add.s32 	%r1525, %r1524, 604807628;
	add.s32 	%r1526, %r1512, %r1507;
	add.s32 	%r1527, %r1526, %r1525;
	add.s32 	%r1528, %r1525, %r1427;
	or.b32  	%r1529, %r1477, %r1502;
	and.b32  	%r1530, %r1529, %r1527;
	and.b32  	%r1531, %r1477, %r1502;
	or.b32  	%r1532, %r1530, %r1531;
	shf.l.wrap.b32 	%r1533, %r1527, %r1527, 30;
	shf.l.wrap.b32 	%r1534, %r1527, %r1527, 19;
	xor.b32  	%r1535, %r1534, %r1533;
	shf.l.wrap.b32 	%r1536, %r1527, %r1527, 10;
	xor.b32  	%r1537, %r1535, %r1536;
	and.b32  	%r1538, %r1503, %r1528;
	not.b32 	%r1539, %r1528;
	and.b32  	%r1540, %r1478, %r1539;
	or.b32  	%r1541, %r1540, %r1538;
	shf.l.wrap.b32 	%r1542, %r1528, %r1528, 26;
	shf.l.wrap.b32 	%r1543, %r1528, %r1528, 21;
	xor.b32  	%r1544, %r1542, %r1543;
	shf.l.wrap.b32 	%r1545, %r1528, %r1528, 7;
	xor.b32  	%r1546, %r1544, %r1545;
	add.s32 	%r1547, %r1546, %r469;
	add.s32 	%r1548, %r1547, %r1541;
	add.s32 	%r1549, %r1548, %r1453;
	add.s32 	%r1550, %r1549, 770255983;
	add.s32 	%r1551, %r1537, %r1532;
	add.s32 	%r1552, %r1551, %r1550;
	add.s32 	%r1553, %r1550, %r1452;
	or.b32  	%r1554, %r1502, %r1527;
	and.b32  	%r1555, %r1554, %r1552;
	and.b32  	%r1556, %r1502, %r1527;
	or.b32  	%r1557, %r1555, %r1556;
	shf.l.wrap.b32 	%r1558, %r1552, %r1552, 30;
	shf.l.wrap.b32 	%r1559, %r1552, %r1552, 19;
	xor.b32  	%r1560, %r1559, %r1558;
	shf.l.wrap.b32 	%r1561, %r1552, %r1552, 10;
	xor.b32  	%r1562, %r1560, %r1561;
	and.b32  	%r1563, %r1528, %r1553;
	not.b32 	%r1564, %r1553;
	and.b32  	%r1565, %r1503, %r1564;
	or.b32  	%r1566, %r1565, %r1563;
	shf.l.wrap.b32 	%r1567, %r1553, %r1553, 26;
	shf.l.wrap.b32 	%r1568, %r1553, %r1553, 21;
	xor.b32  	%r1569, %r1567, %r1568;
	shf.l.wrap.b32 	%r1570, %r1553, %r1553, 7;
	xor.b32  	%r1571, %r1569, %r1570;
	add.s32 	%r1572, %r1571, %r482;
	add.s32 	%r1573, %r1572, %r1566;
	add.s32 	%r1574, %r1573, %r1478;
	add.s32 	%r1575, %r1574, 1249150122;
	add.s32 	%r1576, %r1562, %r1557;
	add.s32 	%r1577, %r1576, %r1575;
	add.s32 	%r1578, %r1575, %r1477;
	or.b32  	%r1579, %r1527, %r1552;
	and.b32  	%r1580, %r1579, %r1577;
	and.b32  	%r1581, %r1527, %r1552;
	or.b32  	%r1582, %r1580, %r1581;
	shf.l.wrap.b32 	%r1583, %r1577, %r1577, 30;
	shf.l.wrap.b32 	%r1584, %r1577, %r1577, 19;
	xor.b32  	%r1585, %r1584, %r1583;
	shf.l.wrap.b32 	%r1586, %r1577, %r1577, 10;
	xor.b32  	%r1587, %r1585, %r1586;
	and.b32  	%r1588, %r1553, %r1578;
	not.b32 	%r1589, %r1578;
	and.b32  	%r1590, %r1528, %r1589;
	or.b32  	%r1591, %r1590, %r1588;
	shf.l.wrap.b32 	%r1592, %r1578, %r1578, 26;
	shf.l.wrap.b32 	%r1593, %r1578, %r1578, 21;
	xor.b32  	%r1594, %r1592, %r1593;
	shf.l.wrap.b32 	%r1595, %r1578, %r1578, 7;
	xor.b32  	%r1596, %r1594, %r1595;
	add.s32 	%r1597, %r1596, %r495;
	add.s32 	%r1598, %r1597, %r1591;
	add.s32 	%r1599, %r1598, %r1503;
	add.s32 	%r1600, %r1599, 1555081692;
	add.s32 	%r1601, %r1587, %r1582;
	add.s32 	%r1602, %r1601, %r1600;
	add.s32 	%r1603, %r1600, %r1502;
	or.b32  	%r1604, %r1552, %r1577;
	and.b32  	%r1605, %r1604, %r1602;
	and.b32  	%r1606, %r1552, %r1577;
	or.b32  	%r1607, %r1605, %r1606;
	shf.l.wrap.b32 	%r1608, %r1602, %r1602, 30;
	shf.l.wrap.b32 	%r1609, %r1602, %r1602, 19;
	xor.b32  	%r1610, %r1609, %r1608;
	shf.l.wrap.b32 	%r1611, %r1602, %r1602, 10;
	xor.b32  	%r1612, %r1610, %r1611;
	and.b32  	%r1613, %r1578, %r1603;
	not.b32 	%r1614, %r1603;
	and.b32  	%r1615, %r1553, %r1614;
	or.b32  	%r1616, %r1615, %r1613;
	shf.l.wrap.b32 	%r1617, %r1603, %r1603, 26;
	shf.l.wrap.b32 	%r1618, %r1603, %r1603, 21;
	xor.b32  	%r1619, %r1617, %r1618;
	shf.l.wrap.b32 	%r1620, %r1603, %r1603, 7;
	xor.b32  	%r1621, %r1619, %r1620;
	add.s32 	%r1622, %r1621, %r508;
	add.s32 	%r1623, %r1622, %r1616;
	add.s32 	%r1624, %r1623, %r1528;
	add.s32 	%r1625, %r1624, 1996064986;
	add.s32 	%r1626, %r1612, %r1607;
	add.s32 	%r1627, %r1626, %r1625;
	add.s32 	%r1628, %r1625, %r1527;
	or.b32  	%r1629, %r1577, %r1602;
	and.b32  	%r1630, %r1629, %r1627;
	and.b32  	%r1631, %r1577, %r1602;
	or.b32  	%r1632, %r1630, %r1631;
	shf.l.wrap.b32 	%r1633, %r1627, %r1627, 30;
	shf.l.wrap.b32 	%r1634, %r1627, %r1627, 19;
	xor.b32  	%r1635, %r1634, %r1633;
	shf.l.wrap.b32 	%r1636, %r1627, %r1627, 10;
	xor.b32  	%r1637, %r1635, %r1636;
	and.b32  	%r1638, %r1603, %r1628;
	not.b32 	%r1639, %r1628;
	and.b32  	%r1640, %r1578, %r1639;
	or.b32  	%r1641, %r1640, %r1638;
	shf.l.wrap.b32 	%r1642, %r1628, %r1628, 26;
	shf.l.wrap.b32 	%r1643, %r1628, %r1628, 21;
	xor.b32  	%r1644, %r1642, %r1643;
	shf.l.wrap.b32 	%r1645, %r1628, %r1628, 7;
	xor.b32  	%r1646, %r1644, %r1645;
	add.s32 	%r1647, %r1646, %r521;
	add.s32 	%r1648, %r1647, %r1641;
	add.s32 	%r1649, %r1648, %r1553;
	add.s32 	%r1650, %r1649, -1740746414;
	add.s32 	%r1651, %r1637, %r1632;
	add.s32 	%r1652, %r1651, %r1650;
	add.s32 	%r1653, %r1650, %r1552;
	or.b32  	%r1654, %r1602, %r1627;
	and.b32  	%r1655, %r1654, %r1652;
	and.b32  	%r1656, %r1602, %r1627;
	or.b32  	%r1657, %r1655, %r1656;
	shf.l.wrap.b32 	%r1658, %r1652, %r1652, 30;
	shf.l.wrap.b32 	%r1659, %r1652, %r1652, 19;
	xor.b32  	%r1660, %r1659, %r1658;
	shf.l.wrap.b32 	%r1661, %r1652, %r1652, 10;
	xor.b32  	%r1662, %r1660, %r1661;
	and.b32  	%r1663, %r1628, %r1653;
	not.b32 	%r1664, %r1653;
	and.b32  	%r1665, %r1603, %r1664;
	or.b32  	%r1666, %r1665, %r1663;
	shf.l.wrap.b32 	%r1667, %r1653, %r1653, 26;
	shf.l.wrap.b32 	%r1668, %r1653, %r1653, 21;
	xor.b32  	%r1669, %r1667, %r1668;
	shf.l.wrap.b32 	%r1670, %r1653, %r1653, 7;
	xor.b32  	%r1671, %r1669, %r1670;
	add.s32 	%r1672, %r1671, %r534;
	add.s32 	%r1673, %r1672, %r1666;
	add.s32 	%r1674, %r1673, %r1578;
	add.s32 	%r1675, %r1674, -1473132947;
	add.s32 	%r1676, %r1662, %r1657;
	add.s32 	%r1677, %r1676, %r1675;
	add.s32 	%r1678, %r1675, %r1577;
	or.b32  	%r1679, %r1627, %r1652;
	and.b32  	%r1680, %r1679, %r1677;
	and.b32  	%r1681, %r1627, %r1652;
	or.b32  	%r1682, %r1680, %r1681;
	shf.l.wrap.b32 	%r1683, %r1677, %r1677, 30;
	shf.l.wrap.b32 	%r1684, %r1677, %r1677, 19;
	xor.b32  	%r1685, %r1684, %r1683;
	shf.l.wrap.b32 	%r1686, %r1677, %r1677, 10;
	xor.b32  	%r1687, %r1685, %r1686;
	and.b32  	%r1688, %r1653, %r1678;
	not.b32 	%r1689, %r1678;
	and.b32  	%r1690, %r1628, %r1689;
	or.b32  	%r1691, %r1690, %r1688;
	shf.l.wrap.b32 	%r1692, %r1678, %r1678, 26;
	shf.l.wrap.b32 	%r1693, %r1678, %r1678, 21;
	xor.b32  	%r1694, %r1692, %r1693;
	shf.l.wrap.b32 	%r1695, %r1678, %r1678, 7;
	xor.b32  	%r1696, %r1694, %r1695;
	add.s32 	%r1697, %r1696, %r547;
	add.s32 	%r1698, %r1697, %r1691;
	add.s32 	%r1699, %r1698, %r1603;
	add.s32 	%r1700, %r1699, -1341970488;
	add.s32 	%r1701, %r1687, %r1682;
	add.s32 	%r1702, %r1701, %r1700;
	add.s32 	%r1703, %r1700, %r1602;
	or.b32  	%r1704, %r1652, %r1677;
	and.b32  	%r1705, %r1704, %r1702;
	and.b32  	%r1706, %r1652, %r1677;
	or.b32  	%r1707, %r1705, %r1706;
	shf.l.wrap.b32 	%r1708, %r1702, %r1702, 30;
	shf.l.wrap.b32 	%r1709, %r1702, %r1702, 19;
	xor.b32  	%r1710, %r1709, %r1708;
	shf.l.wrap.b32 	%r1711, %r1702, %r1702, 10;
	xor.b32  	%r1712, %r1710, %r1711;
	and.b32  	%r1713, %r1678, %r1703;
	not.b32 	%r1714, %r1703;
	and.b32  	%r1715, %r1653, %r1714;
	or.b32  	%r1716, %r1715, %r1713;
	shf.l.wrap.b32 	%r1717, %r1703, %r1703, 26;
	shf.l.wrap.b32 	%r1718, %r1703, %r1703, 21;
	xor.b32  	%r1719, %r1717, %r1718;
	shf.l.wrap.b32 	%r1720, %r1703, %r1703, 7;
	xor.b32  	%r1721, %r1719, %r1720;
	add.s32 	%r1722, %r1721, %r560;
	add.s32 	%r1723, %r1722, %r1716;
	add.s32 	%r1724, %r1723, %r1628;
	add.s32 	%r1725, %r1724, -1084653625;
	add.s32 	%r1726, %r1712, %r1707;
	add.s32 	%r1727, %r1726, %r1725;
	add.s32 	%r1728, %r1725, %r1627;
	or.b32  	%r1729, %r1677, %r1702;
	and.b32  	%r1730, %r1729, %r1727;
	and.b32  	%r1731, %r1677, %r1702;
	or.b32  	%r1732, %r1730, %r1731;
	shf.l.wrap.b32 	%r1733, %r1727, %r1727, 30;
	shf.l.wrap.b32 	%r1734, %r1727, %r1727, 19;
	xor.b32  	%r1735, %r1734, %r1733;
	shf.l.wrap.b32 	%r1736, %r1727, %r1727, 10;
	xor.b32  	%r1737, %r1735, %r1736;
	and.b32  	%r1738, %r1703, %r1728;
	not.b32 	%r1739, %r1728;
	and.b32  	%r1740, %r1678, %r1739;
	or.b32  	%r1741, %r1740, %r1738;
	shf.l.wrap.b32 	%r1742, %r1728, %r1728, 26;
	shf.l.wrap.b32 	%r1743, %r1728, %r1728, 21;
	xor.b32  	%r1744, %r1742, %r1743;
	shf.l.wrap.b32 	%r1745, %r1728, %r1728, 7;
	xor.b32  	%r1746, %r1744, %r1745;
	add.s32 	%r1747, %r1746, %r573;
	add.s32 	%r1748, %r1747, %r1741;
	add.s32 	%r1749, %r1748, %r1653;
	add.s32 	%r1750, %r1749, -958395405;
	add.s32 	%r1751, %r1737, %r1732;
	add.s32 	%r1752, %r1751, %r1750;
	add.s32 	%r1753, %r1750, %r1652;
	or.b32  	%r1754, %r1702, %r1727;
	and.b32  	%r1755, %r1754, %r1752;
	and.b32  	%r1756, %r1702, %r1727;
	or.b32  	%r1757, %r1755, %r1756;
	shf.l.wrap.b32 	%r1758, %r1752, %r1752, 30;
	shf.l.wrap.b32 	%r1759, %r1752, %r1752, 19;
	xor.b32  	%r1760, %r1759, %r1758;
	shf.l.wrap.b32 	%r1761, %r1752, %r1752, 10;
	xor.b32  	%r1762, %r1760, %r1761;
	and.b32  	%r1763, %r1728, %r1753;
	not.b32 	%r1764, %r1753;
	and.b32  	%r1765, %r1703, %r1764;
	or.b32  	%r1766, %r1765, %r1763;
	shf.l.wrap.b32 	%r1767, %r1753, %r1753, 26;
	shf.l.wrap.b32 	%r1768, %r1753, %r1753, 21;
	xor.b32  	%r1769, %r1767, %r1768;
	shf.l.wrap.b32 	%r1770, %r1753, %r1753, 7;
	xor.b32  	%r1771, %r1769, %r1770;
	add.s32 	%r1772, %r1771, %r586;
	add.s32 	%r1773, %r1772, %r1766;
	add.s32 	%r1774, %r1773, %r1678;
	add.s32 	%r1775, %r1774, -710438585;
	add.s32 	%r1776, %r1762, %r1757;
	add.s32 	%r1777, %r1776, %r1775;
	add.s32 	%r1778, %r1775, %r1677;
	or.b32  	%r1779, %r1727, %r1752;
	and.b32  	%r1780, %r1779, %r1777;
	and.b32  	%r1781, %r1727, %r1752;
	or.b32  	%r1782, %r1780, %r1781;
	shf.l.wrap.b32 	%r1783, %r1777, %r1777, 30;
	shf.l.wrap.b32 	%r1784, %r1777, %r1777, 19;
	xor.b32  	%r1785, %r1784, %r1783;
	shf.l.wrap.b32 	%r1786, %r1777, %r1777, 10;
	xor.b32  	%r1787, %r1785, %r1786;
	and.b32  	%r1788, %r1753, %r1778;
	not.b32 	%r1789, %r1778;
	and.b32  	%r1790, %r1728, %r1789;
	or.b32  	%r1791, %r1790, %r1788;
	shf.l.wrap.b32 	%r1792, %r1778, %r1778, 26;
	shf.l.wrap.b32 	%r1793, %r1778, %r1778, 21;
	xor.b32  	%r1794, %r1792, %r1793;
	shf.l.wrap.b32 	%r1795, %r1778, %r1778, 7;
	xor.b32  	%r1796, %r1794, %r1795;
	add.s32 	%r1797, %r1796, %r599;
	add.s32 	%r1798, %r1797, %r1791;
	add.s32 	%r1799, %r1798, %r1703;
	add.s32 	%r1800, %r1799, 113926993;
	add.s32 	%r1801, %r1787, %r1782;
	add.s32 	%r1802, %r1801, %r1800;
	add.s32 	%r1803, %r1800, %r1702;
	or.b32  	%r1804, %r1752, %r1777;
	and.b32  	%r1805, %r1804, %r1802;
	and.b32  	%r1806, %r1752, %r1777;
	or.b32  	%r1807, %r1805, %r1806;
	shf.l.wrap.b32 	%r1808, %r1802, %r1802, 30;
	shf.l.wrap.b32 	%r1809, %r1802, %r1802, 19;
	xor.b32  	%r1810, %r1809, %r1808;
	shf.l.wrap.b32 	%r1811, %r1802, %r1802, 10;
	xor.b32  	%r1812, %r1810, %r1811;
	and.b32  	%r1813, %r1778, %r1803;
	not.b32 	%r1814, %r1803;
	and.b32  	%r1815, %r1753, %r1814;
	or.b32  	%r1816, %r1815, %r1813;
	shf.l.wrap.b32 	%r1817, %r1803, %r1803, 26;
	shf.l.wrap.b32 	%r1818, %r1803, %r1803, 21;
	xor.b32  	%r1819, %r1817, %r1818;
	shf.l.wrap.b32 	%r1820, %r1803, %r1803, 7;
	xor.b32  	%r1821, %r1819, %r1820;
	add.s32 	%r1822, %r1821, %r612;
	add.s32 	%r1823, %r1822, %r1816;
	add.s32 	%r1824, %r1823, %r1728;
	add.s32 	%r1825, %r1824, 338241895;
	add.s32 	%r1826, %r1812, %r1807;
	add.s32 	%r1827, %r1826, %r1825;
	add.s32 	%r1828, %r1825, %r1727;
	or.b32  	%r1829, %r1777, %r1802;
	and.b32  	%r1830, %r1829, %r1827;
	and.b32  	%r1831, %r1777, %r1802;
	or.b32  	%r1832, %r1830, %r1831;
	shf.l.wrap.b32 	%r1833, %r1827, %r1827, 30;
	shf.l.wrap.b32 	%r1834, %r1827, %r1827, 19;
	xor.b32  	%r1835, %r1834, %r1833;
	shf.l.wrap.b32 	%r1836, %r1827, %r1827, 10;
	xor.b32  	%r1837, %r1835, %r1836;
	and.b32  	%r1838, %r1803, %r1828;
	not.b32 	%r1839, %r1828;
	and.b32  	%r1840, %r1778, %r1839;
	or.b32  	%r1841, %r1840, %r1838;
	shf.l.wrap.b32 	%r1842, %r1828, %r1828, 26;
	shf.l.wrap.b32 	%r1843, %r1828, %r1828, 21;
	xor.b32  	%r1844, %r1842, %r1843;
	shf.l.wrap.b32 	%r1845, %r1828, %r1828, 7;
	xor.b32  	%r1846, %r1844, %r1845;
	add.s32 	%r1847, %r1846, %r625;
	add.s32 	%r1848, %r1847, %r1841;
	add.s32 	%r1849, %r1848, %r1753;
	add.s32 	%r1850, %r1849, 666307205;
	add.s32 	%r1851, %r1837, %r1832;
	add.s32 	%r1852, %r1851, %r1850;
	add.s32 	%r1853, %r1850, %r1752;
	or.b32  	%r1854, %r1802, %r1827;
	and.b32  	%r1855, %r1854, %r1852;
	and.b32  	%r1856, %r1802, %r1827;
	or.b32  	%r1857, %r1855, %r1856;
	shf.l.wrap.b32 	%r1858, %r1852, %r1852, 30;
	shf.l.wrap.b32 	%r1859, %r1852, %r1852, 19;
	xor.b32  	%r1860, %r1859, %r1858;
	shf.l.wrap.b32 	%r1861, %r1852, %r1852, 10;
	xor.b32  	%r1862, %r1860, %r1861;
	and.b32  	%r1863, %r1828, %r1853;
	not.b32 	%r1864, %r1853;
	and.b32  	%r1865, %r1803, %r1864;
	or.b32  	%r1866, %r1865, %r1863;
	shf.l.wrap.b32 	%r1867, %r1853, %r1853, 26;
	shf.l.wrap.b32 	%r1868, %r1853, %r1853, 21;
	xor.b32  	%r1869, %r1867, %r1868;
	shf.l.wrap.b32 	%r1870, %r1853, %r1853, 7;
	xor.b32  	%r1871, %r1869, %r1870;
	add.s32 	%r1872, %r1871, %r638;
	add.s32 	%r1873, %r1872, %r1866;
	add.s32 	%r1874, %r1873, %r1778;
	add.s32 	%r1875, %r1874, 773529912;
	add.s32 	%r1876, %r1862, %r1857;
	add.s32 	%r1877, %r1876, %r1875;
	add.s32 	%r1878, %r1875, %r1777;
	or.b32  	%r1879, %r1827, %r1852;
	and.b32  	%r1880, %r1879, %r1877;
	and.b32  	%r1881, %r1827, %r1852;
	or.b32  	%r1882, %r1880, %r1881;
	shf.l.wrap.b32 	%r1883, %r1877, %r1877, 30;
	shf.l.wrap.b32 	%r1884, %r1877, %r1877, 19;
	xor.b32  	%r1885, %r1884, %r1883;
	shf.l.wrap.b32 	%r1886, %r1877, %r1877, 10;
	xor.b32  	%r1887, %r1885, %r1886;
	and.b32  	%r1888, %r1853, %r1878;
	not.b32 	%r1889, %r1878;
	and.b32  	%r1890, %r1828, %r1889;
	or.b32  	%r1891, %r1890, %r1888;
	shf.l.wrap.b32 	%r1892, %r1878, %r1878, 26;
	shf.l.wrap.b32 	%r1893, %r1878, %r1878, 21;
	xor.b32  	%r1894, %r1892, %r1893;
	shf.l.wrap.b32 	%r1895, %r1878, %r1878, 7;
	xor.b32  	%r1896, %r1894, %r1895;
	add.s32 	%r1897, %r1896, %r651;
	add.s32 	%r1898, %r1897, %r1891;
	add.s32 	%r1899, %r1898, %r1803;
	add.s32 	%r1900, %r1899, 1294757372;
	add.s32 	%r1901, %r1887, %r1882;
	add.s32 	%r1902, %r1901, %r1900;
	add.s32 	%r1903, %r1900, %r1802;
	or.b32  	%r1904, %r1852, %r1877;
	and.b32  	%r1905, %r1904, %r1902;
	and.b32  	%r1906, %r1852, %r1877;
	or.b32  	%r1907, %r1905, %r1906;
	shf.l.wrap.b32 	%r1908, %r1902, %r1902, 30;
	shf.l.wrap.b32 	%r1909, %r1902, %r1902, 19;
	xor.b32  	%r1910, %r1909, %r1908;
	shf.l.wrap.b32 	%r1911, %r1902, %r1902, 10;
	xor.b32  	%r1912, %r1910, %r1911;
	and.b32  	%r1913, %r1878, %r1903;
	not.b32 	%r1914, %r1903;
	and.b32  	%r1915, %r1853, %r1914;
	or.b32  	%r1916, %r1915, %r1913;
	shf.l.wrap.b32 	%r1917, %r1903, %r1903, 26;
	shf.l.wrap.b32 	%r1918, %r1903, %r1903, 21;
	xor.b32  	%r1919, %r1917, %r1918;
	shf.l.wrap.b32 	%r1920, %r1903, %r1903, 7;
	xor.b32  	%r1921, %r1919, %r1920;
	add.s32 	%r1922, %r1921, %r664;
	add.s32 	%r1923, %r1922, %r1916;
	add.s32 	%r1924, %r1923, %r1828;
	add.s32 	%r1925, %r1924, 1396182291;
	add.s32 	%r1926, %r1912, %r1907;
	add.s32 	%r1927, %r1926, %r1925;
	add.s32 	%r1928, %r1925, %r1827;
	or.b32  	%r1929, %r1877, %r1902;
	and.b32  	%r1930, %r1929, %r1927;
	and.b32  	%r1931, %r1877, %r1902;
	or.b32  	%r1932, %r1930, %r1931;
	shf.l.wrap.b32 	%r1933, %r1927, %r1927, 30;
	shf.l.wrap.b32 	%r1934, %r1927, %r1927, 19;
	xor.b32  	%r1935, %r1934, %r1933;
	shf.l.wrap.b32 	%r1936, %r1927, %r1927, 10;
	xor.b32  	%r1937, %r1935, %r1936;
	and.b32  	%r1938, %r1903, %r1928;
	not.b32 	%r1939, %r1928;
	and.b32  	%r1940, %r1878, %r1939;
	or.b32  	%r1941, %r1940, %r1938;
	shf.l.wrap.b32 	%r1942, %r1928, %r1928, 26;
	shf.l.wrap.b32 	%r1943, %r1928, %r1928, 21;
	xor.b32  	%r1944, %r1942, %r1943;
	shf.l.wrap.b32 	%r1945, %r1928, %r1928, 7;
	xor.b32  	%r1946, %r1944, %r1945;
	add.s32 	%r1947, %r1946, %r677;
	add.s32 	%r1948, %r1947, %r1941;
	add.s32 	%r1949, %r1948, %r1853;
	add.s32 	%r1950, %r1949, 1695183700;
	add.s32 	%r1951, %r1937, %r1932;
	add.s32 	%r1952, %r1951, %r1950;
	add.s32 	%r1953, %r1950, %r1852;
	or.b32  	%r1954, %r1902, %r1927;
	and.b32  	%r1955, %r1954, %r1952;
	and.b32  	%r1956, %r1902, %r1927;
	or.b32  	%r1957, %r1955, %r1956;
	shf.l.wrap.b32 	%r1958, %r1952, %r1952, 30;
	shf.l.wrap.b32 	%r1959, %r1952, %r1952, 19;
	xor.b32  	%r1960, %r1959, %r1958;
	shf.l.wrap.b32 	%r1961, %r1952, %r1952, 10;
	xor.b32  	%r1962, %r1960, %r1961;
	and.b32  	%r1963, %r1928, %r1953;
	not.b32 	%r1964, %r1953;
	and.b32  	%r1965, %r1903, %r1964;
	or.b32  	%r1966, %r1965, %r1963;
	shf.l.wrap.b32 	%r1967, %r1953, %r1953, 26;
	shf.l.wrap.b32 	%r1968, %r1953, %r1953, 21;
	xor.b32  	%r1969, %r1967, %r1968;
	shf.l.wrap.b32 	%r1970, %r1953, %r1953, 7;
	xor.b32  	%r1971, %r1969, %r1970;
	add.s32 	%r1972, %r1971, %r690;
	add.s32 	%r1973, %r1972, %r1966;
	add.s32 	%r1974, %r1973, %r1878;
	add.s32 	%r1975, %r1974, 1986661051;
	add.s32 	%r1976, %r1962, %r1957;
	add.s32 	%r1977, %r1976, %r1975;
	add.s32 	%r1978, %r1975, %r1877;
	or.b32  	%r1979, %r1927, %r1952;
	and.b32  	%r1980, %r1979, %r1977;
	and.b32  	%r1981, %r1927, %r1952;
	or.b32  	%r1982, %r1980, %r1981;
	shf.l.wrap.b32 	%r1983, %r1977, %r1977, 30;
	shf.l.wrap.b32 	%r1984, %r1977, %r1977, 19;
	xor.b32  	%r1985, %r1984, %r1983;
	shf.l.wrap.b32 	%r1986, %r1977, %r1977, 10;
	xor.b32  	%r1987, %r1985, %r1986;
	and.b32  	%r1988, %r1953, %r1978;
	not.b32 	%r1989, %r1978;
	and.b32  	%r1990, %r1928, %r1989;
	or.b32  	%r1991, %r1990, %r1988;
	shf.l.wrap.b32 	%r1992, %r1978, %r1978, 26;
	shf.l.wrap.b32 	%r1993, %r1978, %r1978, 21;
	xor.b32  	%r1994, %r1992, %r1993;
	shf.l.wrap.b32 	%r1995, %r1978, %r1978, 7;
	xor.b32  	%r1996, %r1994, %r1995;
	add.s32 	%r1997, %r1996, %r703;
	add.s32 	%r1998, %r1997, %r1991;
	add.s32 	%r1999, %r1998, %r1903;
	add.s32 	%r2000, %r1999, -2117940946;
	add.s32 	%r2001, %r1987, %r1982;
	add.s32 	%r2002, %r2001, %r2000;
	add.s32 	%r2003, %r2000, %r1902;
	or.b32  	%r2004, %r1952, %r1977;
	and.b32  	%r2005, %r2004, %r2002;
	and.b32  	%r2006, %r1952, %r1977;
	or.b32  	%r2007, %r2005, %r2006;
	shf.l.wrap.b32 	%r2008, %r2002, %r2002, 30;
	shf.l.wrap.b32 	%r2009, %r2002, %r2002, 19;
	xor.b32  	%r2010, %r2009, %r2008;
	shf.l.wrap.b32 	%r2011, %r2002, %r2002, 10;
	xor.b32  	%r2012, %r2010, %r2011;
	and.b32  	%r2013, %r1978, %r2003;
	not.b32 	%r2014, %r2003;
	and.b32  	%r2015, %r1953, %r2014;
	or.b32  	%r2016, %r2015, %r2013;
	shf.l.wrap.b32 	%r2017, %r2003, %r2003, 26;
	shf.l.wrap.b32 	%r2018, %r2003, %r2003, 21;
	xor.b32  	%r2019, %r2017, %r2018;
	shf.l.wrap.b32 	%r2020, %r2003, %r2003, 7;
	xor.b32  	%r2021, %r2019, %r2020;
	add.s32 	%r2022, %r2021, %r716;
	add.s32 	%r2023, %r2022, %r2016;
	add.s32 	%r2024, %r2023, %r1928;
	add.s32 	%r2025, %r2024, -1838011259;
	add.s32 	%r2026, %r2012, %r2007;
	add.s32 	%r2027, %r2026, %r2025;
	add.s32 	%r2028, %r2025, %r1927;
	or.b32  	%r2029, %r1977, %r2002;
	and.b32  	%r2030, %r2029, %r2027;
	and.b32  	%r2031, %r1977, %r2002;
	or.b32  	%r2032, %r2030, %r2031;
	shf.l.wrap.b32 	%r2033, %r2027, %r2027, 30;
	shf.l.wrap.b32 	%r2034, %r2027, %r2027, 19;
	xor.b32  	%r2035, %r2034, %r2033;
	shf.l.wrap.b32 	%r2036, %r2027, %r2027, 10;
	xor.b32  	%r2037, %r2035, %r2036;
	and.b32  	%r2038, %r2003, %r2028;
	not.b32 	%r2039, %r2028;
	and.b32  	%r2040, %r1978, %r2039;
	or.b32  	%r2041, %r2040, %r2038;
	shf.l.wrap.b32 	%r2042, %r2028, %r2028, 26;
	shf.l.wrap.b32 	%r2043, %r2028, %r2028, 21;
	xor.b32  	%r2044, %r2042, %r2043;
	shf.l.wrap.b32 	%r2045, %r2028, %r2028, 7;
	xor.b32  	%r2046, %r2044, %r2045;
	add.s32 	%r2047, %r2046, %r729;
	add.s32 	%r2048, %r2047, %r2041;
	add.s32 	%r2049, %r2048, %r1953;
	add.s32 	%r2050, %r2049, -1564481375;
	add.s32 	%r2051, %r2037, %r2032;
	add.s32 	%r2052, %r2051, %r2050;
	add.s32 	%r2053, %r2050, %r1952;
	or.b32  	%r2054, %r2002, %r2027;
	and.b32  	%r2055, %r2054, %r2052;
	and.b32  	%r2056, %r2002, %r2027;
	or.b32  	%r2057, %r2055, %r2056;
	shf.l.wrap.b32 	%r2058, %r2052, %r2052, 30;
	shf.l.wrap.b32 	%r2059, %r2052, %r2052, 19;
	xor.b32  	%r2060, %r2059, %r2058;
	shf.l.wrap.b32 	%r2061, %r2052, %r2052, 10;
	xor.b32  	%r2062, %r2060, %r2061;
	and.b32  	%r2063, %r2028, %r2053;
	not.b32 	%r2064, %r2053;
	and.b32  	%r2065, %r2003, %r2064;
	or.b32  	%r2066, %r2065, %r2063;
	shf.l.wrap.b32 	%r2067, %r2053, %r2053, 26;
	shf.l.wrap.b32 	%r2068, %r2053, %r2053, 21;
	xor.b32  	%r2069, %r2067, %r2068;
	shf.l.wrap.b32 	%r2070, %r2053, %r2053, 7;
	xor.b32  	%r2071, %r2069, %r2070;
	add.s32 	%r2072, %r2071, %r742;
	add.s32 	%r2073, %r2072, %r2066;
	add.s32 	%r2074, %r2073, %r1978;
	add.s32 	%r2075, %r2074, -1474664885;
	add.s32 	%r2076, %r2062, %r2057;
	add.s32 	%r2077, %r2076, %r2075;
	add.s32 	%r2078, %r2075, %r1977;
	or.b32  	%r2079, %r2027, %r2052;
	and.b32  	%r2080, %r2079, %r2077;
	and.b32  	%r2081, %r2027, %r2052;
	or.b32  	%r2082, %r2080, %r2081;
	shf.l.wrap.b32 	%r2083, %r2077, %r2077, 30;
	shf.l.wrap.b32 	%r2084, %r2077, %r2077, 19;
	xor.b32  	%r2085, %r2084, %r2083;
	shf.l.wrap.b32 	%r2086, %r2077, %r2077, 10;
	xor.b32  	%r2087, %r2085, %r2086;
	and.b32  	%r2088, %r2053, %r2078;
	not.b32 	%r2089, %r2078;
	and.b32  	%r2090, %r2028, %r2089;
	or.b32  	%r2091, %r2090, %r2088;
	shf.l.wrap.b32 	%r2092, %r2078, %r2078, 26;
	shf.l.wrap.b32 	%r2093, %r2078, %r2078, 21;
	xor.b32  	%r2094, %r2092, %r2093;
	shf.l.wrap.b32 	%r2095, %r2078, %r2078, 7;
	xor.b32  	%r2096, %r2094, %r2095;
	add.s32 	%r2097, %r2096, %r755;
	add.s32 	%r2098, %r2097, %r2091;
	add.s32 	%r2099, %r2098, %r2003;
	add.s32 	%r2100, %r2099, -1035236496;
	add.s32 	%r2101, %r2087, %r2082;
	add.s32 	%r2102, %r2101, %r2100;
	add.s32 	%r2103, %r2100, %r2002;
	or.b32  	%r2104, %r2052, %r2077;
	and.b32  	%r2105, %r2104, %r2102;
	and.b32  	%r2106, %r2052, %r2077;
	or.b32  	%r2107, %r2105, %r2106;
	shf.l.wrap.b32 	%r2108, %r2102, %r2102, 30;
	shf.l.wrap.b32 	%r2109, %r2102, %r2102, 19;
	xor.b32  	%r2110, %r2109, %r2108;
	shf.l.wrap.b32 	%r2111, %r2102, %r2102, 10;
	xor.b32  	%r2112, %r2110, %r2111;
	and.b32  	%r2113, %r2078, %r2103;
	not.b32 	%r2114, %r2103;
	and.b32  	%r2115, %r2053, %r2114;
	or.b32  	%r2116, %r2115, %r2113;
	shf.l.wrap.b32 	%r2117, %r2103, %r2103, 26;
	shf.l.wrap.b32 	%r2118, %r2103, %r2103, 21;
	xor.b32  	%r2119, %r2117, %r2118;
	shf.l.wrap.b32 	%r2120, %r2103, %r2103, 7;
	xor.b32  	%r2121, %r2119, %r2120;
	add.s32 	%r2122, %r2121, %r768;
	add.s32 	%r2123, %r2122, %r2116;
	add.s32 	%r2124, %r2123, %r2028;
	add.s32 	%r2125, %r2124, -949202525;
	add.s32 	%r2126, %r2112, %r2107;
	add.s32 	%r2127, %r2126, %r2125;
	add.s32 	%r2128, %r2125, %r2027;
	or.b32  	%r2129, %r2077, %r2102;
	and.b32  	%r2130, %r2129, %r2127;
	and.b32  	%r2131, %r2077, %r2102;
	or.b32  	%r2132, %r2130, %r2131;
	shf.l.wrap.b32 	%r2133, %r2127, %r2127, 30;
	shf.l.wrap.b32 	%r2134, %r2127, %r2127, 19;
	xor.b32  	%r2135, %r2134, %r2133;
	shf.l.wrap.b32 	%r2136, %r2127, %r2127, 10;
	xor.b32  	%r2137, %r2135, %r2136;
	and.b32  	%r2138, %r2103, %r2128;
	not.b32 	%r2139, %r2128;
	and.b32  	%r2140, %r2078, %r2139;
	or.b32  	%r2141, %r2140, %r2138;
	shf.l.wrap.b32 	%r2142, %r2128, %r2128, 26;
	shf.l.wrap.b32 	%r2143, %r2128, %r2128, 21;
	xor.b32  	%r2144, %r2142, %r2143;
	shf.l.wrap.b32 	%r2145, %r2128, %r2128, 7;
	xor.b32  	%r2146, %r2144, %r2145;
	add.s32 	%r2147, %r2146, %r781;
	add.s32 	%r2148, %r2147, %r2141;
	add.s32 	%r2149, %r2148, %r2053;
	add.s32 	%r2150, %r2149, -778901479;
	add.s32 	%r2151, %r2137, %r2132;
	add.s32 	%r2152, %r2151, %r2150;
	add.s32 	%r2153, %r2150, %r2052;
	or.b32  	%r2154, %r2102, %r2127;
	and.b32  	%r2155, %r2154, %r2152;
	and.b32  	%r2156, %r2102, %r2127;
	or.b32  	%r2157, %r2155, %r2156;
	shf.l.wrap.b32 	%r2158, %r2152, %r2152, 30;
	shf.l.wrap.b32 	%r2159, %r2152, %r2152, 19;
	xor.b32  	%r2160, %r2159, %r2158;
	shf.l.wrap.b32 	%r2161, %r2152, %r2152, 10;
	xor.b32  	%r2162, %r2160, %r2161;
	and.b32  	%r2163, %r2128, %r2153;
	not.b32 	%r2164, %r2153;
	and.b32  	%r2165, %r2103, %r2164;
	or.b32  	%r2166, %r2165, %r2163;
	shf.l.wrap.b32 	%r2167, %r2153, %r2153, 26;
	shf.l.wrap.b32 	%r2168, %r2153, %r2153, 21;
	xor.b32  	%r2169, %r2167, %r2168;
	shf.l.wrap.b32 	%r2170, %r2153, %r2153, 7;
	xor.b32  	%r2171, %r2169, %r2170;
	add.s32 	%r2172, %r2171, %r794;
	add.s32 	%r2173, %r2172, %r2166;
	add.s32 	%r2174, %r2173, %r2078;
	add.s32 	%r2175, %r2174, -694614492;
	add.s32 	%r2176, %r2162, %r2157;
	add.s32 	%r2177, %r2176, %r2175;
	add.s32 	%r2178, %r2175, %r2077;
	or.b32  	%r2179, %r2127, %r2152;
	and.b32  	%r2180, %r2179, %r2177;
	and.b32  	%r2181, %r2127, %r2152;
	or.b32  	%r2182, %r2180, %r2181;
	shf.l.wrap.b32 	%r2183, %r2177, %r2177, 30;
	shf.l.wrap.b32 	%r2184, %r2177, %r2177, 19;
	xor.b32  	%r2185, %r2184, %r2183;
	shf.l.wrap.b32 	%r2186, %r2177, %r2177, 10;
	xor.b32  	%r2187, %r2185, %r2186;
	and.b32  	%r2188, %r2153, %r2178;
	not.b32 	%r2189, %r2178;
	and.b32  	%r2190, %r2128, %r2189;
	or.b32  	%r2191, %r2190, %r2188;
	shf.l.wrap.b32 	%r2192, %r2178, %r2178, 26;
	shf.l.wrap.b32 	%r2193, %r2178, %r2178, 21;
	xor.b32  	%r2194, %r2192, %r2193;
	shf.l.wrap.b32 	%r2195, %r2178, %r2178, 7;
	xor.b32  	%r2196, %r2194, %r2195;
	add.s32 	%r2197, %r2196, %r807;
	add.s32 	%r2198, %r2197, %r2191;
	add.s32 	%r2199, %r2198, %r2103;
	add.s32 	%r2200, %r2199, -200395387;
	add.s32 	%r2201, %r2187, %r2182;
	add.s32 	%r2202, %r2201, %r2200;
	add.s32 	%r2203, %r2200, %r2102;
	or.b32  	%r2204, %r2152, %r2177;
	and.b32  	%r2205, %r2204, %r2202;
	and.b32  	%r2206, %r2152, %r2177;
	or.b32  	%r2207, %r2205, %r2206;
	shf.l.wrap.b32 	%r2208, %r2202, %r2202, 30;
	shf.l.wrap.b32 	%r2209, %r2202, %r2202, 19;
	xor.b32  	%r2210, %r2209, %r2208;
	shf.l.wrap.b32 	%r2211, %r2202, %r2202, 10;
	xor.b32  	%r2212, %r2210, %r2211;
	and.b32  	%r2213, %r2178, %r2203;
	not.b32 	%r2214, %r2203;
	and.b32  	%r2215, %r2153, %r2214;
	or.b32  	%r2216, %r2215, %r2213;
	shf.l.wrap.b32 	%r2217, %r2203, %r2203, 26;
	shf.l.wrap.b32 	%r2218, %r2203, %r2203, 21;
	xor.b32  	%r2219, %r2217, %r2218;
	shf.l.wrap.b32 	%r2220, %r2203, %r2203, 7;
	xor.b32  	%r2221, %r2219, %r2220;
	add.s32 	%r2222, %r2221, %r820;
	add.s32 	%r2223, %r2222, %r2216;
	add.s32 	%r2224, %r2223, %r2128;
	add.s32 	%r2225, %r2224, 275423344;
	add.s32 	%r2226, %r2212, %r2207;
	add.s32 	%r2227, %r2226, %r2225;
	add.s32 	%r2228, %r2225, %r2127;
	or.b32  	%r2229, %r2177, %r2202;
	and.b32  	%r2230, %r2229, %r2227;
	and.b32  	%r2231, %r2177, %r2202;
	or.b32  	%r2232, %r2230, %r2231;
	shf.l.wrap.b32 	%r2233, %r2227, %r2227, 30;
	shf.l.wrap.b32 	%r2234, %r2227, %r2227, 19;
	xor.b32  	%r2235, %r2234, %r2233;
	shf.l.wrap.b32 	%r2236, %r2227, %r2227, 10;
	xor.b32  	%r2237, %r2235, %r2236;
	and.b32  	%r2238, %r2203, %r2228;
	not.b32 	%r2239, %r2228;
	and.b32  	%r2240, %r2178, %r2239;
	or.b32  	%r2241, %r2240, %r2238;
	shf.l.wrap.b32 	%r2242, %r2228, %r2228, 26;
	shf.l.wrap.b32 	%r2243, %r2228, %r2228, 21;
	xor.b32  	%r2244, %r2242, %r2243;
	shf.l.wrap.b32 	%r2245, %r2228, %r2228, 7;
	xor.b32  	%r2246, %r2244, %r2245;
	add.s32 	%r2247, %r2246, %r833;
	add.s32 	%r2248, %r2247, %r2241;
	add.s32 	%r2249, %r2248, %r2153;
	add.s32 	%r2250, %r2249, 430227734;
	add.s32 	%r2251, %r2237, %r2232;
	add.s32 	%r2252, %r2251, %r2250;
	add.s32 	%r2253, %r2250, %r2152;
	or.b32  	%r2254, %r2202, %r2227;
	and.b32  	%r2255, %r2254, %r2252;
	and.b32  	%r2256, %r2202, %r2227;
	or.b32  	%r2257, %r2255, %r2256;
	shf.l.wrap.b32 	%r2258, %r2252, %r2252, 30;
	shf.l.wrap.b32 	%r2259, %r2252, %r2252, 19;
	xor.b32  	%r2260, %r2259, %r2258;
	shf.l.wrap.b32 	%r2261, %r2252, %r2252, 10;
	xor.b32  	%r2262, %r2260, %r2261;
	and.b32  	%r2263, %r2228, %r2253;
	not.b32 	%r2264, %r2253;
	and.b32  	%r2265, %r2203, %r2264;
	or.b32  	%r2266, %r2265, %r2263;
	shf.l.wrap.b32 	%r2267, %r2253, %r2253, 26;
	shf.l.wrap.b32 	%r2268, %r2253, %r2253, 21;
	xor.b32  	%r2269, %r2267, %r2268;
	shf.l.wrap.b32 	%r2270, %r2253, %r2253, 7;
	xor.b32  	%r2271, %r2269, %r2270;
	add.s32 	%r2272, %r2271, %r846;
	add.s32 	%r2273, %r2272, %r2266;
	add.s32 	%r2274, %r2273, %r2178;
	add.s32 	%r2275, %r2274, 506948616;
	add.s32 	%r2276, %r2262, %r2257;
	add.s32 	%r2277, %r2276, %r2275;
	add.s32 	%r2278, %r2275, %r2177;
	or.b32  	%r2279, %r2227, %r2252;
	and.b32  	%r2280, %r2279, %r2277;
	and.b32  	%r2281, %r2227, %r2252;
	or.b32  	%r2282, %r2280, %r2281;
	shf.l.wrap.b32 	%r2283, %r2277, %r2277, 30;
	shf.l.wrap.b32 	%r2284, %r2277, %r2277, 19;
	xor.b32  	%r2285, %r2284, %r2283;
	shf.l.wrap.b32 	%r2286, %r2277, %r2277, 10;
	xor.b32  	%r2287, %r2285, %r2286;
	and.b32  	%r2288, %r2253, %r2278;
	not.b32 	%r2289, %r2278;
	and.b32  	%r2290, %r2228, %r2289;
	or.b32  	%r2291, %r2290, %r2288;
	shf.l.wrap.b32 	%r2292, %r2278, %r2278, 26;
	shf.l.wrap.b32 	%r2293, %r2278, %r2278, 21;
	xor.b32  	%r2294, %r2292, %r2293;
	shf.l.wrap.b32 	%r2295, %r2278, %r2278, 7;
	xor.b32  	%r2296, %r2294, %r2295;
	add.s32 	%r2297, %r2296, %r859;
	add.s32 	%r2298, %r2297, %r2291;
	add.s32 	%r2299, %r2298, %r2203;
	add.s32 	%r2300, %r2299, 659060556;
	add.s32 	%r2301, %r2287, %r2282;
	add.s32 	%r2302, %r2301, %r2300;
	add.s32 	%r2303, %r2300, %r2202;
	or.b32  	%r2304, %r2252, %r2277;
	and.b32  	%r2305, %r2304, %r2302;
	and.b32  	%r2306, %r2252, %r2277;
	or.b32  	%r2307, %r2305, %r2306;
	shf.l.wrap.b32 	%r2308, %r2302, %r2302, 30;
	shf.l.wrap.b32 	%r2309, %r2302, %r2302, 19;
	xor.b32  	%r2310, %r2309, %r2308;
	shf.l.wrap.b32 	%r2311, %r2302, %r2302, 10;
	xor.b32  	%r2312, %r2310, %r2311;
	and.b32  	%r2313, %r2278, %r2303;
	not.b32 	%r2314, %r2303;
	and.b32  	%r2315, %r2253, %r2314;
	or.b32  	%r2316, %r2315, %r2313;
	shf.l.wrap.b32 	%r2317, %r2303, %r2303, 26;
	shf.l.wrap.b32 	%r2318, %r2303, %r2303, 21;
	xor.b32  	%r2319, %r2317, %r2318;
	shf.l.wrap.b32 	%r2320, %r2303, %r2303, 7;
	xor.b32  	%r2321, %r2319, %r2320;
	add.s32 	%r2322, %r2321, %r872;
	add.s32 	%r2323, %r2322, %r2316;
	add.s32 	%r2324, %r2323, %r2228;
	add.s32 	%r2325, %r2324, 883997877;
	add.s32 	%r2326, %r2312, %r2307;
	add.s32 	%r2327, %r2326, %r2325;
	add.s32 	%r2328, %r2325, %r2227;
	or.b32  	%r2329, %r2277, %r2302;
	and.b32  	%r2330, %r2329, %r2327;
	and.b32  	%r2331, %r2277, %r2302;
	or.b32  	%r2332, %r2330, %r2331;
	shf.l.wrap.b32 	%r2333, %r2327, %r2327, 30;
	shf.l.wrap.b32 	%r2334, %r2327, %r2327, 19;
	xor.b32  	%r2335, %r2334, %r2333;
	shf.l.wrap.b32 	%r2336, %r2327, %r2327, 10;
	xor.b32  	%r2337, %r2335, %r2336;
	and.b32  	%r2338, %r2303, %r2328;
	not.b32 	%r2339, %r2328;
	and.b32  	%r2340, %r2278, %r2339;
	or.b32  	%r2341, %r2340, %r2338;
	shf.l.wrap.b32 	%r2342, %r2328, %r2328, 26;
	shf.l.wrap.b32 	%r2343, %r2328, %r2328, 21;
	xor.b32  	%r2344, %r2342, %r2343;
	shf.l.wrap.b32 	%r2345, %r2328, %r2328, 7;
	xor.b32  	%r2346, %r2344, %r2345;
	add.s32 	%r2347, %r2346, %r885;
	add.s32 	%r2348, %r2347, %r2341;
	add.s32 	%r2349, %r2348, %r2253;
	add.s32 	%r2350, %r2349, 958139571;
	add.s32 	%r2351, %r2337, %r2332;
	add.s32 	%r2352, %r2351, %r2350;
	add.s32 	%r2353, %r2350, %r2252;
	or.b32  	%r2354, %r2302, %r2327;
	and.b32  	%r2355, %r2354, %r2352;
	and.b32  	%r2356, %r2302, %r2327;
	or.b32  	%r2357, %r2355, %r2356;
	shf.l.wrap.b32 	%r2358, %r2352, %r2352, 30;
	shf.l.wrap.b32 	%r2359, %r2352, %r2352, 19;
	xor.b32  	%r2360, %r2359, %r2358;
	shf.l.wrap.b32 	%r2361, %r2352, %r2352, 10;
	xor.b32  	%r2362, %r2360, %r2361;
	and.b32  	%r2363, %r2328, %r2353;
	not.b32 	%r2364, %r2353;
	and.b32  	%r2365, %r2303, %r2364;
	or.b32  	%r2366, %r2365, %r2363;
	shf.l.wrap.b32 	%r2367, %r2353, %r2353, 26;
	shf.l.wrap.b32 	%r2368, %r2353, %r2353, 21;
	xor.b32  	%r2369, %r2367, %r2368;
	shf.l.wrap.b32 	%r2370, %r2353, %r2353, 7;
	xor.b32  	%r2371, %r2369, %r2370;
	add.s32 	%r2372, %r2371, %r898;
	add.s32 	%r2373, %r2372, %r2366;
	add.s32 	%r2374, %r2373, %r2278;
	add.s32 	%r2375, %r2374, 1322822218;
	add.s32 	%r2376, %r2362, %r2357;
	add.s32 	%r2377, %r2376, %r2375;
	add.s32 	%r2378, %r2375, %r2277;
	or.b32  	%r2379, %r2327, %r2352;
	and.b32  	%r2380, %r2379, %r2377;
	and.b32  	%r2381, %r2327, %r2352;
	or.b32  	%r2382, %r2380, %r2381;
	shf.l.wrap.b32 	%r2383, %r2377, %r2377, 30;
	shf.l.wrap.b32 	%r2384, %r2377, %r2377, 19;
	xor.b32  	%r2385, %r2384, %r2383;
	shf.l.wrap.b32 	%r2386, %r2377, %r2377, 10;
	xor.b32  	%r2387, %r2385, %r2386;
	and.b32  	%r2388, %r2353, %r2378;
	not.b32 	%r2389, %r2378;
	and.b32  	%r2390, %r2328, %r2389;
	or.b32  	%r2391, %r2390, %r2388;
	shf.l.wrap.b32 	%r2392, %r2378, %r2378, 26;
	shf.l.wrap.b32 	%r2393, %r2378, %r2378, 21;
	xor.b32  	%r2394, %r2392, %r2393;
	shf.l.wrap.b32 	%r2395, %r2378, %r2378, 7;
	xor.b32  	%r2396, %r2394, %r2395;
	add.s32 	%r2397, %r2396, %r911;
	add.s32 	%r2398, %r2397, %r2391;
	add.s32 	%r2399, %r2398, %r2303;
	add.s32 	%r2400, %r2399, 1537002063;
	add.s32 	%r2401, %r2387, %r2382;
	add.s32 	%r2402, %r2401, %r2400;
	add.s32 	%r2403, %r2400, %r2302;
	or.b32  	%r2404, %r2352, %r2377;
	and.b32  	%r2405, %r2404, %r2402;
	and.b32  	%r2406, %r2352, %r2377;
	or.b32  	%r2407, %r2405, %r2406;
	shf.l.wrap.b32 	%r2408, %r2402, %r2402, 30;
	shf.l.wrap.b32 	%r2409, %r2402, %r2402, 19;
	xor.b32  	%r2410, %r2409, %r2408;
	shf.l.wrap.b32 	%r2411, %r2402, %r2402, 10;
	xor.b32  	%r2412, %r2410, %r2411;
	and.b32  	%r2413, %r2378, %r2403;
	not.b32 	%r2414, %r2403;
	and.b32  	%r2415, %r2353, %r2414;
	or.b32  	%r2416, %r2415, %r2413;
	shf.l.wrap.b32 	%r2417, %r2403, %r2403, 26;
	shf.l.wrap.b32 	%r2418, %r2403, %r2403, 21;
	xor.b32  	%r2419, %r2417, %r2418;
	shf.l.wrap.b32 	%r2420, %r2403, %r2403, 7;
	xor.b32  	%r2421, %r2419, %r2420;
	add.s32 	%r2422, %r2421, %r924;
	add.s32 	%r2423, %r2422, %r2416;
	add.s32 	%r2424, %r2423, %r2328;
	add.s32 	%r2425, %r2424, 1747873779;
	add.s32 	%r2426, %r2412, %r2407;
	add.s32 	%r2427, %r2426, %r2425;
	add.s32 	%r2428, %r2425, %r2327;
	or.b32  	%r2429, %r2377, %r2402;
	and.b32  	%r2430, %r2429, %r2427;
	and.b32  	%r2431, %r2377, %r2402;
	or.b32  	%r2432, %r2430, %r2431;
	shf.l.wrap.b32 	%r2433, %r2427, %r2427, 30;
	shf.l.wrap.b32 	%r2434, %r2427, %r2427, 19;
	xor.b32  	%r2435, %r2434, %r2433;
	shf.l.wrap.b32 	%r2436, %r2427, %r2427, 10;
	xor.b32  	%r2437, %r2435, %r2436;
	and.b32  	%r2438, %r2403, %r2428;
	not.b32 	%r2439, %r2428;
	and.b32  	%r2440, %r2378, %r2439;
	or.b32  	%r2441, %r2440, %r2438;
	shf.l.wrap.b32 	%r2442, %r2428, %r2428, 26;
	shf.l.wrap.b32 	%r2443, %r2428, %r2428, 21;
	xor.b32  	%r2444, %r2442, %r2443;
	shf.l.wrap.b32 	%r2445, %r2428, %r2428, 7;
	xor.b32  	%r2446, %r2444, %r2445;
	add.s32 	%r2447, %r2446, %r937;
	add.s32 	%r2448, %r2447, %r2441;
	add.s32 	%r2449, %r2448, %r2353;
	add.s32 	%r2450, %r2449, 1955562222;
	add.s32 	%r2451, %r2437, %r2432;
	add.s32 	%r2452, %r2451, %r2450;
	add.s32 	%r2453, %r2450, %r2352;
	or.b32  	%r2454, %r2402, %r2427;
	and.b32  	%r2455, %r2454, %r2452;
	and.b32  	%r2456, %r2402, %r2427;
	or.b32  	%r2457, %r2455, %r2456;
	shf.l.wrap.b32 	%r2458, %r2452, %r2452, 30;
	shf.l.wrap.b32 	%r2459, %r2452, %r2452, 19;
	xor.b32  	%r2460, %r2459, %r2458;
	shf.l.wrap.b32 	%r2461, %r2452, %r2452, 10;
	xor.b32  	%r2462, %r2460, %r2461;
	and.b32  	%r2463, %r2428, %r2453;
	not.b32 	%r2464, %r2453;
	and.b32  	%r2465, %r2403, %r2464;
	or.b32  	%r2466, %r2465, %r2463;
	shf.l.wrap.b32 	%r2467, %r2453, %r2453, 26;
	shf.l.wrap.b32 	%r2468, %r2453, %r2453, 21;
	xor.b32  	%r2469, %r2467, %r2468;
	shf.l.wrap.b32 	%r2470, %r2453, %r2453, 7;
	xor.b32  	%r2471, %r2469, %r2470;
	add.s32 	%r2472, %r2471, %r950;
	add.s32 	%r2473, %r2472, %r2466;
	add.s32 	%r2474, %r2473, %r2378;
	add.s32 	%r2475, %r2474, 2024104815;
	add.s32 	%r2476, %r2462, %r2457;
	add.s32 	%r2477, %r2476, %r2475;
	add.s32 	%r2478, %r2475, %r2377;
	or.b32  	%r2479, %r2427, %r2452;
	and.b32  	%r2480, %r2479, %r2477;
	and.b32  	%r2481, %r2427, %r2452;
	or.b32  	%r2482, %r2480, %r2481;
	shf.l.wrap.b32 	%r2483, %r2477, %r2477, 30;
	shf.l.wrap.b32 	%r2484, %r2477, %r2477, 19;
	xor.b32  	%r2485, %r2484, %r2483;
	shf.l.wrap.b32 	%r2486, %r2477, %r2477, 10;
	xor.b32  	%r2487, %r2485, %r2486;
	and.b32  	%r2488, %r2453, %r2478;
	not.b32 	%r2489, %r2478;
	and.b32  	%r2490, %r2428, %r2489;
	or.b32  	%r2491, %r2490, %r2488;
	shf.l.wrap.b32 	%r2492, %r2478, %r2478, 26;
	shf.l.wrap.b32 	%r2493, %r2478, %r2478, 21;
	xor.b32  	%r2494, %r2492, %r2493;
	shf.l.wrap.b32 	%r2495, %r2478, %r2478, 7;
	xor.b32  	%r2496, %r2494, %r2495;
	add.s32 	%r2497, %r2496, %r963;
	add.s32 	%r2498, %r2497, %r2491;
	add.s32 	%r2499, %r2498, %r2403;
	add.s32 	%r2500, %r2499, -2067236844;
	add.s32 	%r2501, %r2487, %r2482;
	add.s32 	%r2502, %r2501, %r2500;
	add.s32 	%r2503, %r2500, %r2402;
	or.b32  	%r2504, %r2452, %r2477;
	and.b32  	%r2505, %r2504, %r2502;
	and.b32  	%r2506, %r2452, %r2477;
	or.b32  	%r2507, %r2505, %r2506;
	shf.l.wrap.b32 	%r2508, %r2502, %r2502, 30;
	shf.l.wrap.b32 	%r2509, %r2502, %r2502, 19;
	xor.b32  	%r2510, %r2509, %r2508;
	shf.l.wrap.b32 	%r2511, %r2502, %r2502, 10;
	xor.b32  	%r2512, %r2510, %r2511;
	and.b32  	%r2513, %r2478, %r2503;
	not.b32 	%r2514, %r2503;
	and.b32  	%r2515, %r2453, %r2514;
	or.b32  	%r2516, %r2515, %r2513;
	shf.l.wrap.b32 	%r2517, %r2503, %r2503, 26;
	shf.l.wrap.b32 	%r2518, %r2503, %r2503, 21;
	xor.b32  	%r2519, %r2517, %r2518;
	shf.l.wrap.b32 	%r2520, %r2503, %r2503, 7;
	xor.b32  	%r2521, %r2519, %r2520;
	add.s32 	%r2522, %r2521, %r976;
	add.s32 	%r2523, %r2522, %r2516;
	add.s32 	%r2524, %r2523, %r2428;
	add.s32 	%r2525, %r2524, -1933114872;
	add.s32 	%r2526, %r2512, %r2507;
	add.s32 	%r2527, %r2526, %r2525;
	add.s32 	%r2528, %r2525, %r2427;
	or.b32  	%r2529, %r2477, %r2502;
	and.b32  	%r2530, %r2529, %r2527;
	and.b32  	%r2531, %r2477, %r2502;
	or.b32  	%r2532, %r2530, %r2531;
	shf.l.wrap.b32 	%r2533, %r2527, %r2527, 30;
	shf.l.wrap.b32 	%r2534, %r2527, %r2527, 19;
	xor.b32  	%r2535, %r2534, %r2533;
	shf.l.wrap.b32 	%r2536, %r2527, %r2527, 10;
	xor.b32  	%r2537, %r2535, %r2536;
	and.b32  	%r2538, %r2503, %r2528;
	not.b32 	%r2539, %r2528;
	and.b32  	%r2540, %r2478, %r2539;
	or.b32  	%r2541, %r2540, %r2538;
	shf.l.wrap.b32 	%r2542, %r2528, %r2528, 26;
	shf.l.wrap.b32 	%r2543, %r2528, %r2528, 21;
	xor.b32  	%r2544, %r2542, %r2543;
	shf.l.wrap.b32 	%r2545, %r2528, %r2528, 7;
	xor.b32  	%r2546, %r2544, %r2545;
	add.s32 	%r2547, %r2546, %r989;
	add.s32 	%r2548, %r2547, %r2541;
	add.s32 	%r2549, %r2548, %r2453;
	add.s32 	%r2550, %r2549, -1866530822;
	add.s32 	%r2551, %r2537, %r2532;
	add.s32 	%r2552, %r2551, %r2550;
	add.s32 	%r2553, %r2550, %r2452;
	or.b32  	%r2554, %r2502, %r2527;
	and.b32  	%r2555, %r2554, %r2552;
	and.b32  	%r2556, %r2502, %r2527;
	or.b32  	%r2557, %r2555, %r2556;
	shf.l.wrap.b32 	%r2558, %r2552, %r2552, 30;
	shf.l.wrap.b32 	%r2559, %r2552, %r2552, 19;
	xor.b32  	%r2560, %r2559, %r2558;
	shf.l.wrap.b32 	%r2561, %r2552, %r2552, 10;
	xor.b32  	%r2562, %r2560, %r2561;
	and.b32  	%r2563, %r2528, %r2553;
	not.b32 	%r2564, %r2553;
	and.b32  	%r2565, %r2503, %r2564;
	or.b32  	%r2566, %r2565, %r2563;
	shf.l.wrap.b32 	%r2567, %r2553, %r2553, 26;
	shf.l.wrap.b32 	%r2568, %r2553, %r2553, 21;
	xor.b32  	%r2569, %r2567, %r2568;
	shf.l.wrap.b32 	%r2570, %r2553, %r2553, 7;
	xor.b32  	%r2571, %r2569, %r2570;
	add.s32 	%r2572, %r2571, %r1002;
	add.s32 	%r2573, %r2572, %r2566;
	add.s32 	%r2574, %r2573, %r2478;
	add.s32 	%r2575, %r2574, -1538233109;
	add.s32 	%r2576, %r2562, %r2557;
	add.s32 	%r2577, %r2576, %r2575;
	add.s32 	%r2578, %r2575, %r2477;
	or.b32  	%r2579, %r2527, %r2552;
	and.b32  	%r2580, %r2579, %r2577;
	and.b32  	%r2581, %r2527, %r2552;
	or.b32  	%r2582, %r2580, %r2581;
	shf.l.wrap.b32 	%r2583, %r2577, %r2577, 30;
	shf.l.wrap.b32 	%r2584, %r2577, %r2577, 19;
	xor.b32  	%r2585, %r2584, %r2583;
	shf.l.wrap.b32 	%r2586, %r2577, %r2577, 10;
	xor.b32  	%r2587, %r2585, %r2586;
	and.b32  	%r2588, %r2553, %r2578;
	not.b32 	%r2589, %r2578;
	and.b32  	%r2590, %r2528, %r2589;
	or.b32  	%r2591, %r2590, %r2588;
	shf.l.wrap.b32 	%r2592, %r2578, %r2578, 26;
	shf.l.wrap.b32 	%r2593, %r2578, %r2578, 21;
	xor.b32  	%r2594, %r2592, %r2593;
	shf.l.wrap.b32 	%r2595, %r2578, %r2578, 7;
	xor.b32  	%r2596, %r2594, %r2595;
	add.s32 	%r2597, %r2596, %r1015;
	add.s32 	%r2598, %r2597, %r2591;
	add.s32 	%r2599, %r2598, %r2503;
	add.s32 	%r2600, %r2599, -1090935817;
	add.s32 	%r2601, %r2587, %r2582;
	add.s32 	%r2602, %r2601, %r2600;
	add.s32 	%r2603, %r2600, %r2502;
	or.b32  	%r2604, %r2552, %r2577;
	and.b32  	%r2605, %r2604, %r2602;
	and.b32  	%r2606, %r2552, %r2577;
	or.b32  	%r2607, %r2605, %r2606;
	shf.l.wrap.b32 	%r2608, %r2602, %r2602, 30;
	shf.l.wrap.b32 	%r2609, %r2602, %r2602, 19;
	xor.b32  	%r2610, %r2609, %r2608;
	shf.l.wrap.b32 	%r2611, %r2602, %r2602, 10;
	xor.b32  	%r2612, %r2610, %r2611;
	and.b32  	%r2613, %r2578, %r2603;
	not.b32 	%r2614, %r2603;
	and.b32  	%r2615, %r2553, %r2614;
	or.b32  	%r2616, %r2615, %r2613;
	shf.l.wrap.b32 	%r2617, %r2603, %r2603, 26;
	shf.l.wrap.b32 	%r2618, %r2603, %r2603, 21;
	xor.b32  	%r2619, %r2617, %r2618;
	shf.l.wrap.b32 	%r2620, %r2603, %r2603, 7;
	xor.b32  	%r2621, %r2619, %r2620;
	add.s32 	%r2622, %r2621, %r1028;
	add.s32 	%r2623, %r2622, %r2616;
	add.s32 	%r2624, %r2623, %r2528;
	add.s32 	%r2625, %r2624, -965641998;
	add.s32 	%r2626, %r2612, %r2607;
	add.s32 	%r2627, %r2626, %r2625;
	add.s32 	%r2628, %r2625, %r2527;
	add.s32 	%r10021, %r10021, %r2627;
	add.s32 	%r10020, %r10020, %r2602;
	add.s32 	%r10019, %r10019, %r2577;
	add.s32 	%r10018, %r10018, %r2552;
	add.s32 	%r10017, %r10017, %r2628;
	add.s32 	%r10016, %r10016, %r2603;
	add.s32 	%r10015, %r10015, %r2578;
	add.s32 	%r10014, %r10014, %r2553;
	ld.local.u64 	%rd43, [%rd1+144];
	add.s64 	%rd44, %rd43, 512;
	st.local.u64 	[%rd1+144], %rd44;
	mov.b32 	%r9962, 0;
	st.local.u32 	[%rd1+140], %r9962;
$L__BB5_5:
	add.s64 	%rd131, %rd131, 1;
	setp.eq.s64 	%p3, %rd131, 8;
	@%p3 bra 	$L__BB5_6;
	bra.uni 	$L__BB5_3;
$L__BB5_6:
	ld.param.u32 	%r9944, [_Z30find_passwords_optimized_multiPKhS0_iiy_param_3];
	st.local.v2.u32 	[%rd1], {%r10021, %r10020};
	st.local.v2.u32 	[%rd1+8], {%r10019, %r10018};
	st.local.v2.u32 	[%rd1+16], {%r10017, %r10016};
	st.local.v2.u32 	[%rd1+24], {%r10015, %r10014};
	setp.lt.s32 	%p4, %r9944, 1;
	@%p4 bra 	$L__BB5_171;
	mov.b32 	%r9988, 0;
	mov.u64 	%rd51, charset;
	add.u64 	%rd58, %SP, 152;
$L__BB5_8:
	ld.param.u64 	%rd130, [_Z30find_passwords_optimized_multiPKhS0_iiy_param_4];
	mov.u32 	%r2630, %ntid.x;
	mov.u32 	%r2631, %nctaid.x;
	mul.lo.s32 	%r2632, %r2630, %r2631;
	mul.lo.s32 	%r2633, %r2632, %r9988;
	cvt.u64.u32 	%rd45, %r2633;
	mov.u32 	%r2634, %ctaid.x;
	mul.lo.s32 	%r2635, %r2634, %r2630;
	cvt.u64.u32 	%rd46, %r2635;
	mov.u32 	%r2636, %tid.x;
	cvt.u64.u32 	%rd47, %r2636;
	add.s64 	%rd48, %rd46, %rd47;
	add.s64 	%rd49, %rd48, %rd130;
	add.s64 	%rd4, %rd49, %rd45;
	setp.gt.u64 	%p5, %rd4, 56800235583;
	@%p5 bra 	$L__BB5_171;
	shr.u64 	%rd52, %rd4, 1;
	mul.hi.u64 	%rd53, %rd52, -8925843906633654007;
	shr.u64 	%rd54, %rd53, 4;
	mul.lo.s64 	%rd55, %rd54, 62;
	sub.s64 	%rd56, %rd4, %rd55;
	add.s64 	%rd57, %rd51, %rd56;
	ld.const.u8 	%rs69, [%rd57];
	cvta.to.local.u64 	%rd59, %rd58;
	st.local.u8 	[%rd59], %rs69;
	cvt.u32.u64 	%r2638, %rd54;
	shr.u32 	%r2639, %r2638, 1;
	mul.hi.u32 	%r2640, %r2639, -2078209981;
	shr.u32 	%r2641, %r2640, 4;
	mul.lo.s32 	%r2642, %r2641, 62;
	sub.s32 	%r2643, %r2638, %r2642;
	cvt.u64.u32 	%rd60, %r2643;
	add.s64 	%rd61, %rd51, %rd60;
	ld.const.u8 	%rs70, [%rd61];
	st.local.u8 	[%rd59+1], %rs70;
	mul.hi.u64 	%rd62, %rd4, 2457006494729263899;
	shr.u64 	%rd63, %rd62, 9;
	cvt.u32.u64 	%r2644, %rd63;
	shr.u32 	%r2645, %r2644, 1;
	mul.hi.u32 	%r2646, %r2645, -2078209981;
	shr.u32 	%r2647, %r2646, 4;
	mul.lo.s32 	%r2648, %r2647, 62;
	sub.s32 	%r2649, %r2644, %r2648;
	cvt.u64.u32 	%rd64, %r2649;
	add.s64 	%rd65, %rd51, %rd64;
	ld.const.u8 	%rs71, [%rd65];
	st.local.u8 	[%rd59+2], %rs71;
	shr.u64 	%rd66, %rd4, 3;
	mul.hi.u64 	%rd67, %rd66, 2536264768752788541;
	shr.u64 	%rd68, %rd67, 12;
	cvt.u32.u64 	%r2650, %rd68;
	shr.u32 	%r2651, %r2650, 1;
	mul.hi.u32 	%r2652, %r2651, -2078209981;
	shr.u32 	%r2653, %r2652, 4;
	mul.lo.s32 	%r2654, %r2653, 62;
	sub.s32 	%r2655, %r2650, %r2654;
	cvt.u64.u32 	%rd69, %r2655;
	add.s64 	%rd70, %rd51, %rd69;
	ld.const.u8 	%rs72, [%rd70];
	st.local.u8 	[%rd59+3], %rs72;
	mul.hi.u64 	%rd71, %rd4, 5236159522586402149;
	shr.u64 	%rd72, %rd71, 22;
	cvt.u16.u64 	%rs73, %rd72;
	shr.u16 	%rs74, %rs73, 1;
	mul.hi.u16 	%rs75, %rs74, 16913;
	shr.u16 	%rs76, %rs75, 3;
	mul.lo.s16 	%rs77, %rs76, 62;
	sub.s16 	%rs78, %rs73, %rs77;
	cvt.u64.u16 	%rd73, %rs78;
	add.s64 	%rd74, %rd51, %rd73;
	ld.const.u8 	%rs79, [%rd74];
	st.local.u8 	[%rd59+4], %rs79;
	mul.hi.u64 	%rd75, %rd4, 2702533947141368851;
	shr.u64 	%rd76, %rd75, 27;
	add.s64 	%rd77, %rd51, %rd76;
	ld.const.u8 	%rs80, [%rd77];
	st.local.u8 	[%rd59+5], %rs80;
	mov.b16 	%rs81, 0;
	st.local.u8 	[%rd59+6], %rs81;
	mov.b64 	%rd132, 0;
$L__BB5_10:
	add.u64 	%rd79, %SPL, 152;
	add.s64 	%rd80, %rd79, %rd132;
	ld.local.u8 	%rs82, [%rd80];
	add.s32 	%r2656, %r10005, 1;
	st.local.u32 	[%rd1+140], %r2656;
	cvt.u64.u32 	%rd81, %r10005;
	add.s64 	%rd82, %rd1, %rd81;
	st.local.u8 	[%rd82+76], %rs82;
	ld.local.u32 	%r10005, [%rd1+140];
	setp.ne.s32 	%p6, %r10005, 64;
	@%p6 bra 	$L__BB5_12;
	ld.local.u32 	%r2658, [%rd1+76];
	bfe.u32 	%r2659, %r2658, 0, 8;
	bfe.u32 	%r2660, %r2658, 8, 8;
	bfe.u32 	%r2661, %r2658, 16, 8;
	cvt.u16.u32 	%rs83, %r2661;
	shl.b32 	%r2662, %r2659, 24;
	shl.b32 	%r2663, %r2660, 16;
	and.b32  	%r2664, %r2663, 16711680;
	or.b32  	%r2665, %r2664, %r2662;
	and.b16  	%rs84, %rs83, 255;
	mul.wide.u16 	%r2666, %rs84, 256;
	or.b32  	%r2667, %r2665, %r2666;
	bfe.u32 	%r2668, %r2658, 24, 8;
	or.b32  	%r2669, %r2667, %r2668;
	ld.local.v2.b32 	{%r2670, %r2671}, [%rd1+80];
	bfe.u32 	%r2672, %r2671, 16, 8;
	cvt.u16.u32 	%rs85, %r2672;
	bfe.u32 	%r2673, %r2671, 8, 8;
	bfe.u32 	%r2674, %r2671, 0, 8;
	bfe.u32 	%r2675, %r2670, 16, 8;
	cvt.u16.u32 	%rs86, %r2675;
	bfe.u32 	%r2676, %r2670, 8, 8;
	bfe.u32 	%r2677, %r2670, 0, 8;
	shl.b32 	%r2678, %r2677, 24;
	shl.b32 	%r2679, %r2676, 16;
	and.b32  	%r2680, %r2679, 16711680;
	or.b32  	%r2681, %r2680, %r2678;
	and.b16  	%rs87, %rs86, 255;
	mul.wide.u16 	%r2682, %rs87, 256;
	or.b32  	%r2683, %r2681, %r2682;
	bfe.u32 	%r2684, %r2670, 24, 8;
	or.b32  	%r2685, %r2683, %r2684;
	shl.b32 	%r2686, %r2674, 24;
	shl.b32 	%r2687, %r2673, 16;
	and.b32  	%r2688, %r2687, 16711680;
	or.b32  	%r2689, %r2688, %r2686;
	and.b16  	%rs88, %rs85, 255;
	mul.wide.u16 	%r2690, %rs88, 256;
	or.b32  	%r2691, %r2689, %r2690;
	bfe.u32 	%r2692, %r2671, 24, 8;
	or.b32  	%r2693, %r2691, %r2692;
	ld.local.v2.b32 	{%r2694, %r2695}, [%rd1+88];
	bfe.u32 	%r2696, %r2695, 16, 8;
	cvt.u16.u32 	%rs89, %r2696;
	bfe.u32 	%r2697, %r2695, 8, 8;
	bfe.u32 	%r2698, %r2695, 0, 8;
	bfe.u32 	%r2699, %r2694, 16, 8;
	cvt.u16.u32 	%rs90, %r2699;
	bfe.u32 	%r2700, %r2694, 8, 8;
	bfe.u32 	%r2701, %r2694, 0, 8;
	shl.b32 	%r2702, %r2701, 24;
	shl.b32 	%r2703, %r2700, 16;
	and.b32  	%r2704, %r2703, 16711680;
	or.b32  	%r2705, %r2704, %r2702;
	and.b16  	%rs91, %rs90, 255;
	mul.wide.u16 	%r2706, %rs91, 256;
	or.b32  	%r2707, %r2705, %r2706;
	bfe.u32 	%r2708, %r2694, 24, 8;
	or.b32  	%r2709, %r2707, %r2708;
	shl.b32 	%r2710, %r2698, 24;
	shl.b32 	%r2711, %r2697, 16;
	and.b32  	%r2712, %r2711, 16711680;
	or.b32  	%r2713, %r2712, %r2710;
	and.b16  	%rs92, %rs89, 255;
	mul.wide.u16 	%r2714, %rs92, 256;
	or.b32  	%r2715, %r2713, %r2714;
	bfe.u32 	%r2716, %r2695, 24, 8;
	or.b32  	%r2717, %r2715, %r2716;
	ld.local.v2.b32 	{%r2718, %r2719}, [%rd1+96];
	bfe.u32 	%r2720, %r2719, 16, 8;
	cvt.u16.u32 	%rs93, %r2720;
	bfe.u32 	%r2721, %r2719, 8, 8;
	bfe.u32 	%r2722, %r2719, 0, 8;
	bfe.u32 	%r2723, %r2718, 16, 8;
	cvt.u16.u32 	%rs94, %r2723;
	bfe.u32 	%r2724, %r2718, 8, 8;
	bfe.u32 	%r2725, %r2718, 0, 8;
	shl.b32 	%r2726, %r2725, 24;
	shl.b32 	%r2727, %r2724, 16;
	and.b32  	%r2728, %r2727, 16711680;
	or.b32  	%r2729, %r2728, %r2726;
	and.b16  	%rs95, %rs94, 255;
	mul.wide.u16 	%r2730, %rs95, 256;
	or.b32  	%r2731, %r2729, %r2730;
	bfe.u32 	%r2732, %r2718, 24, 8;
	or.b32  	%r2733, %r2731, %r2732;
	shl.b32 	%r2734, %r2722, 24;
	shl.b32 	%r2735, %r2721, 16;
	and.b32  	%r2736, %r2735, 16711680;
	or.b32  	%r2737, %r2736, %r2734;
	and.b16  	%rs96, %rs93, 255;
	mul.wide.u16 	%r2738, %rs96, 256;
	or.b32  	%r2739, %r2737, %r2738;
	bfe.u32 	%r2740, %r2719, 24, 8;
	or.b32  	%r2741, %r2739, %r2740;
	ld.local.v2.b32 	{%r2742, %r2743}, [%rd1+104];
	bfe.u32 	%r2744, %r2743, 16, 8;
	cvt.u16.u32 	%rs97, %r2744;
	bfe.u32 	%r2745, %r2743, 8, 8;
	bfe.u32 	%r2746, %r2743, 0, 8;
	bfe.u32 	%r2747, %r2742, 16, 8;
	cvt.u16.u32 	%rs98, %r2747;
	bfe.u32 	%r2748, %r2742, 8, 8;
	bfe.u32 	%r2749, %r2742, 0, 8;
	shl.b32 	%r2750, %r2749, 24;
	shl.b32 	%r2751, %r2748, 16;
	and.b32  	%r2752, %r2751, 16711680;
	or.b32  	%r2753, %r2752, %r2750;
	and.b16  	%rs99, %rs98, 255;
	mul.wide.u16 	%r2754, %rs99, 256;
	or.b32  	%r2755, %r2753, %r2754;
	bfe.u32 	%r2756, %r2742, 24, 8;
	or.b32  	%r2757, %r2755, %r2756;
	shl.b32 	%r2758, %r2746, 24;
	shl.b32 	%r2759, %r2745, 16;
	and.b32  	%r2760, %r2759, 16711680;
	or.b32  	%r2761, %r2760, %r2758;
	and.b16  	%rs100, %rs97, 255;
	mul.wide.u16 	%r2762, %rs100, 256;
	or.b32  	%r2763, %r2761, %r2762;
	bfe.u32 	%r2764, %r2743, 24, 8;
	or.b32  	%r2765, %r2763, %r2764;
	ld.local.v2.b32 	{%r2766, %r2767}, [%rd1+112];
	bfe.u32 	%r2768, %r2767, 16, 8;
	cvt.u16.u32 	%rs101, %r2768;
	bfe.u32 	%r2769, %r2767, 8, 8;
	bfe.u32 	%r2770, %r2767, 0, 8;
	bfe.u32 	%r2771, %r2766, 16, 8;
	cvt.u16.u32 	%rs102, %r2771;
	bfe.u32 	%r2772, %r2766, 8, 8;
	bfe.u32 	%r2773, %r2766, 0, 8;
	shl.b32 	%r2774, %r2773, 24;
	shl.b32 	%r2775, %r2772, 16;
	and.b32  	%r2776, %r2775, 16711680;
	or.b32  	%r2777, %r2776, %r2774;
	and.b16  	%rs103, %rs102, 255;
	mul.wide.u16 	%r2778, %rs103, 256;
	or.b32  	%r2779, %r2777, %r2778;
	bfe.u32 	%r2780, %r2766, 24, 8;
	or.b32  	%r2781, %r2779, %r2780;
	shl.b32 	%r2782, %r2770, 24;
	shl.b32 	%r2783, %r2769, 16;
	and.b32  	%r2784, %r2783, 16711680;
	or.b32  	%r2785, %r2784, %r2782;
	and.b16  	%rs104, %rs101, 255;
	mul.wide.u16 	%r2786, %rs104, 256;
	or.b32  	%r2787, %r2785, %r2786;
	bfe.u32 	%r2788, %r2767, 24, 8;
	or.b32  	%r2789, %r2787, %r2788;
	ld.local.v2.b32 	{%r2790, %r2791}, [%rd1+120];
	bfe.u32 	%r2792, %r2791, 16, 8;
	cvt.u16.u32 	%rs105, %r2792;
	bfe.u32 	%r2793, %r2791, 8, 8;
	bfe.u32 	%r2794, %r2791, 0, 8;
	bfe.u32 	%r2795, %r2790, 16, 8;
	cvt.u16.u32 	%rs106, %r2795;
	bfe.u32 	%r2796, %r2790, 8, 8;
	bfe.u32 	%r2797, %r2790, 0, 8;
	shl.b32 	%r2798, %r2797, 24;
	shl.b32 	%r2799, %r2796, 16;
	and.b32  	%r2800, %r2799, 16711680;
	or.b32  	%r2801, %r2800, %r2798;
	and.b16  	%rs107, %rs106, 255;
	mul.wide.u16 	%r2802, %rs107, 256;
	or.b32  	%r2803, %r2801, %r2802;
	bfe.u32 	%r2804, %r2790, 24, 8;
	or.b32  	%r2805, %r2803, %r2804;
	shl.b32 	%r2806, %r2794, 24;
	shl.b32 	%r2807, %r2793, 16;
	and.b32  	%r2808, %r2807, 16711680;
	or.b32  	%r2809, %r2808, %r2806;
	and.b16  	%rs108, %rs105, 255;
	mul.wide.u16 	%r2810, %rs108, 256;
	or.b32  	%r2811, %r2809, %r2810;
	bfe.u32 	%r2812, %r2791, 24, 8;
	or.b32  	%r2813, %r2811, %r2812;
	ld.local.v2.b32 	{%r2814, %r2815}, [%rd1+128];
	bfe.u32 	%r2816, %r2815, 16, 8;
	cvt.u16.u32 	%rs109, %r2816;
	bfe.u32 	%r2817, %r2815, 8, 8;
	bfe.u32 	%r2818, %r2815, 0, 8;
	bfe.u32 	%r2819, %r2814, 16, 8;
	cvt.u16.u32 	%rs110, %r2819;
	bfe.u32 	%r2820, %r2814, 8, 8;
	bfe.u32 	%r2821, %r2814, 0, 8;
	shl.b32 	%r2822, %r2821, 24;
	shl.b32 	%r2823, %r2820, 16;
	and.b32  	%r2824, %r2823, 16711680;
	or.b32  	%r2825, %r2824, %r2822;
	and.b16  	%rs111, %rs110, 255;
	mul.wide.u16 	%r2826, %rs111, 256;
	or.b32  	%r2827, %r2825, %r2826;
	bfe.u32 	%r2828, %r2814, 24, 8;
	or.b32  	%r2829, %r2827, %r2828;
	shl.b32 	%r2830, %r2818, 24;
	shl.b32 	%r2831, %r2817, 16;
	and.b32  	%r2832, %r2831, 16711680;
	or.b32  	%r2833, %r2832, %r2830;
	and.b16  	%rs112, %rs109, 255;
	mul.wide.u16 	%r2834, %rs112, 256;
	or.b32  	%r2835, %r2833, %r2834;
	bfe.u32 	%r2836, %r2815, 24, 8;
	or.b32  	%r2837, %r2835, %r2836;
	ld.local.u32 	%r2838, [%rd1+136];
	bfe.u32 	%r2839, %r2838, 0, 8;
	bfe.u32 	%r2840, %r2838, 8, 8;
	bfe.u32 	%r2841, %r2838, 16, 8;
	cvt.u16.u32 	%rs113, %r2841;
	shl.b32 	%r2842, %r2839, 24;
	shl.b32 	%r2843, %r2840, 16;
	and.b32  	%r2844, %r2843, 16711680;
	or.b32  	%r2845, %r2844, %r2842;
	and.b16  	%rs114, %rs113, 255;
	mul.wide.u16 	%r2846, %rs114, 256;
	or.b32  	%r2847, %r2845, %r2846;
	bfe.u32 	%r2848, %r2838, 24, 8;
	or.b32  	%r2849, %r2847, %r2848;
	shf.l.wrap.b32 	%r2850, %r2835, %r2837, 15;
	shf.l.wrap.b32 	%r2851, %r2835, %r2837, 13;
	xor.b32  	%r2852, %r2850, %r2851;
	shr.u32 	%r2853, %r2835, 10;
	xor.b32  	%r2854, %r2852, %r2853;
	add.s32 	%r2855, %r2854, %r2781;
	shf.l.wrap.b32 	%r2856, %r2685, %r2685, 25;
	shf.l.wrap.b32 	%r2857, %r2683, %r2685, 14;
	xor.b32  	%r2858, %r2856, %r2857;
	shr.u32 	%r2859, %r2685, 3;
	xor.b32  	%r2860, %r2858, %r2859;
	add.s32 	%r2861, %r2855, %r2669;
	add.s32 	%r2862, %r2861, %r2860;
	shf.l.wrap.b32 	%r2863, %r2847, %r2849, 15;
	shf.l.wrap.b32 	%r2864, %r2847, %r2849, 13;
	xor.b32  	%r2865, %r2863, %r2864;
	shr.u32 	%r2866, %r2847, 10;
	xor.b32  	%r2867, %r2865, %r2866;
	add.s32 	%r2868, %r2867, %r2789;
	shf.l.wrap.b32 	%r2869, %r2693, %r2693, 25;
	shf.l.wrap.b32 	%r2870, %r2691, %r2693, 14;
	xor.b32  	%r2871, %r2869, %r2870;
	shr.u32 	%r2872, %r2693, 3;
	xor.b32  	%r2873, %r2871, %r2872;
	add.s32 	%r2874, %r2868, %r2685;
	add.s32 	%r2875, %r2874, %r2873;
	shf.l.wrap.b32 	%r2876, %r2862, %r2862, 15;
	shf.l.wrap.b32 	%r2877, %r2862, %r2862, 13;
	xor.b32  	%r2878, %r2876, %r2877;
	shr.u32 	%r2879, %r2862, 10;
	xor.b32  	%r2880, %r2878, %r2879;
	add.s32 	%r2881, %r2880, %r2805;
	shf.l.wrap.b32 	%r2882, %r2709, %r2709, 25;
	shf.l.wrap.b32 	%r2883, %r2707, %r2709, 14;
	xor.b32  	%r2884, %r2882, %r2883;
	shr.u32 	%r2885, %r2709, 3;
	xor.b32  	%r2886, %r2884, %r2885;
	add.s32 	%r2887, %r2881, %r2693;
	add.s32 	%r2888, %r2887, %r2886;
	shf.l.wrap.b32 	%r2889, %r2875, %r2875, 15;
	shf.l.wrap.b32 	%r2890, %r2875, %r2875, 13;
	xor.b32  	%r2891, %r2889, %r2890;
	shr.u32 	%r2892, %r2875, 10;
	xor.b32  	%r2893, %r2891, %r2892;
	add.s32 	%r2894, %r2893, %r2813;
	shf.l.wrap.b32 	%r2895, %r2717, %r2717, 25;
	shf.l.wrap.b32 	%r2896, %r2715, %r2717, 14;
	xor.b32  	%r2897, %r2895, %r2896;
	shr.u32 	%r2898, %r2717, 3;
	xor.b32  	%r2899, %r2897, %r2898;
	add.s32 	%r2900, %r2894, %r2709;
	add.s32 	%r2901, %r2900, %r2899;
	shf.l.wrap.b32 	%r2902, %r2888, %r2888, 15;
	shf.l.wrap.b32 	%r2903, %r2888, %r2888, 13;
	xor.b32  	%r2904, %r2902, %r2903;
	shr.u32 	%r2905, %r2888, 10;
	xor.b32  	%r2906, %r2904, %r2905;
	add.s32 	%r2907, %r2906, %r2829;
	shf.l.wrap.b32 	%r2908, %r2733, %r2733, 25;
	shf.l.wrap.b32 	%r2909, %r2731, %r2733, 14;
	xor.b32  	%r2910, %r2908, %r2909;
	shr.u32 	%r2911, %r2733, 3;
	xor.b32  	%r2912, %r2910, %r2911;
	add.s32 	%r2913, %r2907, %r2717;
	add.s32 	%r2914, %r2913, %r2912;
	shf.l.wrap.b32 	%r2915, %r2901, %r2901, 15;
	shf.l.wrap.b32 	%r2916, %r2901, %r2901, 13;
	xor.b32  	%r2917, %r2915, %r2916;
	shr.u32 	%r2918, %r2901, 10;
	xor.b32  	%r2919, %r2917, %r2918;
	add.s32 	%r2920, %r2919, %r2837;
	shf.l.wrap.b32 	%r2921, %r2741, %r2741, 25;
	shf.l.wrap.b32 	%r2922, %r2739, %r2741, 14;
	xor.b32  	%r2923, %r2921, %r2922;
	shr.u32 	%r2924, %r2741, 3;
	xor.b32  	%r2925, %r2923, %r2924;
	add.s32 	%r2926, %r2920, %r2733;
	add.s32 	%r2927, %r2926, %r2925;
	shf.l.wrap.b32 	%r2928, %r2914, %r2914, 15;
	shf.l.wrap.b32 	%r2929, %r2914, %r2914, 13;
	xor.b32  	%r2930, %r2928, %r2929;
	shr.u32 	%r2931, %r2914, 10;
	xor.b32  	%r2932, %r2930, %r2931;
	add.s32 	%r2933, %r2932, %r2849;
	shf.l.wrap.b32 	%r2934, %r2757, %r2757, 25;
	shf.l.wrap.b32 	%r2935, %r2755, %r2757, 14;
	xor.b32  	%r2936, %r2934, %r2935;
	shr.u32 	%r2937, %r2757, 3;
	xor.b32  	%r2938, %r2936, %r2937;
	add.s32 	%r2939, %r2933, %r2741;
	add.s32 	%r2940, %r2939, %r2938;
	shf.l.wrap.b32 	%r2941, %r2927, %r2927, 15;
	shf.l.wrap.b32 	%r2942, %r2927, %r2927, 13;
	xor.b32  	%r2943, %r2941, %r2942;
	shr.u32 	%r2944, %r2927, 10;
	xor.b32  	%r2945, %r2943, %r2944;
	add.s32 	%r2946, %r2945, %r2862;
	shf.l.wrap.b32 	%r2947, %r2765, %r2765, 25;
	shf.l.wrap.b32 	%r2948, %r2763, %r2765, 14;
	xor.b32  	%r2949, %r2947, %r2948;
	shr.u32 	%r2950, %r2765, 3;
	xor.b32  	%r2951, %r2949, %r2950;
	add.s32 	%r2952, %r2946, %r2757;
	add.s32 	%r2953, %r2952, %r2951;
	shf.l.wrap.b32 	%r2954, %r2940, %r2940, 15;
	shf.l.wrap.b32 	%r2955, %r2940, %r2940, 13;
	xor.b32  	%r2956, %r2954, %r2955;
	shr.u32 	%r2957, %r2940, 10;
	xor.b32  	%r2958, %r2956, %r2957;
	add.s32 	%r2959, %r2958, %r2875;
	shf.l.wrap.b32 	%r2960, %r2781, %r2781, 25;
	shf.l.wrap.b32 	%r2961, %r2779, %r2781, 14;
	xor.b32  	%r2962, %r2960, %r2961;
	shr.u32 	%r2963, %r2781, 3;
	xor.b32  	%r2964, %r2962, %r2963;
	add.s32 	%r2965, %r2959, %r2765;
	add.s32 	%r2966, %r2965, %r2964;
	shf.l.wrap.b32 	%r2967, %r2953, %r2953, 15;
	shf.l.wrap.b32 	%r2968, %r2953, %r2953, 13;
	xor.b32  	%r2969, %r2967, %r2968;
	shr.u32 	%r2970, %r2953, 10;
	xor.b32  	%r2971, %r2969, %r2970;
	add.s32 	%r2972, %r2971, %r2888;
	shf.l.wrap.b32 	%r2973, %r2789, %r2789, 25;
	shf.l.wrap.b32 	%r2974, %r2787, %r2789, 14;
	xor.b32  	%r2975, %r2973, %r2974;
	shr.u32 	%r2976, %r2789, 3;
	xor.b32  	%r2977, %r2975, %r2976;
	add.s32 	%r2978, %r2972, %r2781;
	add.s32 	%r2979, %r2978, %r2977;
	shf.l.wrap.b32 	%r2980, %r2966, %r2966, 15;
	shf.l.wrap.b32 	%r2981, %r2966, %r2966, 13;
	xor.b32  	%r2982, %r2980, %r2981;
	shr.u32 	%r2983, %r2966, 10;
	xor.b32  	%r2984, %r2982, %r2983;
	add.s32 	%r2985, %r2984, %r2901;
	shf.l.wrap.b32 	%r2986, %r2805, %r2805, 25;
	shf.l.wrap.b32 	%r2987, %r2803, %r2805, 14;
	xor.b32  	%r2988, %r2986, %r2987;
	shr.u32 	%r2989, %r2805, 3;
	xor.b32  	%r2990, %r2988, %r2989;
	add.s32 	%r2991, %r2985, %r2789;
	add.s32 	%r2992, %r2991, %r2990;
	shf.l.wrap.b32 	%r2993, %r2979, %r2979, 15;
	shf.l.wrap.b32 	%r2994, %r2979, %r2979, 13;
	xor.b32  	%r2995, %r2993, %r2994;
	shr.u32 	%r2996, %r2979, 10;
	xor.b32  	%r2997, %r2995, %r2996;
	add.s32 	%r2998, %r2997, %r2914;
	shf.l.wrap.b32 	%r2999, %r2813, %r2813, 25;
	shf.l.wrap.b32 	%r3000, %r2811, %r2813, 14;
	xor.b32  	%r3001, %r2999, %r3000;
	shr.u32 	%r3002, %r2813, 3;
	xor.b32  	%r3003, %r3001, %r3002;
	add.s32 	%r3004, %r2998, %r2805;
	add.s32 	%r3005, %r3004, %r3003;
	shf.l.wrap.b32 	%r3006, %r2992, %r2992, 15;
	shf.l.wrap.b32 	%r3007, %r2992, %r2992, 13;
	xor.b32  	%r3008, %r3006, %r3007;
	shr.u32 	%r3009, %r2992, 10;
	xor.b32  	%r3010, %r3008, %r3009;
	add.s32 	%r3011, %r3010, %r2927;
	shf.l.wrap.b32 	%r3012, %r2829, %r2829, 25;
	shf.l.wrap.b32 	%r3013, %r2827, %r2829, 14;
	xor.b32  	%r3014, %r3012, %r3013;
	shr.u32 	%r3015, %r2829, 3;
	xor.b32  	%r3016, %r3014, %r3015;
	add.s32 	%r3017, %r3011, %r2813;
	add.s32 	%r3018, %r3017, %r3016;
	shf.l.wrap.b32 	%r3019, %r3005, %r3005, 15;
	shf.l.wrap.b32 	%r3020, %r3005, %r3005, 13;
	xor.b32  	%r3021, %r3019, %r3020;
	shr.u32 	%r3022, %r3005, 10;
	xor.b32  	%r3023, %r3021, %r3022;
	add.s32 	%r3024, %r3023, %r2940;
	shf.l.wrap.b32 	%r3025, %r2837, %r2837, 25;
	shf.l.wrap.b32 	%r3026, %r2835, %r2837, 14;
	xor.b32  	%r3027, %r3025, %r3026;
	shr.u32 	%r3028, %r2837, 3;
	xor.b32  	%r3029, %r3027, %r3028;
	add.s32 	%r3030, %r3024, %r2829;
	add.s32 	%r3031, %r3030, %r3029;
	shf.l.wrap.b32 	%r3032, %r3018, %r3018, 15;
	shf.l.wrap.b32 	%r3033, %r3018, %r3018, 13;
	xor.b32  	%r3034, %r3032, %r3033;
	shr.u32 	%r3035, %r3018, 10;
	xor.b32  	%r3036, %r3034, %r3035;
	add.s32 	%r3037, %r3036, %r2953;
	shf.l.wrap.b32 	%r3038, %r2849, %r2849, 25;
	shf.l.wrap.b32 	%r3039, %r2847, %r2849, 14;
	xor.b32  	%r3040, %r3038, %r3039;
	shr.u32 	%r3041, %r2849, 3;
	xor.b32  	%r3042, %r3040, %r3041;
	add.s32 	%r3043, %r3037, %r2837;
	add.s32 	%r3044, %r3043, %r3042;
	shf.l.wrap.b32 	%r3045, %r3031, %r3031, 15;
	shf.l.wrap.b32 	%r3046, %r3031, %r3031, 13;
	xor.b32  	%r3047, %r3045, %r3046;
	shr.u32 	%r3048, %r3031, 10;
	xor.b32  	%r3049, %r3047, %r3048;
	add.s32 	%r3050, %r3049, %r2966;
	shf.l.wrap.b32 	%r3051, %r2862, %r2862, 25;
	shf.l.wrap.b32 	%r3052, %r2862, %r2862, 14;
	xor.b32  	%r3053, %r3051, %r3052;
	shr.u32 	%r3054, %r2862, 3;
	xor.b32  	%r3055, %r3053, %r3054;
	add.s32 	%r3056, %r3050, %r2849;
	add.s32 	%r3057, %r3056, %r3055;
	shf.l.wrap.b32 	%r3058, %r3044, %r3044, 15;
	shf.l.wrap.b32 	%r3059, %r3044, %r3044, 13;
	xor.b32  	%r3060, %r3058, %r3059;
	shr.u32 	%r3061, %r3044, 10;
	xor.b32  	%r3062, %r3060, %r3061;
	add.s32 	%r3063, %r3062, %r2979;
	shf.l.wrap.b32 	%r3064, %r2875, %r2875, 25;
	shf.l.wrap.b32 	%r3065, %r2875, %r2875, 14;
	xor.b32  	%r3066, %r3064, %r3065;
	shr.u32 	%r3067, %r2875, 3;
	xor.b32  	%r3068, %r3066, %r3067;
	add.s32 	%r3069, %r3063, %r2862;
	add.s32 	%r3070, %r3069, %r3068;
	shf.l.wrap.b32 	%r3071, %r3057, %r3057, 15;
	shf.l.wrap.b32 	%r3072, %r3057, %r3057, 13;
	xor.b32  	%r3073, %r3071, %r3072;
	shr.u32 	%r3074, %r3057, 10;
	xor.b32  	%r3075, %r3073, %r3074;
	add.s32 	%r3076, %r3075, %r2992;
	shf.l.wrap.b32 	%r3077, %r2888, %r2888, 25;
	shf.l.wrap.b32 	%r3078, %r2888, %r2888, 14;
	xor.b32  	%r3079, %r3077, %r3078;
	shr.u32 	%r3080, %r2888, 3;
	xor.b32  	%r3081, %r3079, %r3080;
	add.s32 	%r3082, %r3076, %r2875;
	add.s32 	%r3083, %r3082, %r3081;
	shf.l.wrap.b32 	%r3084, %r3070, %r3070, 15;
	shf.l.wrap.b32 	%r3085, %r3070, %r3070, 13;
	xor.b32  	%r3086, %r3084, %r3085;
	shr.u32 	%r3087, %r3070, 10;
	xor.b32  	%r3088, %r3086, %r3087;
	add.s32 	%r3089, %r3088, %r3005;
	shf.l.wrap.b32 	%r3090, %r2901, %r2901, 25;
	shf.l.wrap.b32 	%r3091, %r2901, %r2901, 14;
	xor.b32  	%r3092, %r3090, %r3091;
	shr.u32 	%r3093, %r2901, 3;
	xor.b32  	%r3094, %r3092, %r3093;
	add.s32 	%r3095, %r3089, %r2888;
	add.s32 	%r3096, %r3095, %r3094;
	shf.l.wrap.b32 	%r3097, %r3083, %r3083, 15;
	shf.l.wrap.b32 	%r3098, %r3083, %r3083, 13;
	xor.b32  	%r3099, %r3097, %r3098;
	shr.u32 	%r3100, %r3083, 10;
	xor.b32  	%r3101, %r3099, %r3100;
	add.s32 	%r3102, %r3101, %r3018;
	shf.l.wrap.b32 	%r3103, %r2914, %r2914, 25;
	shf.l.wrap.b32 	%r3104, %r2914, %r2914, 14;
	xor.b32  	%r3105, %r3103, %r3104;
	shr.u32 	%r3106, %r2914, 3;
	xor.b32  	%r3107, %r3105, %r3106;
	add.s32 	%r3108, %r3102, %r2901;
	add.s32 	%r3109, %r3108, %r3107;
	shf.l.wrap.b32 	%r3110, %r3096, %r3096, 15;
	shf.l.wrap.b32 	%r3111, %r3096, %r3096, 13;
	xor.b32  	%r3112, %r3110, %r3111;
	shr.u32 	%r3113, %r3096, 10;
	xor.b32  	%r3114, %r3112, %r3113;
	add.s32 	%r3115, %r3114, %r3031;
	shf.l.wrap.b32 	%r3116, %r2927, %r2927, 25;
	shf.l.wrap.b32 	%r3117, %r2927, %r2927, 14;
	xor.b32  	%r3118, %r3116, %r3117;
	shr.u32 	%r3119, %r2927, 3;
	xor.b32  	%r3120, %r3118, %r3119;
	add.s32 	%r3121, %r3115, %r2914;
	add.s32 	%r3122, %r3121, %r3120;
	shf.l.wrap.b32 	%r3123, %r3109, %r3109, 15;
	shf.l.wrap.b32 	%r3124, %r3109, %r3109, 13;
	xor.b32  	%r3125, %r3123, %r3124;
	shr.u32 	%r3126, %r3109, 10;
	xor.b32  	%r3127, %r3125, %r3126;
	add.s32 	%r3128, %r3127, %r3044;
	shf.l.wrap.b32 	%r3129, %r2940, %r2940, 25;
	shf.l.wrap.b32 	%r3130, %r2940, %r2940, 14;
	xor.b32  	%r3131, %r3129, %r3130;
	shr.u32 	%r3132, %r2940, 3;
	xor.b32  	%r3133, %r3131, %r3132;
	add.s32 	%r3134, %r3128, %r2927;
	add.s32 	%r3135, %r3134, %r3133;
	shf.l.wrap.b32 	%r3136, %r3122, %r3122, 15;
	shf.l.wrap.b32 	%r3137, %r3122, %r3122, 13;
	xor.b32  	%r3138, %r3136, %r3137;
	shr.u32 	%r3139, %r3122, 10;
	xor.b32  	%r3140, %r3138, %r3139;
	add.s32 	%r3141, %r3140, %r3057;
	shf.l.wrap.b32 	%r3142, %r2953, %r2953, 25;
	shf.l.wrap.b32 	%r3143, %r2953, %r2953, 14;
	xor.b32  	%r3144, %r3142, %r3143;
	shr.u32 	%r3145, %r2953, 3;
	xor.b32  	%r3146, %r3144, %r3145;
	add.s32 	%r3147, %r3141, %r2940;
	add.s32 	%r3148, %r3147, %r3146;
	shf.l.wrap.b32 	%r3149, %r3135, %r3135, 15;
	shf.l.wrap.b32 	%r3150, %r3135, %r3135, 13;
	xor.b32  	%r3151, %r3149, %r3150;
	shr.u32 	%r3152, %r3135, 10;
	xor.b32  	%r3153, %r3151, %r3152;
	add.s32 	%r3154, %r3153, %r3070;
	shf.l.wrap.b32 	%r3155, %r2966, %r2966, 25;
	shf.l.wrap.b32 	%r3156, %r2966, %r2966, 14;
	xor.b32  	%r3157, %r3155, %r3156;
	shr.u32 	%r3158, %r2966, 3;
	xor.b32  	%r3159, %r3157, %r3158;
	add.s32 	%r3160, %r3154, %r2953;
	add.s32 	%r3161, %r3160, %r3159;
	shf.l.wrap.b32 	%r3162, %r3148, %r3148, 15;
	shf.l.wrap.b32 	%r3163, %r3148, %r3148, 13;
	xor.b32  	%r3164, %r3162, %r3163;
	shr.u32 	%r3165, %r3148, 10;
	xor.b32  	%r3166, %r3164, %r3165;
	add.s32 	%r3167, %r3166, %r3083;
	shf.l.wrap.b32 	%r3168, %r2979, %r2979, 25;
	shf.l.wrap.b32 	%r3169, %r2979, %r2979, 14;
	xor.b32  	%r3170, %r3168, %r3169;
	shr.u32 	%r3171, %r2979, 3;
	xor.b32  	%r3172, %r3170, %r3171;
	add.s32 	%r3173, %r3167, %r2966;
	add.s32 	%r3174, %r3173, %r3172;
	shf.l.wrap.b32 	%r3175, %r3161, %r3161, 15;
	shf.l.wrap.b32 	%r3176, %r3161, %r3161, 13;
	xor.b32  	%r3177, %r3175, %r3176;
	shr.u32 	%r3178, %r3161, 10;
	xor.b32  	%r3179, %r3177, %r3178;
	add.s32 	%r3180, %r3179, %r3096;
	shf.l.wrap.b32 	%r3181, %r2992, %r2992, 25;
	shf.l.wrap.b32 	%r3182, %r2992, %r2992, 14;
	xor.b32  	%r3183, %r3181, %r3182;
	shr.u32 	%r3184, %r2992, 3;
	xor.b32  	%r3185, %r3183, %r3184;
	add.s32 	%r3186, %r3180, %r2979;
	add.s32 	%r3187, %r3186, %r3185;
	shf.l.wrap.b32 	%r3188, %r3174, %r3174, 15;
	shf.l.wrap.b32 	%r3189, %r3174, %r3174, 13;
	xor.b32  	%r3190, %r3188, %r3189;
	shr.u32 	%r3191, %r3174, 10;
	xor.b32  	%r3192, %r3190, %r3191;
	add.s32 	%r3193, %r3192, %r3109;
	shf.l.wrap.b32 	%r3194, %r3005, %r3005, 25;
	shf.l.wrap.b32 	%r3195, %r3005, %r3005, 14;
	xor.b32  	%r3196, %r3194, %r3195;
	shr.u32 	%r3197, %r3005, 3;
	xor.b32  	%r3198, %r3196, %r3197;
	add.s32 	%r3199, %r3193, %r2992;
	add.s32 	%r3200, %r3199, %r3198;
	shf.l.wrap.b32 	%r3201, %r3187, %r3187, 15;
	shf.l.wrap.b32 	%r3202, %r3187, %r3187, 13;
	xor.b32  	%r3203, %r3201, %r3202;
	shr.u32 	%r3204, %r3187, 10;
	xor.b32  	%r3205, %r3203, %r3204;
	add.s32 	%r3206, %r3205, %r3122;
	shf.l.wrap.b32 	%r3207, %r3018, %r3018, 25;
	shf.l.wrap.b32 	%r3208, %r3018, %r3018, 14;
	xor.b32  	%r3209, %r3207, %r3208;
	shr.u32 	%r3210, %r3018, 3;
	xor.b32  	%r3211, %r3209, %r3210;
	add.s32 	%r3212, %r3206, %r3005;
	add.s32 	%r3213, %r3212, %r3211;
	shf.l.wrap.b32 	%r3214, %r3200, %r3200, 15;
	shf.l.wrap.b32 	%r3215, %r3200, %r3200, 13;
	xor.b32  	%r3216, %r3214, %r3215;
	shr.u32 	%r3217, %r3200, 10;
	xor.b32  	%r3218, %r3216, %r3217;
	add.s32 	%r3219, %r3218, %r3135;
	shf.l.wrap.b32 	%r3220, %r3031, %r3031, 25;
	shf.l.wrap.b32 	%r3221, %r3031, %r3031, 14;
	xor.b32  	%r3222, %r3220, %r3221;
	shr.u32 	%r3223, %r3031, 3;
	xor.b32  	%r3224, %r3222, %r3223;
	add.s32 	%r3225, %r3219, %r3018;
	add.s32 	%r3226, %r3225, %r3224;
	shf.l.wrap.b32 	%r3227, %r3213, %r3213, 15;
	shf.l.wrap.b32 	%r3228, %r3213, %r3213, 13;
	xor.b32  	%r3229, %r3227, %r3228;
	shr.u32 	%r3230, %r3213, 10;
	xor.b32  	%r3231, %r3229, %r3230;
	add.s32 	%r3232, %r3231, %r3148;
	shf.l.wrap.b32 	%r3233, %r3044, %r3044, 25;
	shf.l.wrap.b32 	%r3234, %r3044, %r3044, 14;
	xor.b32  	%r3235, %r3233, %r3234;
	shr.u32 	%r3236, %r3044, 3;
	xor.b32  	%r3237, %r3235, %r3236;
	add.s32 	%r3238, %r3232, %r3031;
	add.s32 	%r3239, %r3238, %r3237;
	shf.l.wrap.b32 	%r3240, %r3226, %r3226, 15;
	shf.l.wrap.b32 	%r3241, %r3226, %r3226, 13;
	xor.b32  	%r3242, %r3240, %r3241;
	shr.u32 	%r3243, %r3226, 10;
	xor.b32  	%r3244, %r3242, %r3243;
	add.s32 	%r3245, %r3244, %r3161;
	shf.l.wrap.b32 	%r3246, %r3057, %r3057, 25;
	shf.l.wrap.b32 	%r3247, %r3057, %r3057, 14;
	xor.b32  	%r3248, %r3246, %r3247;
	shr.u32 	%r3249, %r3057, 3;
	xor.b32  	%r3250, %r3248, %r3249;
	add.s32 	%r3251, %r3245, %r3044;
	add.s32 	%r3252, %r3251, %r3250;
	shf.l.wrap.b32 	%r3253, %r3239, %r3239, 15;
	shf.l.wrap.b32 	%r3254, %r3239, %r3239, 13;
	xor.b32  	%r3255, %r3253, %r3254;
	shr.u32 	%r3256, %r3239, 10;
	xor.b32  	%r3257, %r3255, %r3256;
	add.s32 	%r3258, %r3257, %r3174;
	shf.l.wrap.b32 	%r3259, %r3070, %r3070, 25;
	shf.l.wrap.b32 	%r3260, %r3070, %r3070, 14;
	xor.b32  	%r3261, %r3259, %r3260;
	shr.u32 	%r3262, %r3070, 3;
	xor.b32  	%r3263, %r3261, %r3262;
	add.s32 	%r3264, %r3258, %r3057;
	add.s32 	%r3265, %r3264, %r3263;
	shf.l.wrap.b32 	%r3266, %r3252, %r3252, 15;
	shf.l.wrap.b32 	%r3267, %r3252, %r3252, 13;
	xor.b32  	%r3268, %r3266, %r3267;
	shr.u32 	%r3269, %r3252, 10;
	xor.b32  	%r3270, %r3268, %r3269;
	add.s32 	%r3271, %r3270, %r3187;
	shf.l.wrap.b32 	%r3272, %r3083, %r3083, 25;
	shf.l.wrap.b32 	%r3273, %r3083, %r3083, 14;
	xor.b32  	%r3274, %r3272, %r3273;
	shr.u32 	%r3275, %r3083, 3;
	xor.b32  	%r3276, %r3274, %r3275;
	add.s32 	%r3277, %r3271, %r3070;
	add.s32 	%r3278, %r3277, %r3276;
	shf.l.wrap.b32 	%r3279, %r3265, %r3265, 15;
	shf.l.wrap.b32 	%r3280, %r3265, %r3265, 13;
	xor.b32  	%r3281, %r3279, %r3280;
	shr.u32 	%r3282, %r3265, 10;
	xor.b32  	%r3283, %r3281, %r3282;
	add.s32 	%r3284, %r3283, %r3200;
	shf.l.wrap.b32 	%r3285, %r3096, %r3096, 25;
	shf.l.wrap.b32 	%r3286, %r3096, %r3096, 14;
	xor.b32  	%r3287, %r3285, %r3286;
	shr.u32 	%r3288, %r3096, 3;
	xor.b32  	%r3289, %r3287, %r3288;
	add.s32 	%r3290, %r3284, %r3083;
	add.s32 	%r3291, %r3290, %r3289;
	shf.l.wrap.b32 	%r3292, %r3278, %r3278, 15;
	shf.l.wrap.b32 	%r3293, %r3278, %r3278, 13;
	xor.b32  	%r3294, %r3292, %r3293;
	shr.u32 	%r3295, %r3278, 10;
	xor.b32  	%r3296, %r3294, %r3295;
	add.s32 	%r3297, %r3296, %r3213;
	shf.l.wrap.b32 	%r3298, %r3109, %r3109, 25;
	shf.l.wrap.b32 	%r3299, %r3109, %r3109, 14;
	xor.b32  	%r3300, %r3298, %r3299;
	shr.u32 	%r3301, %r3109, 3;
	xor.b32  	%r3302, %r3300, %r3301;
	add.s32 	%r3303, %r3297, %r3096;
	add.s32 	%r3304, %r3303, %r3302;
	shf.l.wrap.b32 	%r3305, %r3291, %r3291, 15;
	shf.l.wrap.b32 	%r3306, %r3291, %r3291, 13;
	xor.b32  	%r3307, %r3305, %r3306;
	shr.u32 	%r3308, %r3291, 10;
	xor.b32  	%r3309, %r3307, %r3308;
	add.s32 	%r3310, %r3309, %r3226;
	shf.l.wrap.b32 	%r3311, %r3122, %r3122, 25;
	shf.l.wrap.b32 	%r3312, %r3122, %r3122, 14;
	xor.b32  	%r3313, %r3311, %r3312;
	shr.u32 	%r3314, %r3122, 3;
	xor.b32  	%r3315, %r3313, %r3314;
	add.s32 	%r3316, %r3310, %r3109;
	add.s32 	%r3317, %r3316, %r3315;
	shf.l.wrap.b32 	%r3318, %r3304, %r3304, 15;
	shf.l.wrap.b32 	%r3319, %r3304, %r3304, 13;
	xor.b32  	%r3320, %r3318, %r3319;
	shr.u32 	%r3321, %r3304, 10;
	xor.b32  	%r3322, %r3320, %r3321;
	add.s32 	%r3323, %r3322, %r3239;
	shf.l.wrap.b32 	%r3324, %r3135, %r3135, 25;
	shf.l.wrap.b32 	%r3325, %r3135, %r3135, 14;
	xor.b32  	%r3326, %r3324, %r3325;
	shr.u32 	%r3327, %r3135, 3;
	xor.b32  	%r3328, %r3326, %r3327;
	add.s32 	%r3329, %r3323, %r3122;
	add.s32 	%r3330, %r3329, %r3328;
	shf.l.wrap.b32 	%r3331, %r3317, %r3317, 15;
	shf.l.wrap.b32 	%r3332, %r3317, %r3317, 13;
	xor.b32  	%r3333, %r3331, %r3332;
	shr.u32 	%r3334, %r3317, 10;
	xor.b32  	%r3335, %r3333, %r3334;
	add.s32 	%r3336, %r3335, %r3252;
	shf.l.wrap.b32 	%r3337, %r3148, %r3148, 25;
	shf.l.wrap.b32 	%r3338, %r3148, %r3148, 14;
	xor.b32  	%r3339, %r3337, %r3338;
	shr.u32 	%r3340, %r3148, 3;
	xor.b32  	%r3341, %r3339, %r3340;
	add.s32 	%r3342, %r3336, %r3135;
	add.s32 	%r3343, %r3342, %r3341;
	shf.l.wrap.b32 	%r3344, %r3330, %r3330, 15;
	shf.l.wrap.b32 	%r3345, %r3330, %r3330, 13;
	xor.b32  	%r3346, %r3344, %r3345;
	shr.u32 	%r3347, %r3330, 10;
	xor.b32  	%r3348, %r3346, %r3347;
	add.s32 	%r3349, %r3348, %r3265;
	shf.l.wrap.b32 	%r3350, %r3161, %r3161, 25;
	shf.l.wrap.b32 	%r3351, %r3161, %r3161, 14;
	xor.b32  	%r3352, %r3350, %r3351;
	shr.u32 	%r3353, %r3161, 3;
	xor.b32  	%r3354, %r3352, %r3353;
	add.s32 	%r3355, %r3349, %r3148;
	add.s32 	%r3356, %r3355, %r3354;
	shf.l.wrap.b32 	%r3357, %r3343, %r3343, 15;
	shf.l.wrap.b32 	%r3358, %r3343, %r3343, 13;
	xor.b32  	%r3359, %r3357, %r3358;
	shr.u32 	%r3360, %r3343, 10;
	xor.b32  	%r3361, %r3359, %r3360;
	add.s32 	%r3362, %r3361, %r3278;
	shf.l.wrap.b32 	%r3363, %r3174, %r3174, 25;
	shf.l.wrap.b32 	%r3364, %r3174, %r3174, 14;
	xor.b32  	%r3365, %r3363, %r3364;
	shr.u32 	%r3366, %r3174, 3;
	xor.b32  	%r3367, %r3365, %r3366;
	add.s32 	%r3368, %r3362, %r3161;
	add.s32 	%r3369, %r3368, %r3367;
	shf.l.wrap.b32 	%r3370, %r3356, %r3356, 15;
	shf.l.wrap.b32 	%r3371, %r3356, %r3356, 13;
	xor.b32  	%r3372, %r3370, %r3371;
	shr.u32 	%r3373, %r3356, 10;
	xor.b32  	%r3374, %r3372, %r3373;
	add.s32 	%r3375, %r3374, %r3291;
	shf.l.wrap.b32 	%r3376, %r3187, %r3187, 25;
	shf.l.wrap.b32 	%r3377, %r3187, %r3187, 14;
	xor.b32  	%r3378, %r3376, %r3377;
	shr.u32 	%r3379, %r3187, 3;
	xor.b32  	%r3380, %r3378, %r3379;
	add.s32 	%r3381, %r3375, %r3174;
	add.s32 	%r3382, %r3381, %r3380;
	shf.l.wrap.b32 	%r3383, %r3369, %r3369, 15;
	shf.l.wrap.b32 	%r3384, %r3369, %r3369, 13;
	xor.b32  	%r3385, %r3383, %r3384;
	shr.u32 	%r3386, %r3369, 10;
	xor.b32  	%r3387, %r3385, %r3386;
	add.s32 	%r3388, %r3387, %r3304;
	shf.l.wrap.b32 	%r3389, %r3200, %r3200, 25;
	shf.l.wrap.b32 	%r3390, %r3200, %r3200, 14;
	xor.b32  	%r3391, %r3389, %r3390;
	shr.u32 	%r3392, %r3200, 3;
	xor.b32  	%r3393, %r3391, %r3392;
	add.s32 	%r3394, %r3388, %r3187;
	add.s32 	%r3395, %r3394, %r3393;
	shf.l.wrap.b32 	%r3396, %r3382, %r3382, 15;
	shf.l.wrap.b32 	%r3397, %r3382, %r3382, 13;
	xor.b32  	%r3398, %r3396, %r3397;
	shr.u32 	%r3399, %r3382, 10;
	xor.b32  	%r3400, %r3398, %r3399;
	add.s32 	%r3401, %r3400, %r3317;
	shf.l.wrap.b32 	%r3402, %r3213, %r3213, 25;
	shf.l.wrap.b32 	%r3403, %r3213, %r3213, 14;
	xor.b32  	%r3404, %r3402, %r3403;
	shr.u32 	%r3405, %r3213, 3;
	xor.b32  	%r3406, %r3404, %r3405;
	add.s32 	%r3407, %r3401, %r3200;
	add.s32 	%r3408, %r3407, %r3406;
	shf.l.wrap.b32 	%r3409, %r3395, %r3395, 15;
	shf.l.wrap.b32 	%r3410, %r3395, %r3395, 13;
	xor.b32  	%r3411, %r3409, %r3410;
	shr.u32 	%r3412, %r3395, 10;
	xor.b32  	%r3413, %r3411, %r3412;
	add.s32 	%r3414, %r3413, %r3330;
	shf.l.wrap.b32 	%r3415, %r3226, %r3226, 25;
	shf.l.wrap.b32 	%r3416, %r3226, %r3226, 14;
	xor.b32  	%r3417, %r3415, %r3416;
	shr.u32 	%r3418, %r3226, 3;
	xor.b32  	%r3419, %r3417, %r3418;
	add.s32 	%r3420, %r3414, %r3213;
	add.s32 	%r3421, %r3420, %r3419;
	shf.l.wrap.b32 	%r3422, %r3408, %r3408, 15;
	shf.l.wrap.b32 	%r3423, %r3408, %r3408, 13;
	xor.b32  	%r3424, %r3422, %r3423;
	shr.u32 	%r3425, %r3408, 10;
	xor.b32  	%r3426, %r3424, %r3425;
	add.s32 	%r3427, %r3426, %r3343;
	shf.l.wrap.b32 	%r3428, %r3239, %r3239, 25;
	shf.l.wrap.b32 	%r3429, %r3239, %r3239, 14;
	xor.b32  	%r3430, %r3428, %r3429;
	shr.u32 	%r3431, %r3239, 3;
	xor.b32  	%r3432, %r3430, %r3431;
	add.s32 	%r3433, %r3427, %r3226;
	add.s32 	%r3434, %r3433, %r3432;
	shf.l.wrap.b32 	%r3435, %r3421, %r3421, 15;
	shf.l.wrap.b32 	%r3436, %r3421, %r3421, 13;
	xor.b32  	%r3437, %r3435, %r3436;
	shr.u32 	%r3438, %r3421, 10;
	xor.b32  	%r3439, %r3437, %r3438;
	add.s32 	%r3440, %r3439, %r3356;
	shf.l.wrap.b32 	%r3441, %r3252, %r3252, 25;
	shf.l.wrap.b32 	%r3442, %r3252, %r3252, 14;
	xor.b32  	%r3443, %r3441, %r3442;
	shr.u32 	%r3444, %r3252, 3;
	xor.b32  	%r3445, %r3443, %r3444;
	add.s32 	%r3446, %r3440, %r3239;
	add.s32 	%r3447, %r3446, %r3445;
	shf.l.wrap.b32 	%r3448, %r3434, %r3434, 15;
	shf.l.wrap.b32 	%r3449, %r3434, %r3434, 13;
	xor.b32  	%r3450, %r3448, %r3449;
	shr.u32 	%r3451, %r3434, 10;
	xor.b32  	%r3452, %r3450, %r3451;
	add.s32 	%r3453, %r3452, %r3369;
	shf.l.wrap.b32 	%r3454, %r3265, %r3265, 25;
	shf.l.wrap.b32 	%r3455, %r3265, %r3265, 14;
	xor.b32  	%r3456, %r3454, %r3455;
	shr.u32 	%r3457, %r3265, 3;
	xor.b32  	%r3458, %r3456, %r3457;
	add.s32 	%r3459, %r3453, %r3252;
	add.s32 	%r3460, %r3459, %r3458;
	shf.l.wrap.b32 	%r3461, %r3447, %r3447, 15;
	shf.l.wrap.b32 	%r3462, %r3447, %r3447, 13;
	xor.b32  	%r3463, %r3461, %r3462;
	shr.u32 	%r3464, %r3447, 10;
	xor.b32  	%r3465, %r3463, %r3464;
	add.s32 	%r3466, %r3465, %r3382;
	shf.l.wrap.b32 	%r3467, %r3278, %r3278, 25;
	shf.l.wrap.b32 	%r3468, %r3278, %r3278, 14;
	xor.b32  	%r3469, %r3467, %r3468;
	shr.u32 	%r3470, %r3278, 3;
	xor.b32  	%r3471, %r3469, %r3470;
	add.s32 	%r3472, %r3466, %r3265;
	add.s32 	%r3473, %r3472, %r3471;
	or.b32  	%r3474, %r10019, %r10020;
	and.b32  	%r3475, %r3474, %r10021;
	and.b32  	%r3476, %r10019, %r10020;
	or.b32  	%r3477, %r3475, %r3476;
	shf.l.wrap.b32 	%r3478, %r10021, %r10021, 30;
	shf.l.wrap.b32 	%r3479, %r10021, %r10021, 19;
	xor.b32  	%r3480, %r3479, %r3478;
	shf.l.wrap.b32 	%r3481, %r10021, %r10021, 10;
	xor.b32  	%r3482, %r3480, %r3481;
	and.b32  	%r3483, %r10016, %r10017;
	not.b32 	%r3484, %r10017;
	and.b32  	%r3485, %r10015, %r3484;
	or.b32  	%r3486, %r3485, %r3483;
	shf.l.wrap.b32 	%r3487, %r10017, %r10017, 26;
	shf.l.wrap.b32 	%r3488, %r10017, %r10017, 21;
	xor.b32  	%r3489, %r3487, %r3488;
	shf.l.wrap.b32 	%r3490, %r10017, %r10017, 7;
	xor.b32  	%r3491, %r3489, %r3490;
	add.s32 	%r3492, %r3491, %r2669;
	add.s32 	%r3493, %r3492, %r3486;
	add.s32 	%r3494, %r3493, %r10014;
	add.s32 	%r3495, %r3494, 1116352408;
	add.s32 	%r3496, %r3482, %r3477;
	add.s32 	%r3497, %r3496, %r3495;
	add.s32 	%r3498, %r3495, %r10018;
	or.b32  	%r3499, %r10020, %r10021;
	and.b32  	%r3500, %r3499, %r3497;
	and.b32  	%r3501, %r10020, %r10021;
	or.b32  	%r3502, %r3500, %r3501;
	shf.l.wrap.b32 	%r3503, %r3497, %r3497, 30;
	shf.l.wrap.b32 	%r3504, %r3497, %r3497, 19;
	xor.b32  	%r3505, %r3504, %r3503;
	shf.l.wrap.b32 	%r3506, %r3497, %r3497, 10;
	xor.b32  	%r3507, %r3505, %r3506;
	and.b32  	%r3508, %r10017, %r3498;
	not.b32 	%r3509, %r3498;
	and.b32  	%r3510, %r10016, %r3509;
	or.b32  	%r3511, %r3510, %r3508;
	shf.l.wrap.b32 	%r3512, %r3498, %r3498, 26;
	shf.l.wrap.b32 	%r3513, %r3498, %r3498, 21;
	xor.b32  	%r3514, %r3512, %r3513;
	shf.l.wrap.b32 	%r3515, %r3498, %r3498, 7;
	xor.b32  	%r3516, %r3514, %r3515;
	add.s32 	%r3517, %r3516, %r2685;
	add.s32 	%r3518, %r3517, %r3511;
	add.s32 	%r3519, %r3518, %r10015;
	add.s32 	%r3520, %r3519, 1899447441;
	add.s32 	%r3521, %r3507, %r3502;
	add.s32 	%r3522, %r3521, %r3520;
	add.s32 	%r3523, %r3520, %r10019;
	or.b32  	%r3524, %r10021, %r3497;
	and.b32  	%r3525, %r3524, %r3522;
	and.b32  	%r3526, %r10021, %r3497;
	or.b32  	%r3527, %r3525, %r3526;
	shf.l.wrap.b32 	%r3528, %r3522, %r3522, 30;
	shf.l.wrap.b32 	%r3529, %r3522, %r3522, 19;
	xor.b32  	%r3530, %r3529, %r3528;
	shf.l.wrap.b32 	%r3531, %r3522, %r3522, 10;
	xor.b32  	%r3532, %r3530, %r3531;
	and.b32  	%r3533, %r3498, %r3523;
	not.b32 	%r3534, %r3523;
	and.b32  	%r3535, %r10017, %r3534;
	or.b32  	%r3536, %r3535, %r3533;
	shf.l.wrap.b32 	%r3537, %r3523, %r3523, 26;
	shf.l.wrap.b32 	%r3538, %r3523, %r3523, 21;
	xor.b32  	%r3539, %r3537, %r3538;
	shf.l.wrap.b32 	%r3540, %r3523, %r3523, 7;
	xor.b32  	%r3541, %r3539, %r3540;
	add.s32 	%r3542, %r3541, %r2693;
	add.s32 	%r3543, %r3542, %r3536;
	add.s32 	%r3544, %r3543, %r10016;
	add.s32 	%r3545, %r3544, -1245643825;
	add.s32 	%r3546, %r3532, %r3527;
	add.s32 	%r3547, %r3546, %r3545;
	add.s32 	%r3548, %r3545, %r10020;
	or.b32  	%r3549, %r3497, %r3522;
	and.b32  	%r3550, %r3549, %r3547;
	and.b32  	%r3551, %r3497, %r3522;
	or.b32  	%r3552, %r3550, %r3551;
	shf.l.wrap.b32 	%r3553, %r3547, %r3547, 30;
	shf.l.wrap.b32 	%r3554, %r3547, %r3547, 19;
	xor.b32  	%r3555, %r3554, %r3553;
	shf.l.wrap.b32 	%r3556, %r3547, %r3547, 10;
	xor.b32  	%r3557, %r3555, %r3556;
	and.b32  	%r3558, %r3523, %r3548;
	not.b32 	%r3559, %r3548;
	and.b32  	%r3560, %r3498, %r3559;
	or.b32  	%r3561, %r3560, %r3558;
	shf.l.wrap.b32 	%r3562, %r3548, %r3548, 26;
	shf.l.wrap.b32 	%r3563, %r3548, %r3548, 21;
	xor.b32  	%r3564, %r3562, %r3563;
	shf.l.wrap.b32 	%r3565, %r3548, %r3548, 7;
	xor.b32  	%r3566, %r3564, %r3565;
	add.s32 	%r3567, %r3566, %r2709;
	add.s32 	%r3568, %r3567, %r3561;
	add.s32 	%r3569, %r3568, %r10017;
	add.s32 	%r3570, %r3569, -373957723;
	add.s32 	%r3571, %r3557, %r3552;
	add.s32 	%r3572, %r3571, %r3570;
	add.s32 	%r3573, %r3570, %r10021;
	or.b32  	%r3574, %r3522, %r3547;
	and.b32  	%r3575, %r3574, %r3572;
	and.b32  	%r3576, %r3522, %r3547;
	or.b32  	%r3577, %r3575, %r3576;
	shf.l.wrap.b32 	%r3578, %r3572, %r3572, 30;
	shf.l.wrap.b32 	%r3579, %r3572, %r3572, 19;
	xor.b32  	%r3580, %r3579, %r3578;
	shf.l.wrap.b32 	%r3581, %r3572, %r3572, 10;
	xor.b32  	%r3582, %r3580, %r3581;
	and.b32  	%r3583, %r3548, %r3573;
	not.b32 	%r3584, %r3573;
	and.b32  	%r3585, %r3523, %r3584;
	or.b32  	%r3586, %r3585, %r3583;
	shf.l.wrap.b32 	%r3587, %r3573, %r3573, 26;
	shf.l.wrap.b32 	%r3588, %r3573, %r3573, 21;
	xor.b32  	%r3589, %r3587, %r3588;
	shf.l.wrap.b32 	%r3590, %r3573, %r3573, 7;
	xor.b32  	%r3591, %r3589, %r3590;
	add.s32 	%r3592, %r3591, %r2717;
	add.s32 	%r3593, %r3592, %r3586;
	add.s32 	%r3594, %r3593, %r3498;
	add.s32 	%r3595, %r3594, 961987163;
	add.s32 	%r3596, %r3582, %r3577;
	add.s32 	%r3597, %r3596, %r3595;
	add.s32 	%r3598, %r3595, %r3497;
	or.b32  	%r3599, %r3547, %r3572;
	and.b32  	%r3600, %r3599, %r3597;
	and.b32  	%r3601, %r3547, %r3572;
	or.b32  	%r3602, %r3600, %r3601;
	shf.l.wrap.b32 	%r3603, %r3597, %r3597, 30;
	shf.l.wrap.b32 	%r3604, %r3597, %r3597, 19;
	xor.b32  	%r3605, %r3604, %r3603;
	shf.l.wrap.b32 	%r3606, %r3597, %r3597, 10;
	xor.b32  	%r3607, %r3605, %r3606;
	and.b32  	%r3608, %r3573, %r3598;
	not.b32 	%r3609, %r3598;
	and.b32  	%r3610, %r3548, %r3609;
	or.b32  	%r3611, %r3610, %r3608;
	shf.l.wrap.b32 	%r3612, %r3598, %r3598, 26;
	shf.l.wrap.b32 	%r3613, %r3598, %r3598, 21;
	xor.b32  	%r3614, %r3612, %r3613;
	shf.l.wrap.b32 	%r3615, %r3598, %r3598, 7;
	xor.b32  	%r3616, %r3614, %r3615;
	add.s32 	%r3617, %r3616, %r2733;
	add.s32 	%r3618, %r3617, %r3611;
	add.s32 	%r3619, %r3618, %r3523;
	add.s32 	%r3620, %r3619, 1508970993;
	add.s32 	%r3621, %r3607, %r3602;
	add.s32 	%r3622, %r3621, %r3620;
	add.s32 	%r3623, %r3620, %r3522;
	or.b32  	%r3624, %r3572, %r3597;
	and.b32  	%r3625, %r3624, %r3622;
	and.b32  	%r3626, %r3572, %r3597;
	or.b32  	%r3627, %r3625, %r3626;
	shf.l.wrap.b32 	%r3628, %r3622, %r3622, 30;
	shf.l.wrap.b32 	%r3629, %r3622, %r3622, 19;
	xor.b32  	%r3630, %r3629, %r3628;
	shf.l.wrap.b32 	%r3631, %r3622, %r3622, 10;
	xor.b32  	%r3632, %r3630, %r3631;
	and.b32  	%r3633, %r3598, %r3623;
	not.b32 	%r3634, %r3623;
	and.b32  	%r3635, %r3573, %r3634;
	or.b32  	%r3636, %r3635, %r3633;
	shf.l.wrap.b32 	%r3637, %r3623, %r3623, 26;
	shf.l.wrap.b32 	%r3638, %r3623, %r3623, 21;
	xor.b32  	%r3639, %r3637, %r3638;
	shf.l.wrap.b32 	%r3640, %r3623, %r3623, 7;
	xor.b32  	%r3641, %r3639, %r3640;
	add.s32 	%r3642, %r3641, %r2741;
	add.s32 	%r3643, %r3642, %r3636;
	add.s32 	%r3644, %r3643, %r3548;
	add.s32 	%r3645, %r3644, -1841331548;
	add.s32 	%r3646, %r3632, %r3627;
	add.s32 	%r3647, %r3646, %r3645;
	add.s32 	%r3648, %r3645, %r3547;
	or.b32  	%r3649, %r3597, %r3622;
	and.b32  	%r3650, %r3649, %r3647;
	and.b32  	%r3651, %r3597, %r3622;
	or.b32  	%r3652, %r3650, %r3651;
	shf.l.wrap.b32 	%r3653, %r3647, %r3647, 30;
	shf.l.wrap.b32 	%r3654, %r3647, %r3647, 19;
	xor.b32  	%r3655, %r3654, %r3653;
	shf.l.wrap.b32 	%r3656, %r3647, %r3647, 10;
	xor.b32  	%r3657, %r3655, %r3656;
	and.b32  	%r3658, %r3623, %r3648;
	not.b32 	%r3659, %r3648;
	and.b32  	%r3660, %r3598, %r3659;
	or.b32  	%r3661, %r3660, %r3658;
	shf.l.wrap.b32 	%r3662, %r3648, %r3648, 26;
	shf.l.wrap.b32 	%r3663, %r3648, %r3648, 21;
	xor.b32  	%r3664, %r3662, %r3663;
	shf.l.wrap.b32 	%r3665, %r3648, %r3648, 7;
	xor.b32  	%r3666, %r3664, %r3665;
	add.s32 	%r3667, %r3666, %r2757;
	add.s32 	%r3668, %r3667, %r3661;
	add.s32 	%r3669, %r3668, %r3573;
	add.s32 	%r3670, %r3669, -1424204075;
	add.s32 	%r3671, %r3657, %r3652;
	add.s32 	%r3672, %r3671, %r3670;
	add.s32 	%r3673, %r3670, %r3572;
	or.b32  	%r3674, %r3622, %r3647;
	and.b32  	%r3675, %r3674, %r3672;
	and.b32  	%r3676, %r3622, %r3647;
	or.b32  	%r3677, %r3675, %r3676;
	shf.l.wrap.b32 	%r3678, %r3672, %r3672, 30;
	shf.l.wrap.b32 	%r3679, %r3672, %r3672, 19;
	xor.b32  	%r3680, %r3679, %r3678;
	shf.l.wrap.b32 	%r3681, %r3672, %r3672, 10;
	xor.b32  	%r3682, %r3680, %r3681;
	and.b32  	%r3683, %r3648, %r3673;
	not.b32 	%r3684, %r3673;
	and.b32  	%r3685, %r3623, %r3684;
	or.b32  	%r3686, %r3685, %r3683;
	shf.l.wrap.b32 	%r3687, %r3673, %r3673, 26;
	shf.l.wrap.b32 	%r3688, %r3673, %r3673, 21;
	xor.b32  	%r3689, %r3687, %r3688;
	shf.l.wrap.b32 	%r3690, %r3673, %r3673, 7;
	xor.b32  	%r3691, %r3689, %r3690;
	add.s32 	%r3692, %r3691, %r2765;
	add.s32 	%r3693, %r3692, %r3686;
	add.s32 	%r3694, %r3693, %r3598;
	add.s32 	%r3695, %r3694, -670586216;
	add.s32 	%r3696, %r3682, %r3677;
	add.s32 	%r3697, %r3696, %r3695;
	add.s32 	%r3698, %r3695, %r3597;
	or.b32  	%r3699, %r3647, %r3672;
	and.b32  	%r3700, %r3699, %r3697;
	and.b32  	%r3701, %r3647, %r3672;
	or.b32  	%r3702, %r3700, %r3701;
	shf.l.wrap.b32 	%r3703, %r3697, %r3697, 30;
	shf.l.wrap.b32 	%r3704, %r3697, %r3697, 19;
	xor.b32  	%r3705, %r3704, %r3703;
	shf.l.wrap.b32 	%r3706, %r3697, %r3697, 10;
	xor.b32  	%r3707, %r3705, %r3706;
	and.b32  	%r3708, %r3673, %r3698;
	not.b32 	%r3709, %r3698;
	and.b32  	%r3710, %r3648, %r3709;
	or.b32  	%r3711, %r3710, %r3708;
	shf.l.wrap.b32 	%r3712, %r3698, %r3698, 26;
	shf.l.wrap.b32 	%r3713, %r3698, %r3698, 21;
	xor.b32  	%r3714, %r3712, %r3713;
	shf.l.wrap.b32 	%r3715, %r3698, %r3698, 7;
	xor.b32  	%r3716, %r3714, %r3715;
	add.s32 	%r3717, %r3716, %r2781;
	add.s32 	%r3718, %r3717, %r3711;
	add.s32 	%r3719, %r3718, %r3623;
	add.s32 	%r3720, %r3719, 310598401;
	add.s32 	%r3721, %r3707, %r3702;
	add.s32 	%r3722, %r3721, %r3720;
	add.s32 	%r3723, %r3720, %r3622;
	or.b32  	%r3724, %r3672, %r3697;
	and.b32  	%r3725, %r3724, %r3722;
	and.b32  	%r3726, %r3672, %r3697;
	or.b32  	%r3727, %r3725, %r3726;
	shf.l.wrap.b32 	%r3728, %r3722, %r3722, 30;
	shf.l.wrap.b32 	%r3729, %r3722, %r3722, 19;
	xor.b32  	%r3730, %r3729, %r3728;
	shf.l.wrap.b32 	%r3731, %r3722, %r3722, 10;
	xor.b32  	%r3732, %r3730, %r3731;
	and.b32  	%r3733, %r3698, %r3723;
	not.b32 	%r3734, %r3723;
	and.b32  	%r3735, %r3673, %r3734;
	or.b32  	%r3736, %r3735, %r3733;
	shf.l.wrap.b32 	%r3737, %r3723, %r3723, 26;
	shf.l.wrap.b32 	%r3738, %r3723, %r3723, 21;
	xor.b32  	%r3739, %r3737, %r3738;
	shf.l.wrap.b32 	%r3740, %r3723, %r3723, 7;
	xor.b32  	%r3741, %r3739, %r3740;
	add.s32 	%r3742, %r3741, %r2789;
	add.s32 	%r3743, %r3742, %r3736;
	add.s32 	%r3744, %r3743, %r3648;
	add.s32 	%r3745, %r3744, 607225278;
	add.s32 	%r3746, %r3732, %r3727;
	add.s32 	%r3747, %r3746, %r3745;
	add.s32 	%r3748, %r3745, %r3647;
	or.b32  	%r3749, %r3697, %r3722;
	and.b32  	%r3750, %r3749, %r3747;
	and.b32  	%r3751, %r3697, %r3722;
	or.b32  	%r3752, %r3750, %r3751;
	shf.l.wrap.b32 	%r3753, %r3747, %r3747, 30;
	shf.l.wrap.b32 	%r3754, %r3747, %r3747, 19;
	xor.b32  	%r3755, %r3754, %r3753;
	shf.l.wrap.b32 	%r3756, %r3747, %r3747, 10;
	xor.b32  	%r3757, %r3755, %r3756;
	and.b32  	%r3758, %r3723, %r3748;
	not.b32 	%r3759, %r3748;
	and.b32  	%r3760, %r3698, %r3759;
	or.b32  	%r3761, %r3760, %r3758;
	shf.l.wrap.b32 	%r3762, %r3748, %r3748, 26;
	shf.l.wrap.b32 	%r3763, %r3748, %r3748, 21;
	xor.b32  	%r3764, %r3762, %r3763;
	shf.l.wrap.b32 	%r3765, %r3748, %r3748, 7;
	xor.b32  	%r3766, %r3764, %r3765;
	add.s32 	%r3767, %r3766, %r2805;
	add.s32 	%r3768, %r3767, %r3761;
	add.s32 	%r3769, %r3768, %r3673;
	add.s32 	%r3770, %r3769, 1426881987;
	add.s32 	%r3771, %r3757, %r3752;
	add.s32 	%r3772, %r3771, %r3770;
	add.s32 	%r3773, %r3770, %r3672;
	or.b32  	%r3774, %r3722, %r3747;
	and.b32  	%r3775, %r3774, %r3772;
	and.b32  	%r3776, %r3722, %r3747;
	or.b32  	%r3777, %r3775, %r3776;
	shf.l.wrap.b32 	%r3778, %r3772, %r3772, 30;
	shf.l.wrap.b32 	%r3779, %r3772, %r3772, 19;
	xor.b32  	%r3780, %r3779, %r3778;
	shf.l.wrap.b32 	%r3781, %r3772, %r3772, 10;
	xor.b32  	%r3782, %r3780, %r3781;
	and.b32  	%r3783, %r3748, %r3773;
	not.b32 	%r3784, %r3773;
	and.b32  	%r3785, %r3723, %r3784;
	or.b32  	%r3786, %r3785, %r3783;
	shf.l.wrap.b32 	%r3787, %r3773, %r3773, 26;
	shf.l.wrap.b32 	%r3788, %r3773, %r3773, 21;
	xor.b32  	%r3789, %r3787, %r3788;
	shf.l.wrap.b32 	%r3790, %r3773, %r3773, 7;
	xor.b32  	%r3791, %r3789, %r3790;
	add.s32 	%r3792, %r3791, %r2813;
	add.s32 	%r3793, %r3792, %r3786;
	add.s32 	%r3794, %r3793, %r3698;
	add.s32 	%r3795, %r3794, 1925078388;
	add.s32 	%r3796, %r3782, %r3777;
	add.s32 	%r3797, %r3796, %r3795;
	add.s32 	%r3798, %r3795, %r3697;
	or.b32  	%r3799, %r3747, %r3772;
	and.b32  	%r3800, %r3799, %r3797;
	and.b32  	%r3801, %r3747, %r3772;
	or.b32  	%r3802, %r3800, %r3801;
	shf.l.wrap.b32 	%r3803, %r3797, %r3797, 30;
	shf.l.wrap.b32 	%r3804, %r3797, %r3797, 19;
	xor.b32  	%r3805, %r3804, %r3803;
	shf.l.wrap.b32 	%r3806, %r3797, %r3797, 10;
	xor.b32  	%r3807, %r3805, %r3806;
	and.b32  	%r3808, %r3773, %r3798;
	not.b32 	%r3809, %r3798;
	and.b32  	%r3810, %r3748, %r3809;
	or.b32  	%r3811, %r3810, %r3808;
	shf.l.wrap.b32 	%r3812, %r3798, %r3798, 26;
	shf.l.wrap.b32 	%r3813, %r3798, %r3798, 21;
	xor.b32  	%r3814, %r3812, %r3813;
	shf.l.wrap.b32 	%r3815, %r3798, %r3798, 7;
	xor.b32  	%r3816, %r3814, %r3815;
	add.s32 	%r3817, %r3816, %r2829;
	add.s32 	%r3818, %r3817, %r3811;
	add.s32 	%r3819, %r3818, %r3723;
	add.s32 	%r3820, %r3819, -2132889090;
	add.s32 	%r3821, %r3807, %r3802;
	add.s32 	%r3822, %r3821, %r3820;
	add.s32 	%r3823, %r3820, %r3722;
	or.b32  	%r3824, %r3772, %r3797;
	and.b32  	%r3825, %r3824, %r3822;
	and.b32  	%r3826, %r3772, %r3797;
	or.b32  	%r3827, %r3825, %r3826;
	shf.l.wrap.b32 	%r3828, %r3822, %r3822, 30;
	shf.l.wrap.b32 	%r3829, %r3822, %r3822, 19;
	xor.b32  	%r3830, %r3829, %r3828;
	shf.l.wrap.b32 	%r3831, %r3822, %r3822, 10;
	xor.b32  	%r3832, %r3830, %r3831;
	and.b32  	%r3833, %r3798, %r3823;
	not.b32 	%r3834, %r3823;
	and.b32  	%r3835, %r3773, %r3834;
	or.b32  	%r3836, %r3835, %r3833;
	shf.l.wrap.b32 	%r3837, %r3823, %r3823, 26;
	shf.l.wrap.b32 	%r3838, %r3823, %r3823, 21;
	xor.b32  	%r3839, %r3837, %r3838;
	shf.l.wrap.b32 	%r3840, %r3823, %r3823, 7;
	xor.b32  	%r3841, %r3839, %r3840;
	add.s32 	%r3842, %r3841, %r2837;
	add.s32 	%r3843, %r3842, %r3836;
	add.s32 	%r3844, %r3843, %r3748;
	add.s32 	%r3845, %r3844, -1680079193;
	add.s32 	%r3846, %r3832, %r3827;
	add.s32 	%r3847, %r3846, %r3845;
	add.s32 	%r3848, %r3845, %r3747;
	or.b32  	%r3849, %r3797, %r3822;
	and.b32  	%r3850, %r3849, %r3847;
	and.b32  	%r3851, %r3797, %r3822;
	or.b32  	%r3852, %r3850, %r3851;
	shf.l.wrap.b32 	%r3853, %r3847, %r3847, 30;
	shf.l.wrap.b32 	%r3854, %r3847, %r3847, 19;
	xor.b32  	%r3855, %r3854, %r3853;
	shf.l.wrap.b32 	%r3856, %r3847, %r3847, 10;
	xor.b32  	%r3857, %r3855, %r3856;
	and.b32  	%r3858, %r3823, %r3848;
	not.b32 	%r3859, %r3848;
	and.b32  	%r3860, %r3798, %r3859;
	or.b32  	%r3861, %r3860, %r3858;
	shf.l.wrap.b32 	%r3862, %r3848, %r3848, 26;
	shf.l.wrap.b32 	%r3863, %r3848, %r3848, 21;
	xor.b32  	%r3864, %r3862, %r3863;
	shf.l.wrap.b32 	%r3865, %r3848, %r3848, 7;
	xor.b32  	%r3866, %r3864, %r3865;
	add.s32 	%r3867, %r3866, %r2849;
	add.s32 	%r3868, %r3867, %r3861;
	add.s32 	%r3869, %r3868, %r3773;
	add.s32 	%r3870, %r3869, -1046744716;
	add.s32 	%r3871, %r3857, %r3852;
	add.s32 	%r3872, %r3871, %r3870;
	add.s32 	%r3873, %r3870, %r3772;
	or.b32  	%r3874, %r3822, %r3847;
	and.b32  	%r3875, %r3874, %r3872;
	and.b32  	%r3876, %r3822, %r3847;
	or.b32  	%r3877, %r3875, %r3876;
	shf.l.wrap.b32 	%r3878, %r3872, %r3872, 30;
	shf.l.wrap.b32 	%r3879, %r3872, %r3872, 19;
	xor.b32  	%r3880, %r3879, %r3878;
	shf.l.wrap.b32 	%r3881, %r3872, %r3872, 10;
	xor.b32  	%r3882, %r3880, %r3881;
	and.b32  	%r3883, %r3848, %r3873;
	not.b32 	%r3884, %r3873;
	and.b32  	%r3885, %r3823, %r3884;
	or.b32  	%r3886, %r3885, %r3883;
	shf.l.wrap.b32 	%r3887, %r3873, %r3873, 26;
	shf.l.wrap.b32 	%r3888, %r3873, %r3873, 21;
	xor.b32  	%r3889, %r3887, %r3888;
	shf.l.wrap.b32 	%r3890, %r3873, %r3873, 7;
	xor.b32  	%r3891, %r3889, %r3890;
	add.s32 	%r3892, %r3891, %r2862;
	add.s32 	%r3893, %r3892, %r3886;
	add.s32 	%r3894, %r3893, %r3798;
	add.s32 	%r3895, %r3894, -459576895;
	add.s32 	%r3896, %r3882, %r3877;
	add.s32 	%r3897, %r3896, %r3895;
	add.s32 	%r3898, %r3895, %r3797;
	or.b32  	%r3899, %r3847, %r3872;
	and.b32  	%r3900, %r3899, %r3897;
	and.b32  	%r3901, %r3847, %r3872;
	or.b32  	%r3902, %r3900, %r3901;
	shf.l.wrap.b32 	%r3903, %r3897, %r3897, 30;
	shf.l.wrap.b32 	%r3904, %r3897, %r3897, 19;
	xor.b32  	%r3905, %r3904, %r3903;
	shf.l.wrap.b32 	%r3906, %r3897, %r3897, 10;
	xor.b32  	%r3907, %r3905, %r3906;
	and.b32  	%r3908, %r3873, %r3898;
	not.b32 	%r3909, %r3898;
	and.b32  	%r3910, %r3848, %r3909;
	or.b32  	%r3911, %r3910, %r3908;
	shf.l.wrap.b32 	%r3912, %r3898, %r3898, 26;
	shf.l.wrap.b32 	%r3913, %r3898, %r3898, 21;
	xor.b32  	%r3914, %r3912, %r3913;
	shf.l.wrap.b32 	%r3915, %r3898, %r3898, 7;
	xor.b32  	%r3916, %r3914, %r3915;
	add.s32 	%r3917, %r3916, %r2875;
	add.s32 	%r3918, %r3917, %r3911;
	add.s32 	%r3919, %r3918, %r3823;
	add.s32 	%r3920, %r3919, -272742522;
	add.s32 	%r3921, %r3907, %r3902;
	add.s32 	%r3922, %r3921, %r3920;
	add.s32 	%r3923, %r3920, %r3822;
	or.b32  	%r3924, %r3872, %r3897;
	and.b32  	%r3925, %r3924, %r3922;
	and.b32  	%r3926, %r3872, %r3897;
	or.b32  	%r3927, %r3925, %r3926;
	shf.l.wrap.b32 	%r3928, %r3922, %r3922, 30;
	shf.l.wrap.b32 	%r3929, %r3922, %r3922, 19;
	xor.b32  	%r3930, %r3929, %r3928;
	shf.l.wrap.b32 	%r3931, %r3922, %r3922, 10;
	xor.b32  	%r3932, %r3930, %r3931;
	and.b32  	%r3933, %r3898, %r3923;
	not.b32 	%r3934, %r3923;
	and.b32  	%r3935, %r3873, %r3934;
	or.b32  	%r3936, %r3935, %r3933;
	shf.l.wrap.b32 	%r3937, %r3923, %r3923, 26;
	shf.l.wrap.b32 	%r3938, %r3923, %r3923, 21;
	xor.b32  	%r3939, %r3937, %r3938;
	shf.l.wrap.b32 	%r3940, %r3923, %r3923, 7;
	xor.b32  	%r3941, %r3939, %r3940;
	add.s32 	%r3942, %r3941, %r2888;
	add.s32 	%r3943, %r3942, %r3936;
	add.s32 	%r3944, %r3943, %r3848;
	add.s32 	%r3945, %r3944, 264347078;
	add.s32 	%r3946, %r3932, %r3927;
	add.s32 	%r3947, %r3946, %r3945;
	add.s32 	%r3948, %r3945, %r3847;
	or.b32  	%r3949, %r3897, %r3922;
	and.b32  	%r3950, %r3949, %r3947;
	and.b32  	%r3951, %r3897, %r3922;
	or.b32  	%r3952, %r3950, %r3951;
	shf.l.wrap.b32 	%r3953, %r3947, %r3947, 30;
	shf.l.wrap.b32 	%r3954, %r3947, %r3947, 19;
	xor.b32  	%r3955, %r3954, %r3953;
	shf.l.wrap.b32 	%r3956, %r3947, %r3947, 10;
	xor.b32  	%r3957, %r3955, %r3956;
	and.b32  	%r3958, %r3923, %r3948;
	not.b32 	%r3959, %r3948;
	and.b32  	%r3960, %r3898, %r3959;
	or.b32  	%r3961, %r3960, %r3958;
	shf.l.wrap.b32 	%r3962, %r3948, %r3948, 26;
	shf.l.wrap.b32 	%r3963, %r3948, %r3948, 21;
	xor.b32  	%r3964, %r3962, %r3963;
	shf.l.wrap.b32 	%r3965, %r3948, %r3948, 7;
	xor.b32  	%r3966, %r3964, %r3965;
	add.s32 	%r3967, %r3966, %r2901;
	add.s32 	%r3968, %r3967, %r3961;
	add.s32 	%r3969, %r3968, %r3873;
	add.s32 	%r3970, %r3969, 604807628;
	add.s32 	%r3971, %r3957, %r3952;
	add.s32 	%r3972, %r3971, %r3970;
	add.s32 	%r3973, %r3970, %r3872;
	or.b32  	%r3974, %r3922, %r3947;
	and.b32  	%r3975, %r3974, %r3972;
	and.b32  	%r3976, %r3922, %r3947;
	or.b32  	%r3977, %r3975, %r3976;
	shf.l.wrap.b32 	%r3978, %r3972, %r3972, 30;
	shf.l.wrap.b32 	%r3979, %r3972, %r3972, 19;
	xor.b32  	%r3980, %r3979, %r3978;
	shf.l.wrap.b32 	%r3981, %r3972, %r3972, 10;
	xor.b32  	%r3982, %r3980, %r3981;
	and.b32  	%r3983, %r3948, %r3973;
	not.b32 	%r3984, %r3973;
	and.b32  	%r3985, %r3923, %r3984;
	or.b32  	%r3986, %r3985, %r3983;
	shf.l.wrap.b32 	%r3987, %r3973, %r3973, 26;
	shf.l.wrap.b32 	%r3988, %r3973, %r3973, 21;
	xor.b32  	%r3989, %r3987, %r3988;
	shf.l.wrap.b32 	%r3990, %r3973, %r3973, 7;
	xor.b32  	%r3991, %r3989, %r3990;
	add.s32 	%r3992, %r3991, %r2914;
	add.s32 	%r3993, %r3992, %r3986;
	add.s32 	%r3994, %r3993, %r3898;
	add.s32 	%r3995, %r3994, 770255983;
	add.s32 	%r3996, %r3982, %r3977;
	add.s32 	%r3997, %r3996, %r3995;
	add.s32 	%r3998, %r3995, %r3897;
	or.b32  	%r3999, %r3947, %r3972;
	and.b32  	%r4000, %r3999, %r3997;
	and.b32  	%r4001, %r3947, %r3972;
	or.b32  	%r4002, %r4000, %r4001;
	shf.l.wrap.b32 	%r4003, %r3997, %r3997, 30;
	shf.l.wrap.b32 	%r4004, %r3997, %r3997, 19;
	xor.b32  	%r4005, %r4004, %r4003;
	shf.l.wrap.b32 	%r4006, %r3997, %r3997, 10;
	xor.b32  	%r4007, %r4005, %r4006;
	and.b32  	%r4008, %r3973, %r3998;
	not.b32 	%r4009, %r3998;
	and.b32  	%r4010, %r3948, %r4009;
	or.b32  	%r4011, %r4010, %r4008;
	shf.l.wrap.b32 	%r4012, %r3998, %r3998, 26;
	shf.l.wrap.b32 	%r4013, %r3998, %r3998, 21;
	xor.b32  	%r4014, %r4012, %r4013;
	shf.l.wrap.b32 	%r4015, %r3998, %r3998, 7;
	xor.b32  	%r4016, %r4014, %r4015;
	add.s32 	%r4017, %r4016, %r2927;
	add.s32 	%r4018, %r4017, %r4011;
	add.s32 	%r4019, %r4018, %r3923;
	add.s32 	%r4020, %r4019, 1249150122;
	add.s32 	%r4021, %r4007, %r4002;
	add.s32 	%r4022, %r4021, %r4020;
	add.s32 	%r4023, %r4020, %r3922;
	or.b32  	%r4024, %r3972, %r3997;
	and.b32  	%r4025, %r4024, %r4022;
	and.b32  	%r4026, %r3972, %r3997;
	or.b32  	%r4027, %r4025, %r4026;
	shf.l.wrap.b32 	%r4028, %r4022, %r4022, 30;
	shf.l.wrap.b32 	%r4029, %r4022, %r4022, 19;
	xor.b32  	%r4030, %r4029, %r4028;
	shf.l.wrap.b32 	%r4031, %r4022, %r4022, 10;
	xor.b32  	%r4032, %r4030, %r4031;
	and.b32  	%r4033, %r3998, %r4023;
	not.b32 	%r4034, %r4023;
	and.b32  	%r4035, %r3973, %r4034;
	or.b32  	%r4036, %r4035, %r4033;
	shf.l.wrap.b32 	%r4037, %r4023, %r4023, 26;
	shf.l.wrap.b32 	%r4038, %r4023, %r4023, 21;
	xor.b32  	%r4039, %r4037, %r4038;
	shf.l.wrap.b32 	%r4040, %r4023, %r4023, 7;
	xor.b32  	%r4041, %r4039, %r4040;
	add.s32 	%r4042, %r4041, %r2940;
	add.s32 	%r4043, %r4042, %r4036;
	add.s32 	%r4044, %r4043, %r3948;
	add.s32 	%r4045, %r4044, 1555081692;
	add.s32 	%r4046, %r4032, %r4027;
	add.s32 	%r4047, %r4046, %r4045;
	add.s32 	%r4048, %r4045, %r3947;
	or.b32  	%r4049, %r3997, %r4022;
	and.b32  	%r4050, %r4049, %r4047;
	and.b32  	%r4051, %r3997, %r4022;
	or.b32  	%r4052, %r4050, %r4051;
	shf.l.wrap.b32 	%r4053, %r4047, %r4047, 30;
	shf.l.wrap.b32 	%r4054, %r4047, %r4047, 19;
	xor.b32  	%r4055, %r4054, %r4053;
	shf.l.wrap.b32 	%r4056, %r4047, %r4047, 10;
	xor.b32  	%r4057, %r4055, %r4056;
	and.b32  	%r4058, %r4023, %r4048;
	not.b32 	%r4059, %r4048;
	and.b32  	%r4060, %r3998, %r4059;
	or.b32  	%r4061, %r4060, %r4058;
	shf.l.wrap.b32 	%r4062, %r4048, %r4048, 26;
	shf.l.wrap.b32 	%r4063, %r4048, %r4048, 21;
	xor.b32  	%r4064, %r4062, %r4063;
	shf.l.wrap.b32 	%r4065, %r4048, %r4048, 7;
	xor.b32  	%r4066, %r4064, %r4065;
	add.s32 	%r4067, %r4066, %r2953;
	add.s32 	%r4068, %r4067, %r4061;
	add.s32 	%r4069, %r4068, %r3973;
	add.s32 	%r4070, %r4069, 1996064986;
	add.s32 	%r4071, %r4057, %r4052;
	add.s32 	%r4072, %r4071, %r4070;
	add.s32 	%r4073, %r4070, %r3972;
	or.b32  	%r4074, %r4022, %r4047;
	and.b32  	%r4075, %r4074, %r4072;
	and.b32  	%r4076, %r4022, %r4047;
	or.b32  	%r4077, %r4075, %r4076;
	shf.l.wrap.b32 	%r4078, %r4072, %r4072, 30;
	shf.l.wrap.b32 	%r4079, %r4072, %r4072, 19;
	xor.b32  	%r4080, %r4079, %r4078;
	shf.l.wrap.b32 	%r4081, %r4072, %r4072, 10;
	xor.b32  	%r4082, %r4080, %r4081;
	and.b32  	%r4083, %r4048, %r4073;
	not.b32 	%r4084, %r4073;
	and.b32  	%r4085, %r4023, %r4084;
	or.b32  	%r4086, %r4085, %r4083;
	shf.l.wrap.b32 	%r4087, %r4073, %r4073, 26;
	shf.l.wrap.b32 	%r4088, %r4073, %r4073, 21;
	xor.b32  	%r4089, %r4087, %r4088;
	shf.l.wrap.b32 	%r4090, %r4073, %r4073, 7;
	xor.b32  	%r4091, %r4089, %r4090;
	add.s32 	%r4092, %r4091, %r2966;
	add.s32 	%r4093, %r4092, %r4086;
	add.s32 	%r4094, %r4093, %r3998;
	add.s32 	%r4095, %r4094, -1740746414;
	add.s32 	%r4096, %r4082, %r4077;
	add.s32 	%r4097, %r4096, %r4095;
	add.s32 	%r4098, %r4095, %r3997;
	or.b32  	%r4099, %r4047, %r4072;
	and.b32  	%r4100, %r4099, %r4097;
	and.b32  	%r4101, %r4047, %r4072;
	or.b32  	%r4102, %r4100, %r4101;
	shf.l.wrap.b32 	%r4103, %r4097, %r4097, 30;
	shf.l.wrap.b32 	%r4104, %r4097, %r4097, 19;
	xor.b32  	%r4105, %r4104, %r4103;
	shf.l.wrap.b32 	%r4106, %r4097, %r4097, 10;
	xor.b32  	%r4107, %r4105, %r4106;
	and.b32  	%r4108, %r4073, %r4098;
	not.b32 	%r4109, %r4098;
	and.b32  	%r4110, %r4048, %r4109;
	or.b32  	%r4111, %r4110, %r4108;
	shf.l.wrap.b32 	%r4112, %r4098, %r4098, 26;
	shf.l.wrap.b32 	%r4113, %r4098, %r4098, 21;
	xor.b32  	%r4114, %r4112, %r4113;
	shf.l.wrap.b32 	%r4115, %r4098, %r4098, 7;
	xor.b32  	%r4116, %r4114, %r4115;
	add.s32 	%r4117, %r4116, %r2979;
	add.s32 	%r4118, %r4117, %r4111;
	add.s32 	%r4119, %r4118, %r4023;
	add.s32 	%r4120, %r4119, -1473132947;
	add.s32 	%r4121, %r4107, %r4102;
	add.s32 	%r4122, %r4121, %r4120;
	add.s32 	%r4123, %r4120, %r4022;
	or.b32  	%r4124, %r4072, %r4097;
	and.b32  	%r4125, %r4124, %r4122;
	and.b32  	%r4126, %r4072, %r4097;
	or.b32  	%r4127, %r4125, %r4126;
	shf.l.wrap.b32 	%r4128, %r4122, %r4122, 30;
	shf.l.wrap.b32 	%r4129, %r4122, %r4122, 19;
	xor.b32  	%r4130, %r4129, %r4128;
	shf.l.wrap.b32 	%r4131, %r4122, %r4122, 10;
	xor.b32  	%r4132, %r4130, %r4131;
	and.b32  	%r4133, %r4098, %r4123;
	not.b32 	%r4134, %r4123;
	and.b32  	%r4135, %r4073, %r4134;
	or.b32  	%r4136, %r4135, %r4133;
	shf.l.wrap.b32 	%r4137, %r4123, %r4123, 26;
	shf.l.wrap.b32 	%r4138, %r4123, %r4123, 21;
	xor.b32  	%r4139, %r4137, %r4138;
	shf.l.wrap.b32 	%r4140, %r4123, %r4123, 7;
	xor.b32  	%r4141, %r4139, %r4140;
	add.s32 	%r4142, %r4141, %r2992;
	add.s32 	%r4143, %r4142, %r4136;
	add.s32 	%r4144, %r4143, %r4048;
	add.s32 	%r4145, %r4144, -1341970488;
	add.s32 	%r4146, %r4132, %r4127;
	add.s32 	%r4147, %r4146, %r4145;
	add.s32 	%r4148, %r4145, %r4047;
	or.b32  	%r4149, %r4097, %r4122;
	and.b32  	%r4150, %r4149, %r4147;
	and.b32  	%r4151, %r4097, %r4122;
	or.b32  	%r4152, %r4150, %r4151;
	shf.l.wrap.b32 	%r4153, %r4147, %r4147, 30;
	shf.l.wrap.b32 	%r4154, %r4147, %r4147, 19;
	xor.b32  	%r4155, %r4154, %r4153;
	shf.l.wrap.b32 	%r4156, %r4147, %r4147, 10;
	xor.b32  	%r4157, %r4155, %r4156;
	and.b32  	%r4158, %r4123, %r4148;
	not.b32 	%r4159, %r4148;
	and.b32  	%r4160, %r4098, %r4159;
	or.b32  	%r4161, %r4160, %r4158;
	shf.l.wrap.b32 	%r4162, %r4148, %r4148, 26;
	shf.l.wrap.b32 	%r4163, %r4148, %r4148, 21;
	xor.b32  	%r4164, %r4162, %r4163;
	shf.l.wrap.b32 	%r4165, %r4148, %r4148, 7;
	xor.b32  	%r4166, %r4164, %r4165;
	add.s32 	%r4167, %r4166, %r3005;
	add.s32 	%r4168, %r4167, %r4161;
	add.s32 	%r4169, %r4168, %r4073;
	add.s32 	%r4170, %r4169, -1084653625;
	add.s32 	%r4171, %r4157, %r4152;
	add.s32 	%r4172, %r4171, %r4170;
	add.s32 	%r4173, %r4170, %r4072;
	or.b32  	%r4174, %r4122, %r4147;
	and.b32  	%r4175, %r4174, %r4172;
	and.b32  	%r4176, %r4122, %r4147;
	or.b32  	%r4177, %r4175, %r4176;
	shf.l.wrap.b32 	%r4178, %r4172, %r4172, 30;
	shf.l.wrap.b32 	%r4179, %r4172, %r4172, 19;
	xor.b32  	%r4180, %r4179, %r4178;
	shf.l.wrap.b32 	%r4181, %r4172, %r4172, 10;
	xor.b32  	%r4182, %r4180, %r4181;
	and.b32  	%r4183, %r4148, %r4173;
	not.b32 	%r4184, %r4173;
	and.b32  	%r4185, %r4123, %r4184;
	or.b32  	%r4186, %r4185, %r4183;
	shf.l.wrap.b32 	%r4187, %r4173, %r4173, 26;
	shf.l.wrap.b32 	%r4188, %r4173, %r4173, 21;
	xor.b32  	%r4189, %r4187, %r4188;
	shf.l.wrap.b32 	%r4190, %r4173, %r4173, 7;
	xor.b32  	%r4191, %r4189, %r4190;
	add.s32 	%r4192, %r4191, %r3018;
	add.s32 	%r4193, %r4192, %r4186;
	add.s32 	%r4194, %r4193, %r4098;
	add.s32 	%r4195, %r4194, -958395405;
	add.s32 	%r4196, %r4182, %r4177;
	add.s32 	%r4197, %r4196, %r4195;
	add.s32 	%r4198, %r4195, %r4097;
	or.b32  	%r4199, %r4147, %r4172;
	and.b32  	%r4200, %r4199, %r4197;
	and.b32  	%r4201, %r4147, %r4172;
	or.b32  	%r4202, %r4200, %r4201;
	shf.l.wrap.b32 	%r4203, %r4197, %r4197, 30;
	shf.l.wrap.b32 	%r4204, %r4197, %r4197, 19;
	xor.b32  	%r4205, %r4204, %r4203;
	shf.l.wrap.b32 	%r4206, %r4197, %r4197, 10;
	xor.b32  	%r4207, %r4205, %r4206;
	and.b32  	%r4208, %r4173, %r4198;
	not.b32 	%r4209, %r4198;
	and.b32  	%r4210, %r4148, %r4209;
	or.b32  	%r4211, %r4210, %r4208;
	shf.l.wrap.b32 	%r4212, %r4198, %r4198, 26;
	shf.l.wrap.b32 	%r4213, %r4198, %r4198, 21;
	xor.b32  	%r4214, %r4212, %r4213;
	shf.l.wrap.b32 	%r4215, %r4198, %r4198, 7;
	xor.b32  	%r4216, %r4214, %r4215;
	add.s32 	%r4217, %r4216, %r3031;
	add.s32 	%r4218, %r4217, %r4211;
	add.s32 	%r4219, %r4218, %r4123;
	add.s32 	%r4220, %r4219, -710438585;
	add.s32 	%r4221, %r4207, %r4202;
	add.s32 	%r4222, %r4221, %r4220;
	add.s32 	%r4223, %r4220, %r4122;
	or.b32  	%r4224, %r4172, %r4197;
	and.b32  	%r4225, %r4224, %r4222;
	and.b32  	%r4226, %r4172, %r4197;
	or.b32  	%r4227, %r4225, %r4226;
	shf.l.wrap.b32 	%r4228, %r4222, %r4222, 30;
	shf.l.wrap.b32 	%r4229, %r4222, %r4222, 19;
	xor.b32  	%r4230, %r4229, %r4228;
	shf.l.wrap.b32 	%r4231, %r4222, %r4222, 10;
	xor.b32  	%r4232, %r4230, %r4231;
	and.b32  	%r4233, %r4198, %r4223;
	not.b32 	%r4234, %r4223;
	and.b32  	%r4235, %r4173, %r4234;
	or.b32  	%r4236, %r4235, %r4233;
	shf.l.wrap.b32 	%r4237, %r4223, %r4223, 26;
	shf.l.wrap.b32 	%r4238, %r4223, %r4223, 21;
	xor.b32  	%r4239, %r4237, %r4238;
	shf.l.wrap.b32 	%r4240, %r4223, %r4223, 7;
	xor.b32  	%r4241, %r4239, %r4240;
	add.s32 	%r4242, %r4241, %r3044;
	add.s32 	%r4243, %r4242, %r4236;
	add.s32 	%r4244, %r4243, %r4148;
	add.s32 	%r4245, %r4244, 113926993;
	add.s32 	%r4246, %r4232, %r4227;
	add.s32 	%r4247, %r4246, %r4245;
	add.s32 	%r4248, %r4245, %r4147;
	or.b32  	%r4249, %r4197, %r4222;
	and.b32  	%r4250, %r4249, %r4247;
	and.b32  	%r4251, %r4197, %r4222;
	or.b32  	%r4252, %r4250, %r4251;
	shf.l.wrap.b32 	%r4253, %r4247, %r4247, 30;
	shf.l.wrap.b32 	%r4254, %r4247, %r4247, 19;
	xor.b32  	%r4255, %r4254, %r4253;
	shf.l.wrap.b32 	%r4256, %r4247, %r4247, 10;
	xor.b32  	%r4257, %r4255, %r4256;
	and.b32  	%r4258, %r4223, %r4248;
	not.b32 	%r4259, %r4248;
	and.b32  	%r4260, %r4198, %r4259;
	or.b32  	%r4261, %r4260, %r4258;
	shf.l.wrap.b32 	%r4262, %r4248, %r4248, 26;
	shf.l.wrap.b32 	%r4263, %r4248, %r4248, 21;
	xor.b32  	%r4264, %r4262, %r4263;
	shf.l.wrap.b32 	%r4265, %r4248, %r4248, 7;
	xor.b32  	%r4266, %r4264, %r4265;
	add.s32 	%r4267, %r4266, %r3057;
	add.s32 	%r4268, %r4267, %r4261;
	add.s32 	%r4269, %r4268, %r4173;
	add.s32 	%r4270, %r4269, 338241895;
	add.s32 	%r4271, %r4257, %r4252;
	add.s32 	%r4272, %r4271, %r4270;
	add.s32 	%r4273, %r4270, %r4172;
	or.b32  	%r4274, %r4222, %r4247;
	and.b32  	%r4275, %r4274, %r4272;
	and.b32  	%r4276, %r4222, %r4247;
	or.b32  	%r4277, %r4275, %r4276;
	shf.l.wrap.b32 	%r4278, %r4272, %r4272, 30;
	shf.l.wrap.b32 	%r4279, %r4272, %r4272, 19;
	xor.b32  	%r4280, %r4279, %r4278;
	shf.l.wrap.b32 	%r4281, %r4272, %r4272, 10;
	xor.b32  	%r4282, %r4280, %r4281;
	and.b32  	%r4283, %r4248, %r4273;
	not.b32 	%r4284, %r4273;
	and.b32  	%r4285, %r4223, %r4284;
	or.b32  	%r4286, %r4285, %r4283;
	shf.l.wrap.b32 	%r4287, %r4273, %r4273, 26;
	shf.l.wrap.b32 	%r4288, %r4273, %r4273, 21;
	xor.b32  	%r4289, %r4287, %r4288;
	shf.l.wrap.b32 	%r4290, %r4273, %r4273, 7;
	xor.b32  	%r4291, %r4289, %r4290;
	add.s32 	%r4292, %r4291, %r3070;
	add.s32 	%r4293, %r4292, %r4286;
	add.s32 	%r4294, %r4293, %r4198;
	add.s32 	%r4295, %r4294, 666307205;
	add.s32 	%r4296, %r4282, %r4277;
	add.s32 	%r4297, %r4296, %r4295;
	add.s32 	%r4298, %r4295, %r4197;
	or.b32  	%r4299, %r4247, %r4272;
	and.b32  	%r4300, %r4299, %r4297;
	and.b32  	%r4301, %r4247, %r4272;
	or.b32  	%r4302, %r4300, %r4301;
	shf.l.wrap.b32 	%r4303, %r4297, %r4297, 30;
	shf.l.wrap.b32 	%r4304, %r4297, %r4297, 19;
	xor.b32  	%r4305, %r4304, %r4303;
	shf.l.wrap.b32 	%r4306, %r4297, %r4297, 10;
	xor.b32  	%r4307, %r4305, %r4306;
	and.b32  	%r4308, %r4273, %r4298;
	not.b32 	%r4309, %r4298;
	and.b32  	%r4310, %r4248, %r4309;
	or.b32  	%r4311, %r4310, %r4308;
	shf.l.wrap.b32 	%r4312, %r4298, %r4298, 26;
	shf.l.wrap.b32 	%r4313, %r4298, %r4298, 21;
	xor.b32  	%r4314, %r4312, %r4313;
	shf.l.wrap.b32 	%r4315, %r4298, %r4298, 7;
	xor.b32  	%r4316, %r4314, %r4315;
	add.s32 	%r4317, %r4316, %r3083;
	add.s32 	%r4318, %r4317, %r4311;
	add.s32 	%r4319, %r4318, %r4223;
	add.s32 	%r4320, %r4319, 773529912;
	add.s32 	%r4321, %r4307, %r4302;
	add.s32 	%r4322, %r4321, %r4320;
	add.s32 	%r4323, %r4320, %r4222;
	or.b32  	%r4324, %r4272, %r4297;
	and.b32  	%r4325, %r4324, %r4322;
	and.b32  	%r4326, %r4272, %r4297;
	or.b32  	%r4327, %r4325, %r4326;
	shf.l.wrap.b32 	%r4328, %r4322, %r4322, 30;
	shf.l.wrap.b32 	%r4329, %r4322, %r4322, 19;
	xor.b32  	%r4330, %r4329, %r4328;
	shf.l.wrap.b32 	%r4331, %r4322, %r4322, 10;
	xor.b32  	%r4332, %r4330, %r4331;
	and.b32  	%r4333, %r4298, %r4323;
	not.b32 	%r4334, %r4323;
	and.b32  	%r4335, %r4273, %r4334;
	or.b32  	%r4336, %r4335, %r4333;
	shf.l.wrap.b32 	%r4337, %r4323, %r4323, 26;
	shf.l.wrap.b32 	%r4338, %r4323, %r4323, 21;
	xor.b32  	%r4339, %r4337, %r4338;
	shf.l.wrap.b32 	%r4340, %r4323, %r4323, 7;
	xor.b32  	%r4341, %r4339, %r4340;
	add.s32 	%r4342, %r4341, %r3096;
	add.s32 	%r4343, %r4342, %r4336;
	add.s32 	%r4344, %r4343, %r4248;
	add.s32 	%r4345, %r4344, 1294757372;
	add.s32 	%r4346, %r4332, %r4327;
	add.s32 	%r4347, %r4346, %r4345;
	add.s32 	%r4348, %r4345, %r4247;
	or.b32  	%r4349, %r4297, %r4322;
	and.b32  	%r4350, %r4349, %r4347;
	and.b32  	%r4351, %r4297, %r4322;
	or.b32  	%r4352, %r4350, %r4351;
	shf.l.wrap.b32 	%r4353, %r4347, %r4347, 30;
	shf.l.wrap.b32 	%r4354, %r4347, %r4347, 19;
	xor.b32  	%r4355, %r4354, %r4353;
	shf.l.wrap.b32 	%r4356, %r4347, %r4347, 10;
	xor.b32  	%r4357, %r4355, %r4356;
	and.b32  	%r4358, %r4323, %r4348;
	not.b32 	%r4359, %r4348;
	and.b32  	%r4360, %r4298, %r4359;
	or.b32  	%r4361, %r4360, %r4358;
	shf.l.wrap.b32 	%r4362, %r4348, %r4348, 26;
	shf.l.wrap.b32 	%r4363, %r4348, %r4348, 21;
	xor.b32  	%r4364, %r4362, %r4363;
	shf.l.wrap.b32 	%r4365, %r4348, %r4348, 7;
	xor.b32  	%r4366, %r4364, %r4365;
	add.s32 	%r4367, %r4366, %r3109;
	add.s32 	%r4368, %r4367, %r4361;
	add.s32 	%r4369, %r4368, %r4273;
	add.s32 	%r4370, %r4369, 1396182291;
	add.s32 	%r4371, %r4357, %r4352;
	add.s32 	%r4372, %r4371, %r4370;
	add.s32 	%r4373, %r4370, %r4272;
	or.b32  	%r4374, %r4322, %r4347;
	and.b32  	%r4375, %r4374, %r4372;
	and.b32  	%r4376, %r4322, %r4347;
	or.b32  	%r4377, %r4375, %r4376;
	shf.l.wrap.b32 	%r4378, %r4372, %r4372, 30;
	shf.l.wrap.b32 	%r4379, %r4372, %r4372, 19;
	xor.b32  	%r4380, %r4379, %r4378;
	shf.l.wrap.b32 	%r4381, %r4372, %r4372, 10;
	xor.b32  	%r4382, %r4380, %r4381;
	and.b32  	%r4383, %r4348, %r4373;
	not.b32 	%r4384, %r4373;
	and.b32  	%r4385, %r4323, %r4384;
	or.b32  	%r4386, %r4385, %r4383;
	shf.l.wrap.b32 	%r4387, %r4373, %r4373, 26;
	shf.l.wrap.b32 	%r4388, %r4373, %r4373, 21;
	xor.b32  	%r4389, %r4387, %r4388;
	shf.l.wrap.b32 	%r4390, %r4373, %r4373, 7;
	xor.b32  	%r4391, %r4389, %r4390;
	add.s32 	%r4392, %r4391, %r3122;
	add.s32 	%r4393, %r4392, %r4386;
	add.s32 	%r4394, %r4393, %r4298;
	add.s32 	%r4395, %r4394, 1695183700;
	add.s32 	%r4396, %r4382, %r4377;
	add.s32 	%r4397, %r4396, %r4395;
	add.s32 	%r4398, %r4395, %r4297;
	or.b32  	%r4399, %r4347, %r4372;
	and.b32  	%r4400, %r4399, %r4397;
	and.b32  	%r4401, %r4347, %r4372;
	or.b32  	%r4402, %r4400, %r4401;
	shf.l.wrap.b32 	%r4403, %r4397, %r4397, 30;
	shf.l.wrap.b32 	%r4404, %r4397, %r4397, 19;
	xor.b32  	%r4405, %r4404, %r4403;
	shf.l.wrap.b32 	%r4406, %r4397, %r4397, 10;
	xor.b32  	%r4407, %r4405, %r4406;
	and.b32  	%r4408, %r4373, %r4398;
	not.b32 	%r4409, %r4398;
	and.b32  	%r4410, %r4348, %r4409;
	or.b32  	%r4411, %r4410, %r4408;
	shf.l.wrap.b32 	%r4412, %r4398, %r4398, 26;
	shf.l.wrap.b32 	%r4413, %r4398, %r4398, 21;
	xor.b32  	%r4414, %r4412, %r4413;
	shf.l.wrap.b32 	%r4415, %r4398, %r4398, 7;
	xor.b32  	%r4416, %r4414, %r4415;
	add.s32 	%r4417, %r4416, %r3135;
	add.s32 	%r4418, %r4417, %r4411;
	add.s32 	%r4419, %r4418, %r4323;
	add.s32 	%r4420, %r4419, 1986661051;
	add.s32 	%r4421, %r4407, %r4402;
	add.s32 	%r4422, %r4421, %r4420;
	add.s32 	%r4423, %r4420, %r4322;
	or.b32  	%r4424, %r4372, %r4397;
	and.b32  	%r4425, %r4424, %r4422;
	and.b32  	%r4426, %r4372, %r4397;
	or.b32  	%r4427, %r4425, %r4426;
	shf.l.wrap.b32 	%r4428, %r4422, %r4422, 30;
	shf.l.wrap.b32 	%r4429, %r4422, %r4422, 19;
	xor.b32  	%r4430, %r4429, %r4428;
	shf.l.wrap.b32 	%r4431, %r4422, %r4422, 10;
	xor.b32  	%r4432, %r4430, %r4431;
	and.b32  	%r4433, %r4398, %r4423;
	not.b32 	%r4434, %r4423;
	and.b32  	%r4435, %r4373, %r4434;
	or.b32  	%r4436, %r4435, %r4433;
	shf.l.wrap.b32 	%r4437, %r4423, %r4423, 26;
	shf.l.wrap.b32 	%r4438, %r4423, %r4423, 21;
	xor.b32  	%r4439, %r4437, %r4438;
	shf.l.wrap.b32 	%r4440, %r4423, %r4423, 7;
	xor.b32  	%r4441, %r4439, %r4440;
	add.s32 	%r4442, %r4441, %r3148;
	add.s32 	%r4443, %r4442, %r4436;
	add.s32 	%r4444, %r4443, %r4348;
	add.s32 	%r4445, %r4444, -2117940946;
	add.s32 	%r4446, %r4432, %r4427;
	add.s32 	%r4447, %r4446, %r4445;
	add.s32 	%r4448, %r4445, %r4347;
	or.b32  	%r4449, %r4397, %r4422;
	and.b32  	%r4450, %r4449, %r4447;
	and.b32  	%r4451, %r4397, %r4422;
	or.b32  	%r4452, %r4450, %r4451;
	shf.l.wrap.b32 	%r4453, %r4447, %r4447, 30;
	shf.l.wrap.b32 	%r4454, %r4447, %r4447, 19;
	xor.b32  	%r4455, %r4454, %r4453;
	shf.l.wrap.b32 	%r4456, %r4447, %r4447, 10;
	xor.b32  	%r4457, %r4455, %r4456;
	and.b32  	%r4458, %r4423, %r4448;
	not.b32 	%r4459, %r4448;
	and.b32  	%r4460, %r4398, %r4459;
	or.b32  	%r4461, %r4460, %r4458;
	shf.l.wrap.b32 	%r4462, %r4448, %r4448, 26;
	shf.l.wrap.b32 	%r4463, %r4448, %r4448, 21;
	xor.b32  	%r4464, %r4462, %r4463;
	shf.l.wrap.b32 	%r4465, %r4448, %r4448, 7;
	xor.b32  	%r4466, %r4464, %r4465;
	add.s32 	%r4467, %r4466, %r3161;
	add.s32 	%r4468, %r4467, %r4461;
	add.s32 	%r4469, %r4468, %r4373;
	add.s32 	%r4470, %r4469, -1838011259;
	add.s32 	%r4471, %r4457, %r4452;
	add.s32 	%r4472, %r4471, %r4470;
	add.s32 	%r4473, %r4470, %r4372;
	or.b32  	%r4474, %r4422, %r4447;
	and.b32  	%r4475, %r4474, %r4472;
	and.b32  	%r4476, %r4422, %r4447;
	or.b32  	%r4477, %r4475, %r4476;
	shf.l.wrap.b32 	%r4478, %r4472, %r4472, 30;
	shf.l.wrap.b32 	%r4479, %r4472, %r4472, 19;
	xor.b32  	%r4480, %r4479, %r4478;
	shf.l.wrap.b32 	%r4481, %r4472, %r4472, 10;
	xor.b32  	%r4482, %r4480, %r4481;
	and.b32  	%r4483, %r4448, %r4473;
	not.b32 	%r4484, %r4473;
	and.b32  	%r4485, %r4423, %r4484;
	or.b32  	%r4486, %r4485, %r4483;
	shf.l.wrap.b32 	%r4487, %r4473, %r4473, 26;
	shf.l.wrap.b32 	%r4488, %r4473, %r4473, 21;
	xor.b32  	%r4489, %r4487, %r4488;
	shf.l.wrap.b32 	%r4490, %r4473, %r4473, 7;
	xor.b32  	%r4491, %r4489, %r4490;
	add.s32 	%r4492, %r4491, %r3174;
	add.s32 	%r4493, %r4492, %r4486;
	add.s32 	%r4494, %r4493, %r4398;
	add.s32 	%r4495, %r4494, -1564481375;
	add.s32 	%r4496, %r4482, %r4477;
	add.s32 	%r4497, %r4496, %r4495;
	add.s32 	%r4498, %r4495, %r4397;
	or.b32  	%r4499, %r4447, %r4472;
	and.b32  	%r4500, %r4499, %r4497;
	and.b32  	%r4501, %r4447, %r4472;
	or.b32  	%r4502, %r4500, %r4501;
	shf.l.wrap.b32 	%r4503, %r4497, %r4497, 30;
	shf.l.wrap.b32 	%r4504, %r4497, %r4497, 19;
	xor.b32  	%r4505, %r4504, %r4503;
	shf.l.wrap.b32 	%r4506, %r4497, %r4497, 10;
	xor.b32  	%r4507, %r4505, %r4506;
	and.b32  	%r4508, %r4473, %r4498;
	not.b32 	%r4509, %r4498;
	and.b32  	%r4510, %r4448, %r4509;
	or.b32  	%r4511, %r4510, %r4508;
	shf.l.wrap.b32 	%r4512, %r4498, %r4498, 26;
	shf.l.wrap.b32 	%r4513, %r4498, %r4498, 21;
	xor.b32  	%r4514, %r4512, %r4513;
	shf.l.wrap.b32 	%r4515, %r4498, %r4498, 7;
	xor.b32  	%r4516, %r4514, %r4515;
	add.s32 	%r4517, %r4516, %r3187;
	add.s32 	%r4518, %r4517, %r4511;
	add.s32 	%r4519, %r4518, %r4423;
	add.s32 	%r4520, %r4519, -1474664885;
	add.s32 	%r4521, %r4507, %r4502;
	add.s32 	%r4522, %r4521, %r4520;
	add.s32 	%r4523, %r4520, %r4422;
	or.b32  	%r4524, %r4472, %r4497;
	and.b32  	%r4525, %r4524, %r4522;
	and.b32  	%r4526, %r4472, %r4497;
	or.b32  	%r4527, %r4525, %r4526;
	shf.l.wrap.b32 	%r4528, %r4522, %r4522, 30;
	shf.l.wrap.b32 	%r4529, %r4522, %r4522, 19;
	xor.b32  	%r4530, %r4529, %r4528;
	shf.l.wrap.b32 	%r4531, %r4522, %r4522, 10;
	xor.b32  	%r4532, %r4530, %r4531;
	and.b32  	%r4533, %r4498, %r4523;
	not.b32 	%r4534, %r4523;
	and.b32  	%r4535, %r4473, %r4534;
	or.b32  	%r4536, %r4535, %r4533;
	shf.l.wrap.b32 	%r4537, %r4523, %r4523, 26;
	shf.l.wrap.b32 	%r4538, %r4523, %r4523, 21;
	xor.b32  	%r4539, %r4537, %r4538;
	shf.l.wrap.b32 	%r4540, %r4523, %r4523, 7;
	xor.b32  	%r4541, %r4539, %r4540;
	add.s32 	%r4542, %r4541, %r3200;
	add.s32 	%r4543, %r4542, %r4536;
	add.s32 	%r4544, %r4543, %r4448;
	add.s32 	%r4545, %r4544, -1035236496;
	add.s32 	%r4546, %r4532, %r4527;
	add.s32 	%r4547, %r4546, %r4545;
	add.s32 	%r4548, %r4545, %r4447;
	or.b32  	%r4549, %r4497, %r4522;
	and.b32  	%r4550, %r4549, %r4547;
	and.b32  	%r4551, %r4497, %r4522;
	or.b32  	%r4552, %r4550, %r4551;
	shf.l.wrap.b32 	%r4553, %r4547, %r4547, 30;
	shf.l.wrap.b32 	%r4554, %r4547, %r4547, 19;
	xor.b32  	%r4555, %r4554, %r4553;
	shf.l.wrap.b32 	%r4556, %r4547, %r4547, 10;
	xor.b32  	%r4557, %r4555, %r4556;
	and.b32  	%r4558, %r4523, %r4548;
	not.b32 	%r4559, %r4548;
	and.b32  	%r4560, %r4498, %r4559;
	or.b32  	%r4561, %r4560, %r4558;
	shf.l.wrap.b32 	%r4562, %r4548, %r4548, 26;
	shf.l.wrap.b32 	%r4563, %r4548, %r4548, 21;
	xor.b32  	%r4564, %r4562, %r4563;
	shf.l.wrap.b32 	%r4565, %r4548, %r4548, 7;
	xor.b32  	%r4566, %r4564, %r4565;
	add.s32 	%r4567, %r4566, %r3213;
	add.s32 	%r4568, %r4567, %r4561;
	add.s32 	%r4569, %r4568, %r4473;
	add.s32 	%r4570, %r4569, -949202525;
	add.s32 	%r4571, %r4557, %r4552;
	add.s32 	%r4572, %r4571, %r4570;
	add.s32 	%r4573, %r4570, %r4472;
	or.b32  	%r4574, %r4522, %r4547;
	and.b32  	%r4575, %r4574, %r4572;
	and.b32  	%r4576, %r4522, %r4547;
	or.b32  	%r4577, %r4575, %r4576;
	shf.l.wrap.b32 	%r4578, %r4572, %r4572, 30;
	shf.l.wrap.b32 	%r4579, %r4572, %r4572, 19;
	xor.b32  	%r4580, %r4579, %r4578;
	shf.l.wrap.b32 	%r4581, %r4572, %r4572, 10;
	xor.b32  	%r4582, %r4580, %r4581;
	and.b32  	%r4583, %r4548, %r4573;
	not.b32 	%r4584, %r4573;
	and.b32  	%r4585, %r4523, %r4584;
	or.b32  	%r4586, %r4585, %r4583;
	shf.l.wrap.b32 	%r4587, %r4573, %r4573, 26;
	shf.l.wrap.b32 	%r4588, %r4573, %r4573, 21;
	xor.b32  	%r4589, %r4587, %r4588;
	shf.l.wrap.b32 	%r4590, %r4573, %r4573, 7;
	xor.b32  	%r4591, %r4589, %r4590;
	add.s32 	%r4592, %r4591, %r3226;
	add.s32 	%r4593, %r4592, %r4586;
	add.s32 	%r4594, %r4593, %r4498;
	add.s32 	%r4595, %r4594, -778901479;
	add.s32 	%r4596, %r4582, %r4577;
	add.s32 	%r4597, %r4596, %r4595;
	add.s32 	%r4598, %r4595, %r4497;
	or.b32  	%r4599, %r4547, %r4572;
	and.b32  	%r4600, %r4599, %r4597;
	and.b32  	%r4601, %r4547, %r4572;
	or.b32  	%r4602, %r4600, %r4601;
	shf.l.wrap.b32 	%r4603, %r4597, %r4597, 30;
	shf.l.wrap.b32 	%r4604, %r4597, %r4597, 19;
	xor.b32  	%r4605, %r4604, %r4603;
	shf.l.wrap.b32 	%r4606, %r4597, %r4597, 10;
	xor.b32  	%r4607, %r4605, %r4606;
	and.b32  	%r4608, %r4573, %r4598;
	not.b32 	%r4609, %r4598;
	and.b32  	%r4610, %r4548, %r4609;
	or.b32  	%r4611, %r4610, %r4608;
	shf.l.wrap.b32 	%r4612, %r4598, %r4598, 26;
	shf.l.wrap.b32 	%r4613, %r4598, %r4598, 21;
	xor.b32  	%r4614, %r4612, %r4613;
	shf.l.wrap.b32 	%r4615, %r4598, %r4598, 7;
	xor.b32  	%r4616, %r4614, %r4615;
	add.s32 	%r4617, %r4616, %r3239;
	add.s32 	%r4618, %r4617, %r4611;
	add.s32 	%r4619, %r4618, %r4523;
	add.s32 	%r4620, %r4619, -694614492;
	add.s32 	%r4621, %r4607, %r4602;
	add.s32 	%r4622, %r4621, %r4620;
	add.s32 	%r4623, %r4620, %r4522;
	or.b32  	%r4624, %r4572, %r4597;
	and.b32  	%r4625, %r4624, %r4622;
	and.b32  	%r4626, %r4572, %r4597;
	or.b32  	%r4627, %r4625, %r4626;
	shf.l.wrap.b32 	%r4628, %r4622, %r4622, 30;
	shf.l.wrap.b32 	%r4629, %r4622, %r4622, 19;
	xor.b32  	%r4630, %r4629, %r4628;
	shf.l.wrap.b32 	%r4631, %r4622, %r4622, 10;
	xor.b32  	%r4632, %r4630, %r4631;
	and.b32  	%r4633, %r4598, %r4623;
	not.b32 	%r4634, %r4623;
	and.b32  	%r4635, %r4573, %r4634;
	or.b32  	%r4636, %r4635, %r4633;
	shf.l.wrap.b32 	%r4637, %r4623, %r4623, 26;
	shf.l.wrap.b32 	%r4638, %r4623, %r4623, 21;
	xor.b32  	%r4639, %r4637, %r4638;
	shf.l.wrap.b32 	%r4640, %r4623, %r4623, 7;
	xor.b32  	%r4641, %r4639, %r4640;
	add.s32 	%r4642, %r4641, %r3252;
	add.s32 	%r4643, %r4642, %r4636;
	add.s32 	%r4644, %r4643, %r4548;
	add.s32 	%r4645, %r4644, -200395387;
	add.s32 	%r4646, %r4632, %r4627;
	add.s32 	%r4647, %r4646, %r4645;
	add.s32 	%r4648, %r4645, %r4547;
	or.b32  	%r4649, %r4597, %r4622;
	and.b32  	%r4650, %r4649, %r4647;
	and.b32  	%r4651, %r4597, %r4622;
	or.b32  	%r4652, %r4650, %r4651;
	shf.l.wrap.b32 	%r4653, %r4647, %r4647, 30;
	shf.l.wrap.b32 	%r4654, %r4647, %r4647, 19;
	xor.b32  	%r4655, %r4654, %r4653;
	shf.l.wrap.b32 	%r4656, %r4647, %r4647, 10;
	xor.b32  	%r4657, %r4655, %r4656;
	and.b32  	%r4658, %r4623, %r4648;
	not.b32 	%r4659, %r4648;
	and.b32  	%r4660, %r4598, %r4659;
	or.b32  	%r4661, %r4660, %r4658;
	shf.l.wrap.b32 	%r4662, %r4648, %r4648, 26;
	shf.l.wrap.b32 	%r4663, %r4648, %r4648, 21;
	xor.b32  	%r4664, %r4662, %r4663;
	shf.l.wrap.b32 	%r4665, %r4648, %r4648, 7;
	xor.b32  	%r4666, %r4664, %r4665;
	add.s32 	%r4667, %r4666, %r3265;
	add.s32 	%r4668, %r4667, %r4661;
	add.s32 	%r4669, %r4668, %r4573;
	add.s32 	%r4670, %r4669, 275423344;
	add.s32 	%r4671, %r4657, %r4652;
	add.s32 	%r4672, %r4671, %r4670;
	add.s32 	%r4673, %r4670, %r4572;
	or.b32  	%r4674, %r4622, %r4647;
	and.b32  	%r4675, %r4674, %r4672;
	and.b32  	%r4676, %r4622, %r4647;
	or.b32  	%r4677, %r4675, %r4676;
	shf.l.wrap.b32 	%r4678, %r4672, %r4672, 30;
	shf.l.wrap.b32 	%r4679, %r4672, %r4672, 19;
	xor.b32  	%r4680, %r4679, %r4678;
	shf.l.wrap.b32 	%r4681, %r4672, %r4672, 10;
	xor.b32  	%r4682, %r4680, %r4681;
	and.b32  	%r4683, %r4648, %r4673;
	not.b32 	%r4684, %r4673;
	and.b32  	%r4685, %r4623, %r4684;
	or.b32  	%r4686, %r4685, %r4683;
	shf.l.wrap.b32 	%r4687, %r4673, %r4673, 26;
	shf.l.wrap.b32 	%r4688, %r4673, %r4673, 21;
	xor.b32  	%r4689, %r4687, %r4688;
	shf.l.wrap.b32 	%r4690, %r4673, %r4673, 7;
	xor.b32  	%r4691, %r4689, %r4690;
	add.s32 	%r4692, %r4691, %r3278;
	add.s32 	%r4693, %r4692, %r4686;
	add.s32 	%r4694, %r4693, %r4598;
	add.s32 	%r4695, %r4694, 430227734;
	add.s32 	%r4696, %r4682, %r4677;
	add.s32 	%r4697, %r4696, %r4695;
	add.s32 	%r4698, %r4695, %r4597;
	or.b32  	%r4699, %r4647, %r4672;
	and.b32  	%r4700, %r4699, %r4697;
	and.b32  	%r4701, %r4647, %r4672;
	or.b32  	%r4702, %r4700, %r4701;
	shf.l.wrap.b32 	%r4703, %r4697, %r4697, 30;
	shf.l.wrap.b32 	%r4704, %r4697, %r4697, 19;
	xor.b32  	%r4705, %r4704, %r4703;
	shf.l.wrap.b32 	%r4706, %r4697, %r4697, 10;
	xor.b32  	%r4707, %r4705, %r4706;
	and.b32  	%r4708, %r4673, %r4698;
	not.b32 	%r4709, %r4698;
	and.b32  	%r4710, %r4648, %r4709;
	or.b32  	%r4711, %r4710, %r4708;
	shf.l.wrap.b32 	%r4712, %r4698, %r4698, 26;
	shf.l.wrap.b32 	%r4713, %r4698, %r4698, 21;
	xor.b32  	%r4714, %r4712, %r4713;
	shf.l.wrap.b32 	%r4715, %r4698, %r4698, 7;
	xor.b32  	%r4716, %r4714, %r4715;
	add.s32 	%r4717, %r4716, %r3291;
	add.s32 	%r4718, %r4717, %r4711;
	add.s32 	%r4719, %r4718, %r4623;
	add.s32 	%r4720, %r4719, 506948616;
	add.s32 	%r4721, %r4707, %r4702;
	add.s32 	%r4722, %r4721, %r4720;
	add.s32 	%r4723, %r4720, %r4622;
	or.b32  	%r4724, %r4672, %r4697;
	and.b32  	%r4725, %r4724, %r4722;
	and.b32  	%r4726, %r4672, %r4697;
	or.b32  	%r4727, %r4725, %r4726;
	shf.l.wrap.b32 	%r4728, %r4722, %r4722, 30;
	shf.l.wrap.b32 	%r4729, %r4722, %r4722, 19;
	xor.b32  	%r4730, %r4729, %r4728;
	shf.l.wrap.b32 	%r4731, %r4722, %r4722, 10;
	xor.b32  	%r4732, %r4730, %r4731;
	and.b32  	%r4733, %r4698, %r4723;
	not.b32 	%r4734, %r4723;
	and.b32  	%r4735, %r4673, %r4734;
	or.b32  	%r4736, %r4735, %r4733;
	shf.l.wrap.b32 	%r4737, %r4723, %r4723, 26;
	shf.l.wrap.b32 	%r4738, %r4723, %r4723, 21;
	xor.b32  	%r4739, %r4737, %r4738;
	shf.l.wrap.b32 	%r4740, %r4723, %r4723, 7;
	xor.b32  	%r4741, %r4739, %r4740;
	add.s32 	%r4742, %r4741, %r3304;
	add.s32 	%r4743, %r4742, %r4736;
	add.s32 	%r4744, %r4743, %r4648;
	add.s32 	%r4745, %r4744, 659060556;
	add.s32 	%r4746, %r4732, %r4727;
	add.s32 	%r4747, %r4746, %r4745;
	add.s32 	%r4748, %r4745, %r4647;
	or.b32  	%r4749, %r4697, %r4722;
	and.b32  	%r4750, %r4749, %r4747;
	and.b32  	%r4751, %r4697, %r4722;
	or.b32  	%r4752, %r4750, %r4751;
	shf.l.wrap.b32 	%r4753, %r4747, %r4747, 30;
	shf.l.wrap.b32 	%r4754, %r4747, %r4747, 19;
	xor.b32  	%r4755, %r4754, %r4753;
	shf.l.wrap.b32 	%r4756, %r4747, %r4747, 10;
	xor.b32  	%r4757, %r4755, %r4756;
	and.b32  	%r4758, %r4723, %r4748;
	not.b32 	%r4759, %r4748;
	and.b32  	%r4760, %r4698, %r4759;
	or.b32  	%r4761, %r4760, %r4758;
	shf.l.wrap.b32 	%r4762, %r4748, %r4748, 26;
	shf.l.wrap.b32 	%r4763, %r4748, %r4748, 21;
	xor.b32  	%r4764, %r4762, %r4763;
	shf.l.wrap.b32 	%r4765, %r4748, %r4748, 7;
	xor.b32  	%r4766, %r4764, %r4765;
	add.s32 	%r4767, %r4766, %r3317;
	add.s32 	%r4768, %r4767, %r4761;
	add.s32 	%r4769, %r4768, %r4673;
	add.s32 	%r4770, %r4769, 883997877;
	add.s32 	%r4771, %r4757, %r4752;
	add.s32 	%r4772, %r4771, %r4770;
	add.s32 	%r4773, %r4770, %r4672;
	or.b32  	%r4774, %r4722, %r4747;
	and.b32  	%r4775, %r4774, %r4772;
	and.b32  	%r4776, %r4722, %r4747;
	or.b32  	%r4777, %r4775, %r4776;
	shf.l.wrap.b32 	%r4778, %r4772, %r4772, 30;
	shf.l.wrap.b32 	%r4779, %r4772, %r4772, 19;
	xor.b32  	%r4780, %r4779, %r4778;
	shf.l.wrap.b32 	%r4781, %r4772, %r4772, 10;
	xor.b32  	%r4782, %r4780, %r4781;
	and.b32  	%r4783, %r4748, %r4773;
	not.b32 	%r4784, %r4773;
	and.b32  	%r4785, %r4723, %r4784;
	or.b32  	%r4786, %r4785, %r4783;
	shf.l.wrap.b32 	%r4787, %r4773, %r4773, 26;
	shf.l.wrap.b32 	%r4788, %r4773, %r4773, 21;
	xor.b32  	%r4789, %r4787, %r4788;
	shf.l.wrap.b32 	%r4790, %r4773, %r4773, 7;
	xor.b32  	%r4791, %r4789, %r4790;
	add.s32 	%r4792, %r4791, %r3330;
	add.s32 	%r4793, %r4792, %r4786;
	add.s32 	%r4794, %r4793, %r4698;
	add.s32 	%r4795, %r4794, 958139571;
	add.s32 	%r4796, %r4782, %r4777;
	add.s32 	%r4797, %r4796, %r4795;
	add.s32 	%r4798, %r4795, %r4697;
	or.b32  	%r4799, %r4747, %r4772;
	and.b32  	%r4800, %r4799, %r4797;
	and.b32  	%r4801, %r4747, %r4772;
	or.b32  	%r4802, %r4800, %r4801;
	shf.l.wrap.b32 	%r4803, %r4797, %r4797, 30;
	shf.l.wrap.b32 	%r4804, %r4797, %r4797, 19;
	xor.b32  	%r4805, %r4804, %r4803;
	shf.l.wrap.b32 	%r4806, %r4797, %r4797, 10;
	xor.b32  	%r4807, %r4805, %r4806;
	and.b32  	%r4808, %r4773, %r4798;
	not.b32 	%r4809, %r4798;
	and.b32  	%r4810, %r4748, %r4809;
	or.b32  	%r4811, %r4810, %r4808;
	shf.l.wrap.b32 	%r4812, %r4798, %r4798, 26;
	shf.l.wrap.b32 	%r4813, %r4798, %r4798, 21;
	xor.b32  	%r4814, %r4812, %r4813;
	shf.l.wrap.b32 	%r4815, %r4798, %r4798, 7;
	xor.b32  	%r4816, %r4814, %r4815;
	add.s32 	%r4817, %r4816, %r3343;
	add.s32 	%r4818, %r4817, %r4811;
	add.s32 	%r4819, %r4818, %r4723;
	add.s32 	%r4820, %r4819, 1322822218;
	add.s32 	%r4821, %r4807, %r4802;
	add.s32 	%r4822, %r4821, %r4820;
	add.s32 	%r4823, %r4820, %r4722;
	or.b32  	%r4824, %r4772, %r4797;
	and.b32  	%r4825, %r4824, %r4822;
	and.b32  	%r4826, %r4772, %r4797;
	or.b32  	%r4827, %r4825, %r4826;
	shf.l.wrap.b32 	%r4828, %r4822, %r4822, 30;
	shf.l.wrap.b32 	%r4829, %r4822, %r4822, 19;
	xor.b32  	%r4830, %r4829, %r4828;
	shf.l.wrap.b32 	%r4831, %r4822, %r4822, 10;
	xor.b32  	%r4832, %r4830, %r4831;
	and.b32  	%r4833, %r4798, %r4823;
	not.b32 	%r4834, %r4823;
	and.b32  	%r4835, %r4773, %r4834;
	or.b32  	%r4836, %r4835, %r4833;
	shf.l.wrap.b32 	%r4837, %r4823, %r4823, 26;
	shf.l.wrap.b32 	%r4838, %r4823, %r4823, 21;
	xor.b32  	%r4839, %r4837, %r4838;
	shf.l.wrap.b32 	%r4840, %r4823, %r4823, 7;
	xor.b32  	%r4841, %r4839, %r4840;
	add.s32 	%r4842, %r4841, %r3356;
	add.s32 	%r4843, %r4842, %r4836;
	add.s32 	%r4844, %r4843, %r4748;
	add.s32 	%r4845, %r4844, 1537002063;
	add.s32 	%r4846, %r4832, %r4827;
	add.s32 	%r4847, %r4846, %r4845;
	add.s32 	%r4848, %r4845, %r4747;
	or.b32  	%r4849, %r4797, %r4822;
	and.b32  	%r4850, %r4849, %r4847;
	and.b32  	%r4851, %r4797, %r4822;
	or.b32  	%r4852, %r4850, %r4851;
	shf.l.wrap.b32 	%r4853, %r4847, %r4847, 30;
	shf.l.wrap.b32 	%r4854, %r4847, %r4847, 19;
	xor.b32  	%r4855, %r4854, %r4853;
	shf.l.wrap.b32 	%r4856, %r4847, %r4847, 10;
	xor.b32  	%r4857, %r4855, %r4856;
	and.b32  	%r4858, %r4823, %r4848;
	not.b32 	%r4859, %r4848;
	and.b32  	%r4860, %r4798, %r4859;
	or.b32  	%r4861, %r4860, %r4858;
	shf.l.wrap.b32 	%r4862, %r4848, %r4848, 26;
	shf.l.wrap.b32 	%r4863, %r4848, %r4848, 21;
	xor.b32  	%r4864, %r4862, %r4863;
	shf.l.wrap.b32 	%r4865, %r4848, %r4848, 7;
	xor.b32  	%r4866, %r4864, %r4865;
	add.s32 	%r4867, %r4866, %r3369;
	add.s32 	%r4868, %r4867, %r4861;
	add.s32 	%r4869, %r4868, %r4773;
	add.s32 	%r4870, %r4869, 1747873779;
	add.s32 	%r4871, %r4857, %r4852;
	add.s32 	%r4872, %r4871, %r4870;
	add.s32 	%r4873, %r4870, %r4772;
	or.b32  	%r4874, %r4822, %r4847;
	and.b32  	%r4875, %r4874, %r4872;
	and.b32  	%r4876, %r4822, %r4847;
	or.b32  	%r4877, %r4875, %r4876;
	shf.l.wrap.b32 	%r4878, %r4872, %r4872, 30;
	shf.l.wrap.b32 	%r4879, %r4872, %r4872, 19;
	xor.b32  	%r4880, %r4879, %r4878;
	shf.l.wrap.b32 	%r4881, %r4872, %r4872, 10;
	xor.b32  	%r4882, %r4880, %r4881;
	and.b32  	%r4883, %r4848, %r4873;
	not.b32 	%r4884, %r4873;
	and.b32  	%r4885, %r4823, %r4884;
	or.b32  	%r4886, %r4885, %r4883;
	shf.l.wrap.b32 	%r4887, %r4873, %r4873, 26;
	shf.l.wrap.b32 	%r4888, %r4873, %r4873, 21;
	xor.b32  	%r4889, %r4887, %r4888;
	shf.l.wrap.b32 	%r4890, %r4873, %r4873, 7;
	xor.b32  	%r4891, %r4889, %r4890;
	add.s32 	%r4892, %r4891, %r3382;
	add.s32 	%r4893, %r4892, %r4886;
	add.s32 	%r4894, %r4893, %r4798;
	add.s32 	%r4895, %r4894, 1955562222;
	add.s32 	%r4896, %r4882, %r4877;
	add.s32 	%r4897, %r4896, %r4895;
	add.s32 	%r4898, %r4895, %r4797;
	or.b32  	%r4899, %r4847, %r4872;
	and.b32  	%r4900, %r4899, %r4897;
	and.b32  	%r4901, %r4847, %r4872;
	or.b32  	%r4902, %r4900, %r4901;
	shf.l.wrap.b32 	%r4903, %r4897, %r4897, 30;
	shf.l.wrap.b32 	%r4904, %r4897, %r4897, 19;
	xor.b32  	%r4905, %r4904, %r4903;
	shf.l.wrap.b32 	%r4906, %r4897, %r4897, 10;
	xor.b32  	%r4907, %r4905, %r4906;
	and.b32  	%r4908, %r4873, %r4898;
	not.b32 	%r4909, %r4898;
	and.b32  	%r4910, %r4848, %r4909;
	or.b32  	%r4911, %r4910, %r4908;
	shf.l.wrap.b32 	%r4912, %r4898, %r4898, 26;
	shf.l.wrap.b32 	%r4913, %r4898, %r4898, 21;
	xor.b32  	%r4914, %r4912, %r4913;
	shf.l.wrap.b32 	%r4915, %r4898, %r4898, 7;
	xor.b32  	%r4916, %r4914, %r4915;
	add.s32 	%r4917, %r4916, %r3395;
	add.s32 	%r4918, %r4917, %r4911;
	add.s32 	%r4919, %r4918, %r4823;
	add.s32 	%r4920, %r4919, 2024104815;
	add.s32 	%r4921, %r4907, %r4902;
	add.s32 	%r4922, %r4921, %r4920;
	add.s32 	%r4923, %r4920, %r4822;
	or.b32  	%r4924, %r4872, %r4897;
	and.b32  	%r4925, %r4924, %r4922;
	and.b32  	%r4926, %r4872, %r4897;
	or.b32  	%r4927, %r4925, %r4926;
	shf.l.wrap.b32 	%r4928, %r4922, %r4922, 30;
	shf.l.wrap.b32 	%r4929, %r4922, %r4922, 19;
	xor.b32  	%r4930, %r4929, %r4928;
	shf.l.wrap.b32 	%r4931, %r4922, %r4922, 10;
	xor.b32  	%r4932, %r4930, %r4931;
	and.b32  	%r4933, %r4898, %r4923;
	not.b32 	%r4934, %r4923;
	and.b32  	%r4935, %r4873, %r4934;
	or.b32  	%r4936, %r4935, %r4933;
	shf.l.wrap.b32 	%r4937, %r4923, %r4923, 26;
	shf.l.wrap.b32 	%r4938, %r4923, %r4923, 21;
	xor.b32  	%r4939, %r4937, %r4938;
	shf.l.wrap.b32 	%r4940, %r4923, %r4923, 7;
	xor.b32  	%r4941, %r4939, %r4940;
	add.s32 	%r4942, %r4941, %r3408;
	add.s32 	%r4943, %r4942, %r4936;
	add.s32 	%r4944, %r4943, %r4848;
	add.s32 	%r4945, %r4944, -2067236844;
	add.s32 	%r4946, %r4932, %r4927;
	add.s32 	%r4947, %r4946, %r4945;
	add.s32 	%r4948, %r4945, %r4847;
	or.b32  	%r4949, %r4897, %r4922;
	and.b32  	%r4950, %r4949, %r4947;
	and.b32  	%r4951, %r4897, %r4922;
	or.b32  	%r4952, %r4950, %r4951;
	shf.l.wrap.b32 	%r4953, %r4947, %r4947, 30;
	shf.l.wrap.b32 	%r4954, %r4947, %r4947, 19;
	xor.b32  	%r4955, %r4954, %r4953;
	shf.l.wrap.b32 	%r4956, %r4947, %r4947, 10;
	xor.b32  	%r4957, %r4955, %r4956;
	and.b32  	%r4958, %r4923, %r4948;
	not.b32 	%r4959, %r4948;
	and.b32  	%r4960, %r4898, %r4959;
	or.b32  	%r4961, %r4960, %r4958;
	shf.l.wrap.b32 	%r4962, %r4948, %r4948, 26;
	shf.l.wrap.b32 	%r4963, %r4948, %r4948, 21;
	xor.b32  	%r4964, %r4962, %r4963;
	shf.l.wrap.b32 	%r4965, %r4948, %r4948, 7;
	xor.b32  	%r4966, %r4964, %r4965;
	add.s32 	%r4967, %r4966, %r3421;
	add.s32 	%r4968, %r4967, %r4961;
	add.s32 	%r4969, %r4968, %r4873;
	add.s32 	%r4970, %r4969, -1933114872;
	add.s32 	%r4971, %r4957, %r4952;
	add.s32 	%r4972, %r4971, %r4970;
	add.s32 	%r4973, %r4970, %r4872;
	or.b32  	%r4974, %r4922, %r4947;
	and.b32  	%r4975, %r4974, %r4972;
	and.b32  	%r4976, %r4922, %r4947;
	or.b32  	%r4977, %r4975, %r4976;
	shf.l.wrap.b32 	%r4978, %r4972, %r4972, 30;
	shf.l.wrap.b32 	%r4979, %r4972, %r4972, 19;
	xor.b32  	%r4980, %r4979, %r4978;
	shf.l.wrap.b32 	%r4981, %r4972, %r4972, 10;
	xor.b32  	%r4982, %r4980, %r4981;
	and.b32  	%r4983, %r4948, %r4973;
	not.b32 	%r4984, %r4973;
	and.b32  	%r4985, %r4923, %r4984;
	or.b32  	%r4986, %r4985, %r4983;
	shf.l.wrap.b32 	%r4987, %r4973, %r4973, 26;
	shf.l.wrap.b32 	%r4988, %r4973, %r4973, 21;
	xor.b32  	%r4989, %r4987, %r4988;
	shf.l.wrap.b32 	%r4990, %r4973, %r4973, 7;
	xor.b32  	%r4991, %r4989, %r4990;
	add.s32 	%r4992, %r4991, %r3434;
	add.s32 	%r4993, %r4992, %r4986;
	add.s32 	%r4994, %r4993, %r4898;
	add.s32 	%r4995, %r4994, -1866530822;
	add.s32 	%r4996, %r4982, %r4977;
	add.s32 	%r4997, %r4996, %r4995;
	add.s32 	%r4998, %r4995, %r4897;
	or.b32  	%r4999, %r4947, %r4972;
	and.b32  	%r5000, %r4999, %r4997;
	and.b32  	%r5001, %r4947, %r4972;
	or.b32  	%r5002, %r5000, %r5001;
	shf.l.wrap.b32 	%r5003, %r4997, %r4997, 30;
	shf.l.wrap.b32 	%r5004, %r4997, %r4997, 19;
	xor.b32  	%r5005, %r5004, %r5003;
	shf.l.wrap.b32 	%r5006, %r4997, %r4997, 10;
	xor.b32  	%r5007, %r5005, %r5006;
	and.b32  	%r5008, %r4973, %r4998;
	not.b32 	%r5009, %r4998;
	and.b32  	%r5010, %r4948, %r5009;
	or.b32  	%r5011, %r5010, %r5008;
	shf.l.wrap.b32 	%r5012, %r4998, %r4998, 26;
	shf.l.wrap.b32 	%r5013, %r4998, %r4998, 21;
	xor.b32  	%r5014, %r5012, %r5013;
	shf.l.wrap.b32 	%r5015, %r4998, %r4998, 7;
	xor.b32  	%r5016, %r5014, %r5015;
	add.s32 	%r5017, %r5016, %r3447;
	add.s32 	%r5018, %r5017, %r5011;
	add.s32 	%r5019, %r5018, %r4923;
	add.s32 	%r5020, %r5019, -1538233109;
	add.s32 	%r5021, %r5007, %r5002;
	add.s32 	%r5022, %r5021, %r5020;
	add.s32 	%r5023, %r5020, %r4922;
	or.b32  	%r5024, %r4972, %r4997;
	and.b32  	%r5025, %r5024, %r5022;
	and.b32  	%r5026, %r4972, %r4997;
	or.b32  	%r5027, %r5025, %r5026;
	shf.l.wrap.b32 	%r5028, %r5022, %r5022, 30;
	shf.l.wrap.b32 	%r5029, %r5022, %r5022, 19;
	xor.b32  	%r5030, %r5029, %r5028;
	shf.l.wrap.b32 	%r5031, %r5022, %r5022, 10;
	xor.b32  	%r5032, %r5030, %r5031;
	and.b32  	%r5033, %r4998, %r5023;
	not.b32 	%r5034, %r5023;
	and.b32  	%r5035, %r4973, %r5034;
	or.b32  	%r5036, %r5035, %r5033;
	shf.l.wrap.b32 	%r5037, %r5023, %r5023, 26;
	shf.l.wrap.b32 	%r5038, %r5023, %r5023, 21;
	xor.b32  	%r5039, %r5037, %r5038;
	shf.l.wrap.b32 	%r5040, %r5023, %r5023, 7;
	xor.b32  	%r5041, %r5039, %r5040;
	add.s32 	%r5042, %r5041, %r3460;
	add.s32 	%r5043, %r5042, %r5036;
	add.s32 	%r5044, %r5043, %r4948;
	add.s32 	%r5045, %r5044, -1090935817;
	add.s32 	%r5046, %r5032, %r5027;
	add.s32 	%r5047, %r5046, %r5045;
	add.s32 	%r5048, %r5045, %r4947;
	or.b32  	%r5049, %r4997, %r5022;
	and.b32  	%r5050, %r5049, %r5047;
	and.b32  	%r5051, %r4997, %r5022;
	or.b32  	%r5052, %r5050, %r5051;
	shf.l.wrap.b32 	%r5053, %r5047, %r5047, 30;
	shf.l.wrap.b32 	%r5054, %r5047, %r5047, 19;
	xor.b32  	%r5055, %r5054, %r5053;
	shf.l.wrap.b32 	%r5056, %r5047, %r5047, 10;
	xor.b32  	%r5057, %r5055, %r5056;
	and.b32  	%r5058, %r5023, %r5048;
	not.b32 	%r5059, %r5048;
	and.b32  	%r5060, %r4998, %r5059;
	or.b32  	%r5061, %r5060, %r5058;
	shf.l.wrap.b32 	%r5062, %r5048, %r5048, 26;
	shf.l.wrap.b32 	%r5063, %r5048, %r5048, 21;
	xor.b32  	%r5064, %r5062, %r5063;
	shf.l.wrap.b32 	%r5065, %r5048, %r5048, 7;
	xor.b32  	%r5066, %r5064, %r5065;
	add.s32 	%r5067, %r5066, %r3473;
	add.s32 	%r5068, %r5067, %r5061;
	add.s32 	%r5069, %r5068, %r4973;
	add.s32 	%r5070, %r5069, -965641998;
	add.s32 	%r5071, %r5057, %r5052;
	add.s32 	%r5072, %r5071, %r5070;
	add.s32 	%r5073, %r5070, %r4972;
	add.s32 	%r10021, %r10021, %r5072;
	add.s32 	%r10020, %r10020, %r5047;
	add.s32 	%r10019, %r10019, %r5022;
	add.s32 	%r10018, %r10018, %r4997;
	add.s32 	%r10017, %r10017, %r5073;
	add.s32 	%r10016, %r10016, %r5048;
	add.s32 	%r10015, %r10015, %r5023;
	add.s32 	%r10014, %r10014, %r4998;
	ld.local.u64 	%rd83, [%rd1+144];
	add.s64 	%rd84, %rd83, 512;
	st.local.u64 	[%rd1+144], %rd84;
	mov.b32 	%r10005, 0;
	st.local.u32 	[%rd1+140], %r10005;
$L__BB5_12:
	add.s64 	%rd132, %rd132, 1;
	setp.ne.s64 	%p7, %rd132, 6;
	@%p7 bra 	$L__BB5_10;
	st.local.v2.u32 	[%rd1], {%r10021, %r10020};
	st.local.v2.u32 	[%rd1+8], {%r10019, %r10018};
	st.local.v2.u32 	[%rd1+16], {%r10017, %r10016};
	st.local.v2.u32 	[%rd1+24], {%r10015, %r10014};
	cvt.u64.u32 	%rd7, %r10005;
	setp.lt.u32 	%p8, %r10005, 56;
	add.s64 	%rd85, %rd1, %rd7;
	mov.b16 	%rs115, 128;
	st.local.u8 	[%rd85+76], %rs115;
	add.s64 	%rd136, %rd7, 1;
	selp.b64 	%rd9, 56, 64, %p8;
	setp.ge.u64 	%p9, %rd136, %rd9;
	@%p9 bra 	$L__BB5_25;
	not.b64 	%rd10, %rd7;
	sub.s64 	%rd86, %rd9, %rd7;
	add.s64 	%rd87, %rd86, -2;
	and.b64  	%rd11, %rd10, 7;
	setp.lt.u64 	%p10, %rd87, 7;
	mov.u64 	%rd137, %rd7;
	@%p10 bra 	$L__BB5_17;
	add.s64 	%rd89, %rd9, %rd10;
	sub.s64 	%rd12, %rd89, %rd11;
	mov.b64 	%rd135, 0;
	mov.u64 	%rd137, %rd7;
$L__BB5_16:
	.pragma "nounroll";
	add.s64 	%rd90, %rd1, %rd137;
	mov.b16 	%rs116, 0;
	st.local.u8 	[%rd90+77], %rs116;
	add.s64 	%rd91, %rd1, %rd136;
	st.local.u8 	[%rd91+77], %rs116;
	st.local.u8 	[%rd91+78], %rs116;
	st.local.u8 	[%rd91+79], %rs116;
	st.local.u8 	[%rd91+80], %rs116;
	st.local.u8 	[%rd91+81], %rs116;
	st.local.u8 	[%rd91+82], %rs116;
	add.s64 	%rd137, %rd136, 7;
	st.local.u8 	[%rd91+83], %rs116;
	add.s64 	%rd136, %rd136, 8;
	add.s64 	%rd135, %rd135, 8;
	setp.ne.s64 	%p11, %rd135, %rd12;
	@%p11 bra 	$L__BB5_16;
$L__BB5_17:
	setp.eq.s64 	%p12, %rd11, 0;
	@%p12 bra 	$L__BB5_25;
	setp.lt.u64 	%p13, %rd11, 4;
	@%p13 bra 	$L__BB5_20;
	add.s64 	%rd92, %rd1, %rd137;
	mov.b16 	%rs117, 0;
	st.local.u8 	[%rd92+77], %rs117;
	add.s64 	%rd93, %rd1, %rd136;
	st.local.u8 	[%rd93+77], %rs117;
	st.local.u8 	[%rd93+78], %rs117;
	st.local.u8 	[%rd93+79], %rs117;
	add.s64 	%rd137, %rd136, 3;
	add.s64 	%rd136, %rd136, 4;
$L__BB5_20:
	and.b64  	%rd94, %rd10, 3;
	setp.eq.s64 	%p14, %rd94, 0;
	@%p14 bra 	$L__BB5_25;
	setp.eq.s64 	%p15, %rd94, 1;
	@%p15 bra 	$L__BB5_23;
	add.s64 	%rd95, %rd1, %rd137;
	mov.b16 	%rs118, 0;
	st.local.u8 	[%rd95+77], %rs118;
	add.s64 	%rd96, %rd1, %rd136;
	st.local.u8 	[%rd96+77], %rs118;
	add.s64 	%rd137, %rd136, 1;
$L__BB5_23:
	and.b64  	%rd97, %rd7, 1;
	setp.eq.b64 	%p16, %rd97, 1;
	@%p16 bra 	$L__BB5_25;
	add.s64 	%rd98, %rd1, %rd137;
	mov.b16 	%rs119, 0;
	st.local.u8 	[%rd98+77], %rs119;
$L__BB5_25:
	ld.local.u32 	%r121, [%rd1+140];
	setp.gt.u32 	%p17, %r121, 55;
	ld.local.u8 	%rs1, [%rd1+76];
	@%p17 bra 	$L__BB5_27;
	ld.local.u8 	%r5074, [%rd1+77];
	ld.local.v2.u8 	{%rs120, %rs121}, [%rd1+78];
	ld.local.v2.b32 	{%r5075, %r5076}, [%rd1+80];
	bfe.u32 	%r5077, %r5076, 16, 8;
	cvt.u16.u32 	%rs122, %r5077;
	bfe.u32 	%r5078, %r5076, 8, 8;
	bfe.u32 	%r5079, %r5076, 0, 8;
	bfe.u32 	%r5080, %r5075, 16, 8;
	cvt.u16.u32 	%rs123, %r5080;
	bfe.u32 	%r5081, %r5075, 8, 8;
	bfe.u32 	%r5082, %r5075, 0, 8;
	ld.local.v2.b32 	{%r5083, %r5084}, [%rd1+88];
	bfe.u32 	%r5085, %r5084, 16, 8;
	cvt.u16.u32 	%rs124, %r5085;
	bfe.u32 	%r5086, %r5084, 8, 8;
	bfe.u32 	%r5087, %r5084, 0, 8;
	bfe.u32 	%r5088, %r5083, 16, 8;
	cvt.u16.u32 	%rs125, %r5088;
	bfe.u32 	%r5089, %r5083, 8, 8;
	bfe.u32 	%r5090, %r5083, 0, 8;
	ld.local.v2.b32 	{%r5091, %r5092}, [%rd1+96];
	bfe.u32 	%r5093, %r5092, 16, 8;
	cvt.u16.u32 	%rs126, %r5093;
	bfe.u32 	%r5094, %r5092, 8, 8;
	bfe.u32 	%r5095, %r5092, 0, 8;
	bfe.u32 	%r5096, %r5091, 16, 8;
	cvt.u16.u32 	%rs127, %r5096;
	bfe.u32 	%r5097, %r5091, 8, 8;
	bfe.u32 	%r5098, %r5091, 0, 8;
	ld.local.v2.b32 	{%r5099, %r5100}, [%rd1+104];
	bfe.u32 	%r5101, %r5100, 16, 8;
	cvt.u16.u32 	%rs128, %r5101;
	bfe.u32 	%r5102, %r5100, 8, 8;
	bfe.u32 	%r5103, %r5100, 0, 8;
	bfe.u32 	%r5104, %r5099, 16, 8;
	cvt.u16.u32 	%rs129, %r5104;
	bfe.u32 	%r5105, %r5099, 8, 8;
	bfe.u32 	%r5106, %r5099, 0, 8;
	ld.local.v2.b32 	{%r5107, %r5108}, [%rd1+112];
	bfe.u32 	%r5109, %r5108, 16, 8;
	cvt.u16.u32 	%rs130, %r5109;
	bfe.u32 	%r5110, %r5108, 8, 8;
	bfe.u32 	%r5111, %r5108, 0, 8;
	bfe.u32 	%r5112, %r5107, 16, 8;
	cvt.u16.u32 	%rs131, %r5112;
	bfe.u32 	%r5113, %r5107, 8, 8;
	bfe.u32 	%r5114, %r5107, 0, 8;
	ld.local.v2.b32 	{%r5115, %r5116}, [%rd1+120];
	bfe.u32 	%r5117, %r5116, 16, 8;
	cvt.u16.u32 	%rs132, %r5117;
	bfe.u32 	%r5118, %r5116, 8, 8;
	bfe.u32 	%r5119, %r5116, 0, 8;
	bfe.u32 	%r5120, %r5115, 16, 8;
	cvt.u16.u32 	%rs133, %r5120;
	bfe.u32 	%r5121, %r5115, 8, 8;
	bfe.u32 	%r5122, %r5115, 0, 8;
	ld.local.u32 	%r5123, [%rd1+128];
	bfe.u32 	%r5124, %r5123, 0, 8;
	bfe.u32 	%r5125, %r5123, 8, 8;
	bfe.u32 	%r5126, %r5123, 16, 8;
	cvt.u16.u32 	%rs134, %r5126;
	cvt.u32.u16 	%r5127, %rs1;
	shl.b32 	%r5128, %r5127, 24;
	shl.b32 	%r5129, %r5074, 16;
	or.b32  	%r5130, %r5129, %r5128;
	mul.wide.u16 	%r5131, %rs120, 256;
	or.b32  	%r5132, %r5130, %r5131;
	cvt.u32.u16 	%r5133, %rs121;
	or.b32  	%r10031, %r5132, %r5133;
	shl.b32 	%r5134, %r5082, 24;
	shl.b32 	%r5135, %r5081, 16;
	and.b32  	%r5136, %r5135, 16711680;
	or.b32  	%r5137, %r5136, %r5134;
	and.b16  	%rs135, %rs123, 255;
	mul.wide.u16 	%r5138, %rs135, 256;
	or.b32  	%r5139, %r5137, %r5138;
	bfe.u32 	%r5140, %r5075, 24, 8;
	or.b32  	%r10032, %r5139, %r5140;
	shl.b32 	%r5141, %r5079, 24;
	shl.b32 	%r5142, %r5078, 16;
	and.b32  	%r5143, %r5142, 16711680;
	or.b32  	%r5144, %r5143, %r5141;
	and.b16  	%rs136, %rs122, 255;
	mul.wide.u16 	%r5145, %rs136, 256;
	or.b32  	%r5146, %r5144, %r5145;
	bfe.u32 	%r5147, %r5076, 24, 8;
	or.b32  	%r10033, %r5146, %r5147;
	shl.b32 	%r5148, %r5090, 24;
	shl.b32 	%r5149, %r5089, 16;
	and.b32  	%r5150, %r5149, 16711680;
	or.b32  	%r5151, %r5150, %r5148;
	and.b16  	%rs137, %rs125, 255;
	mul.wide.u16 	%r5152, %rs137, 256;
	or.b32  	%r5153, %r5151, %r5152;
	bfe.u32 	%r5154, %r5083, 24, 8;
	or.b32  	%r10034, %r5153, %r5154;
	shl.b32 	%r5155, %r5087, 24;
	shl.b32 	%r5156, %r5086, 16;
	and.b32  	%r5157, %r5156, 16711680;
	or.b32  	%r5158, %r5157, %r5155;
	and.b16  	%rs138, %rs124, 255;
	mul.wide.u16 	%r5159, %rs138, 256;
	or.b32  	%r5160, %r5158, %r5159;
	bfe.u32 	%r5161, %r5084, 24, 8;
	or.b32  	%r10035, %r5160, %r5161;
	shl.b32 	%r5162, %r5098, 24;
	shl.b32 	%r5163, %r5097, 16;
	and.b32  	%r5164, %r5163, 16711680;
	or.b32  	%r5165, %r5164, %r5162;
	and.b16  	%rs139, %rs127, 255;
	mul.wide.u16 	%r5166, %rs139, 256;
	or.b32  	%r5167, %r5165, %r5166;
	bfe.u32 	%r5168, %r5091, 24, 8;
	or.b32  	%r10036, %r5167, %r5168;
	shl.b32 	%r5169, %r5095, 24;
	shl.b32 	%r5170, %r5094, 16;
	and.b32  	%r5171, %r5170, 16711680;
	or.b32  	%r5172, %r5171, %r5169;
	and.b16  	%rs140, %rs126, 255;
	mul.wide.u16 	%r5173, %rs140, 256;
	or.b32  	%r5174, %r5172, %r5173;
	bfe.u32 	%r5175, %r5092, 24, 8;
	or.b32  	%r10037, %r5174, %r5175;
	shl.b32 	%r5176, %r5106, 24;
	shl.b32 	%r5177, %r5105, 16;
	and.b32  	%r5178, %r5177, 16711680;
	or.b32  	%r5179, %r5178, %r5176;
	and.b16  	%rs141, %rs129, 255;
	mul.wide.u16 	%r5180, %rs141, 256;
	or.b32  	%r5181, %r5179, %r5180;
	bfe.u32 	%r5182, %r5099, 24, 8;
	or.b32  	%r10038, %r5181, %r5182;
	shl.b32 	%r5183, %r5103, 24;
	shl.b32 	%r5184, %r5102, 16;
	and.b32  	%r5185, %r5184, 16711680;
	or.b32  	%r5186, %r5185, %r5183;
	and.b16  	%rs142, %rs128, 255;
	mul.wide.u16 	%r5187, %rs142, 256;
	or.b32  	%r5188, %r5186, %r5187;
	bfe.u32 	%r5189, %r5100, 24, 8;
	or.b32  	%r10039, %r5188, %r5189;
	shl.b32 	%r5190, %r5114, 24;
	shl.b32 	%r5191, %r5113, 16;
	and.b32  	%r5192, %r5191, 16711680;
	or.b32  	%r5193, %r5192, %r5190;
	and.b16  	%rs143, %rs131, 255;
	mul.wide.u16 	%r5194, %rs143, 256;
	or.b32  	%r5195, %r5193, %r5194;
	bfe.u32 	%r5196, %r5107, 24, 8;
	or.b32  	%r10040, %r5195, %r5196;
	shl.b32 	%r5197, %r5111, 24;
	shl.b32 	%r5198, %r5110, 16;
	and.b32  	%r5199, %r5198, 16711680;
	or.b32  	%r5200, %r5199, %r5197;
	and.b16  	%rs144, %rs130, 255;
	mul.wide.u16 	%r5201, %rs144, 256;
	or.b32  	%r5202, %r5200, %r5201;
	bfe.u32 	%r5203, %r5108, 24, 8;
	or.b32  	%r10041, %r5202, %r5203;
	shl.b32 	%r5204, %r5122, 24;
	shl.b32 	%r5205, %r5121, 16;
	and.b32  	%r5206, %r5205, 16711680;
	or.b32  	%r5207, %r5206, %r5204;
	and.b16  	%rs145, %rs133, 255;
	mul.wide.u16 	%r5208, %rs145, 256;
	or.b32  	%r5209, %r5207, %r5208;
	bfe.u32 	%r5210, %r5115, 24, 8;
	or.b32  	%r10042, %r5209, %r5210;
	shl.b32 	%r5211, %r5119, 24;
	shl.b32 	%r5212, %r5118, 16;
	and.b32  	%r5213, %r5212, 16711680;
	or.b32  	%r5214, %r5213, %r5211;
	and.b16  	%rs146, %rs132, 255;
	mul.wide.u16 	%r5215, %rs146, 256;
	or.b32  	%r5216, %r5214, %r5215;
	bfe.u32 	%r5217, %r5116, 24, 8;
	or.b32  	%r10043, %r5216, %r5217;
	shl.b32 	%r5218, %r5124, 24;
	shl.b32 	%r5219, %r5125, 16;
	and.b32  	%r5220, %r5219, 16711680;
	or.b32  	%r5221, %r5220, %r5218;
	and.b16  	%rs147, %rs134, 255;
	mul.wide.u16 	%r5222, %rs147, 256;
	or.b32  	%r5223, %r5221, %r5222;
	bfe.u32 	%r5224, %r5123, 24, 8;
	or.b32  	%r10044, %r5223, %r5224;
	bra.uni 	$L__BB5_28;
$L__BB5_27:
	cvt.u32.u16 	%r5226, %rs1;
	shl.b32 	%r5227, %r5226, 24;
	ld.local.u8 	%r5228, [%rd1+77];
	shl.b32 	%r5229, %r5228, 16;
	or.b32  	%r5230, %r5229, %r5227;
	ld.local.v2.u8 	{%rs148, %rs149}, [%rd1+78];
	mul.wide.u16 	%r5231, %rs148, 256;
	or.b32  	%r5232, %r5230, %r5231;
	cvt.u32.u16 	%r5233, %rs149;
	or.b32  	%r5234, %r5232, %r5233;
	ld.local.v2.b32 	{%r5235, %r5236}, [%rd1+80];
	bfe.u32 	%r5237, %r5236, 16, 8;
	cvt.u16.u32 	%rs150, %r5237;
	bfe.u32 	%r5238, %r5236, 8, 8;
	bfe.u32 	%r5239, %r5236, 0, 8;
	bfe.u32 	%r5240, %r5235, 16, 8;
	cvt.u16.u32 	%rs151, %r5240;
	bfe.u32 	%r5241, %r5235, 8, 8;
	bfe.u32 	%r5242, %r5235, 0, 8;
	shl.b32 	%r5243, %r5242, 24;
	shl.b32 	%r5244, %r5241, 16;
	and.b32  	%r5245, %r5244, 16711680;
	or.b32  	%r5246, %r5245, %r5243;
	and.b16  	%rs152, %rs151, 255;
	mul.wide.u16 	%r5247, %rs152, 256;
	or.b32  	%r5248, %r5246, %r5247;
	bfe.u32 	%r5249, %r5235, 24, 8;
	or.b32  	%r5250, %r5248, %r5249;
	shl.b32 	%r5251, %r5239, 24;
	shl.b32 	%r5252, %r5238, 16;
	and.b32  	%r5253, %r5252, 16711680;
	or.b32  	%r5254, %r5253, %r5251;
	and.b16  	%rs153, %rs150, 255;
	mul.wide.u16 	%r5255, %rs153, 256;
	or.b32  	%r5256, %r5254, %r5255;
	bfe.u32 	%r5257, %r5236, 24, 8;
	or.b32  	%r5258, %r5256, %r5257;
	ld.local.v2.b32 	{%r5259, %r5260}, [%rd1+88];
	bfe.u32 	%r5261, %r5260, 16, 8;
	cvt.u16.u32 	%rs154, %r5261;
	bfe.u32 	%r5262, %r5260, 8, 8;
	bfe.u32 	%r5263, %r5260, 0, 8;
	bfe.u32 	%r5264, %r5259, 16, 8;
	cvt.u16.u32 	%rs155, %r5264;
	bfe.u32 	%r5265, %r5259, 8, 8;
	bfe.u32 	%r5266, %r5259, 0, 8;
	shl.b32 	%r5267, %r5266, 24;
	shl.b32 	%r5268, %r5265, 16;
	and.b32  	%r5269, %r5268, 16711680;
	or.b32  	%r5270, %r5269, %r5267;
	and.b16  	%rs156, %rs155, 255;
	mul.wide.u16 	%r5271, %rs156, 256;
	or.b32  	%r5272, %r5270, %r5271;
	bfe.u32 	%r5273, %r5259, 24, 8;
	or.b32  	%r5274, %r5272, %r5273;
	shl.b32 	%r5275, %r5263, 24;
	shl.b32 	%r5276, %r5262, 16;
	and.b32  	%r5277, %r5276, 16711680;
	or.b32  	%r5278, %r5277, %r5275;
	and.b16  	%rs157, %rs154, 255;
	mul.wide.u16 	%r5279, %rs157, 256;
	or.b32  	%r5280, %r5278, %r5279;
	bfe.u32 	%r5281, %r5260, 24, 8;
	or.b32  	%r5282, %r5280, %r5281;
	ld.local.v2.b32 	{%r5283, %r5284}, [%rd1+96];
	bfe.u32 	%r5285, %r5284, 16, 8;
	cvt.u16.u32 	%rs158, %r5285;
	bfe.u32 	%r5286, %r5284, 8, 8;
	bfe.u32 	%r5287, %r5284, 0, 8;
	bfe.u32 	%r5288, %r5283, 16, 8;
	cvt.u16.u32 	%rs159, %r5288;
	bfe.u32 	%r5289, %r5283, 8, 8;
	bfe.u32 	%r5290, %r5283, 0, 8;
	shl.b32 	%r5291, %r5290, 24;
	shl.b32 	%r5292, %r5289, 16;
	and.b32  	%r5293, %r5292, 16711680;
	or.b32  	%r5294, %r5293, %r5291;
	and.b16  	%rs160, %rs159, 255;
	mul.wide.u16 	%r5295, %rs160, 256;
	or.b32  	%r5296, %r5294, %r5295;
	bfe.u32 	%r5297, %r5283, 24, 8;
	or.b32  	%r5298, %r5296, %r5297;
	shl.b32 	%r5299, %r5287, 24;
	shl.b32 	%r5300, %r5286, 16;
	and.b32  	%r5301, %r5300, 16711680;
	or.b32  	%r5302, %r5301, %r5299;
	and.b16  	%rs161, %rs158, 255;
	mul.wide.u16 	%r5303, %rs161, 256;
	or.b32  	%r5304, %r5302, %r5303;
	bfe.u32 	%r5305, %r5284, 24, 8;
	or.b32  	%r5306, %r5304, %r5305;
	ld.local.v2.b32 	{%r5307, %r5308}, [%rd1+104];
	bfe.u32 	%r5309, %r5308, 16, 8;
	cvt.u16.u32 	%rs162, %r5309;
	bfe.u32 	%r5310, %r5308, 8, 8;
	bfe.u32 	%r5311, %r5308, 0, 8;
	bfe.u32 	%r5312, %r5307, 16, 8;
	cvt.u16.u32 	%rs163, %r5312;
	bfe.u32 	%r5313, %r5307, 8, 8;
	bfe.u32 	%r5314, %r5307, 0, 8;
	shl.b32 	%r5315, %r5314, 24;
	shl.b32 	%r5316, %r5313, 16;
	and.b32  	%r5317, %r5316, 16711680;
	or.b32  	%r5318, %r5317, %r5315;
	and.b16  	%rs164, %rs163, 255;
	mul.wide.u16 	%r5319, %rs164, 256;
	or.b32  	%r5320, %r5318, %r5319;
	bfe.u32 	%r5321, %r5307, 24, 8;
	or.b32  	%r5322, %r5320, %r5321;
	shl.b32 	%r5323, %r5311, 24;
	shl.b32 	%r5324, %r5310, 16;
	and.b32  	%r5325, %r5324, 16711680;
	or.b32  	%r5326, %r5325, %r5323;
	and.b16  	%rs165, %rs162, 255;
	mul.wide.u16 	%r5327, %rs165, 256;
	or.b32  	%r5328, %r5326, %r5327;
	bfe.u32 	%r5329, %r5308, 24, 8;
	or.b32  	%r5330, %r5328, %r5329;
	ld.local.v2.b32 	{%r5331, %r5332}, [%rd1+112];
	bfe.u32 	%r5333, %r5332, 16, 8;
	cvt.u16.u32 	%rs166, %r5333;
	bfe.u32 	%r5334, %r5332, 8, 8;
	bfe.u32 	%r5335, %r5332, 0, 8;
	bfe.u32 	%r5336, %r5331, 16, 8;
	cvt.u16.u32 	%rs167, %r5336;
	bfe.u32 	%r5337, %r5331, 8, 8;
	bfe.u32 	%r5338, %r5331, 0, 8;
	shl.b32 	%r5339, %r5338, 24;
	shl.b32 	%r5340, %r5337, 16;
	and.b32  	%r5341, %r5340, 16711680;
	or.b32  	%r5342, %r5341, %r5339;
	and.b16  	%rs168, %rs167, 255;
	mul.wide.u16 	%r5343, %rs168, 256;
	or.b32  	%r5344, %r5342, %r5343;
	bfe.u32 	%r5345, %r5331, 24, 8;
	or.b32  	%r5346, %r5344, %r5345;
	shl.b32 	%r5347, %r5335, 24;
	shl.b32 	%r5348, %r5334, 16;
	and.b32  	%r5349, %r5348, 16711680;
	or.b32  	%r5350, %r5349, %r5347;
	and.b16  	%rs169, %rs166, 255;
	mul.wide.u16 	%r5351, %rs169, 256;
	or.b32  	%r5352, %r5350, %r5351;
	bfe.u32 	%r5353, %r5332, 24, 8;
	or.b32  	%r5354, %r5352, %r5353;
	ld.local.v2.b32 	{%r5355, %r5356}, [%rd1+120];
	bfe.u32 	%r5357, %r5356, 16, 8;
	cvt.u16.u32 	%rs170, %r5357;
	bfe.u32 	%r5358, %r5356, 8, 8;
	bfe.u32 	%r5359, %r5356, 0, 8;
	bfe.u32 	%r5360, %r5355, 16, 8;
	cvt.u16.u32 	%rs171, %r5360;
	bfe.u32 	%r5361, %r5355, 8, 8;
	bfe.u32 	%r5362, %r5355, 0, 8;
	shl.b32 	%r5363, %r5362, 24;
	shl.b32 	%r5364, %r5361, 16;
	and.b32  	%r5365, %r5364, 16711680;
	or.b32  	%r5366, %r5365, %r5363;
	and.b16  	%rs172, %rs171, 255;
	mul.wide.u16 	%r5367, %rs172, 256;
	or.b32  	%r5368, %r5366, %r5367;
	bfe.u32 	%r5369, %r5355, 24, 8;
	or.b32  	%r5370, %r5368, %r5369;
	shl.b32 	%r5371, %r5359, 24;
	shl.b32 	%r5372, %r5358, 16;
	and.b32  	%r5373, %r5372, 16711680;
	or.b32  	%r5374, %r5373, %r5371;
	and.b16  	%rs173, %rs170, 255;
	mul.wide.u16 	%r5375, %rs173, 256;
	or.b32  	%r5376, %r5374, %r5375;
	bfe.u32 	%r5377, %r5356, 24, 8;
	or.b32  	%r5378, %r5376, %r5377;
	ld.local.v2.b32 	{%r5379, %r5380}, [%rd1+128];
	bfe.u32 	%r5381, %r5380, 16, 8;
	cvt.u16.u32 	%rs174, %r5381;
	bfe.u32 	%r5382, %r5380, 8, 8;
	bfe.u32 	%r5383, %r5380, 0, 8;
	bfe.u32 	%r5384, %r5379, 16, 8;
	cvt.u16.u32 	%rs175, %r5384;
	bfe.u32 	%r5385, %r5379, 8, 8;
	bfe.u32 	%r5386, %r5379, 0, 8;
	shl.b32 	%r5387, %r5386, 24;
	shl.b32 	%r5388, %r5385, 16;
	and.b32  	%r5389, %r5388, 16711680;
	or.b32  	%r5390, %r5389, %r5387;
	and.b16  	%rs176, %rs175, 255;
	mul.wide.u16 	%r5391, %rs176, 256;
	or.b32  	%r5392, %r5390, %r5391;
	bfe.u32 	%r5393, %r5379, 24, 8;
	or.b32  	%r5394, %r5392, %r5393;
	shl.b32 	%r5395, %r5383, 24;
	shl.b32 	%r5396, %r5382, 16;
	and.b32  	%r5397, %r5396, 16711680;
	or.b32  	%r5398, %r5397, %r5395;
	and.b16  	%rs177, %rs174, 255;
	mul.wide.u16 	%r5399, %rs177, 256;
	or.b32  	%r5400, %r5398, %r5399;
	bfe.u32 	%r5401, %r5380, 24, 8;
	or.b32  	%r5402, %r5400, %r5401;
	ld.local.u32 	%r5403, [%rd1+136];
	bfe.u32 	%r5404, %r5403, 0, 8;
	bfe.u32 	%r5405, %r5403, 8, 8;
	bfe.u32 	%r5406, %r5403, 16, 8;
	cvt.u16.u32 	%rs178, %r5406;
	shl.b32 	%r5407, %r5404, 24;
	shl.b32 	%r5408, %r5405, 16;
	and.b32  	%r5409, %r5408, 16711680;
	or.b32  	%r5410, %r5409, %r5407;
	and.b16  	%rs179, %rs178, 255;
	mul.wide.u16 	%r5411, %rs179, 256;
	or.b32  	%r5412, %r5410, %r5411;
	bfe.u32 	%r5413, %r5403, 24, 8;
	or.b32  	%r5414, %r5412, %r5413;
	shf.l.wrap.b32 	%r5415, %r5400, %r5402, 15;
	shf.l.wrap.b32 	%r5416, %r5400, %r5402, 13;
	xor.b32  	%r5417, %r5415, %r5416;
	shr.u32 	%r5418, %r5400, 10;
	xor.b32  	%r5419, %r5417, %r5418;
	add.s32 	%r5420, %r5419, %r5346;
	shf.l.wrap.b32 	%r5421, %r5250, %r5250, 25;
	shf.l.wrap.b32 	%r5422, %r5248, %r5250, 14;
	xor.b32  	%r5423, %r5421, %r5422;
	shr.u32 	%r5424, %r5250, 3;
	xor.b32  	%r5425, %r5423, %r5424;
	add.s32 	%r5426, %r5420, %r5234;
	add.s32 	%r5427, %r5426, %r5425;
	shf.l.wrap.b32 	%r5428, %r5412, %r5414, 15;
	shf.l.wrap.b32 	%r5429, %r5412, %r5414, 13;
	xor.b32  	%r5430, %r5428, %r5429;
	shr.u32 	%r5431, %r5412, 10;
	xor.b32  	%r5432, %r5430, %r5431;
	add.s32 	%r5433, %r5432, %r5354;
	shf.l.wrap.b32 	%r5434, %r5258, %r5258, 25;
	shf.l.wrap.b32 	%r5435, %r5256, %r5258, 14;
	xor.b32  	%r5436, %r5434, %r5435;
	shr.u32 	%r5437, %r5258, 3;
	xor.b32  	%r5438, %r5436, %r5437;
	add.s32 	%r5439, %r5433, %r5250;
	add.s32 	%r5440, %r5439, %r5438;
	shf.l.wrap.b32 	%r5441, %r5427, %r5427, 15;
	shf.l.wrap.b32 	%r5442, %r5427, %r5427, 13;
	xor.b32  	%r5443, %r5441, %r5442;
	shr.u32 	%r5444, %r5427, 10;
	xor.b32  	%r5445, %r5443, %r5444;
	add.s32 	%r5446, %r5445, %r5370;
	shf.l.wrap.b32 	%r5447, %r5274, %r5274, 25;
	shf.l.wrap.b32 	%r5448, %r5272, %r5274, 14;
	xor.b32  	%r5449, %r5447, %r5448;
	shr.u32 	%r5450, %r5274, 3;
	xor.b32  	%r5451, %r5449, %r5450;
	add.s32 	%r5452, %r5446, %r5258;
	add.s32 	%r5453, %r5452, %r5451;
	shf.l.wrap.b32 	%r5454, %r5440, %r5440, 15;
	shf.l.wrap.b32 	%r5455, %r5440, %r5440, 13;
	xor.b32  	%r5456, %r5454, %r5455;
	shr.u32 	%r5457, %r5440, 10;
	xor.b32  	%r5458, %r5456, %r5457;
	add.s32 	%r5459, %r5458, %r5378;
	shf.l.wrap.b32 	%r5460, %r5282, %r5282, 25;
	shf.l.wrap.b32 	%r5461, %r5280, %r5282, 14;
	xor.b32  	%r5462, %r5460, %r5461;
	shr.u32 	%r5463, %r5282, 3;
	xor.b32  	%r5464, %r5462, %r5463;
	add.s32 	%r5465, %r5459, %r5274;
	add.s32 	%r5466, %r5465, %r5464;
	shf.l.wrap.b32 	%r5467, %r5453, %r5453, 15;
	shf.l.wrap.b32 	%r5468, %r5453, %r5453, 13;
	xor.b32  	%r5469, %r5467, %r5468;
	shr.u32 	%r5470, %r5453, 10;
	xor.b32  	%r5471, %r5469, %r5470;
	add.s32 	%r5472, %r5471, %r5394;
	shf.l.wrap.b32 	%r5473, %r5298, %r5298, 25;
	shf.l.wrap.b32 	%r5474, %r5296, %r5298, 14;
	xor.b32  	%r5475, %r5473, %r5474;
	shr.u32 	%r5476, %r5298, 3;
	xor.b32  	%r5477, %r5475, %r5476;
	add.s32 	%r5478, %r5472, %r5282;
	add.s32 	%r5479, %r5478, %r5477;
	shf.l.wrap.b32 	%r5480, %r5466, %r5466, 15;
	shf.l.wrap.b32 	%r5481, %r5466, %r5466, 13;
	xor.b32  	%r5482, %r5480, %r5481;
	shr.u32 	%r5483, %r5466, 10;
	xor.b32  	%r5484, %r5482, %r5483;
	add.s32 	%r5485, %r5484, %r5402;
	shf.l.wrap.b32 	%r5486, %r5306, %r5306, 25;
	shf.l.wrap.b32 	%r5487, %r5304, %r5306, 14;
	xor.b32  	%r5488, %r5486, %r5487;
	shr.u32 	%r5489, %r5306, 3;
	xor.b32  	%r5490, %r5488, %r5489;
	add.s32 	%r5491, %r5485, %r5298;
	add.s32 	%r5492, %r5491, %r5490;
	shf.l.wrap.b32 	%r5493, %r5479, %r5479, 15;
	shf.l.wrap.b32 	%r5494, %r5479, %r5479, 13;
	xor.b32  	%r5495, %r5493, %r5494;
	shr.u32 	%r5496, %r5479, 10;
	xor.b32  	%r5497, %r5495, %r5496;
	add.s32 	%r5498, %r5497, %r5414;
	shf.l.wrap.b32 	%r5499, %r5322, %r5322, 25;
	shf.l.wrap.b32 	%r5500, %r5320, %r5322, 14;
	xor.b32  	%r5501, %r5499, %r5500;
	shr.u32 	%r5502, %r5322, 3;
	xor.b32  	%r5503, %r5501, %r5502;
	add.s32 	%r5504, %r5498, %r5306;
	add.s32 	%r5505, %r5504, %r5503;
	shf.l.wrap.b32 	%r5506, %r5492, %r5492, 15;
	shf.l.wrap.b32 	%r5507, %r5492, %r5492, 13;
	xor.b32  	%r5508, %r5506, %r5507;
	shr.u32 	%r5509, %r5492, 10;
	xor.b32  	%r5510, %r5508, %r5509;
	add.s32 	%r5511, %r5510, %r5427;
	shf.l.wrap.b32 	%r5512, %r5330, %r5330, 25;
	shf.l.wrap.b32 	%r5513, %r5328, %r5330, 14;
	xor.b32  	%r5514, %r5512, %r5513;
	shr.u32 	%r5515, %r5330, 3;
	xor.b32  	%r5516, %r5514, %r5515;
	add.s32 	%r5517, %r5511, %r5322;
	add.s32 	%r5518, %r5517, %r5516;
	shf.l.wrap.b32 	%r5519, %r5505, %r5505, 15;
	shf.l.wrap.b32 	%r5520, %r5505, %r5505, 13;
	xor.b32  	%r5521, %r5519, %r5520;
	shr.u32 	%r5522, %r5505, 10;
	xor.b32  	%r5523, %r5521, %r5522;
	add.s32 	%r5524, %r5523, %r5440;
	shf.l.wrap.b32 	%r5525, %r5346, %r5346, 25;
	shf.l.wrap.b32 	%r5526, %r5344, %r5346, 14;
	xor.b32  	%r5527, %r5525, %r5526;
	shr.u32 	%r5528, %r5346, 3;
	xor.b32  	%r5529, %r5527, %r5528;
	add.s32 	%r5530, %r5524, %r5330;
	add.s32 	%r5531, %r5530, %r5529;
	shf.l.wrap.b32 	%r5532, %r5518, %r5518, 15;
	shf.l.wrap.b32 	%r5533, %r5518, %r5518, 13;
	xor.b32  	%r5534, %r5532, %r5533;
	shr.u32 	%r5535, %r5518, 10;
	xor.b32  	%r5536, %r5534, %r5535;
	add.s32 	%r5537, %r5536, %r5453;
	shf.l.wrap.b32 	%r5538, %r5354, %r5354, 25;
	shf.l.wrap.b32 	%r5539, %r5352, %r5354, 14;
	xor.b32  	%r5540, %r5538, %r5539;
	shr.u32 	%r5541, %r5354, 3;
	xor.b32  	%r5542, %r5540, %r5541;
	add.s32 	%r5543, %r5537, %r5346;
	add.s32 	%r5544, %r5543, %r5542;
	shf.l.wrap.b32 	%r5545, %r5531, %r5531, 15;
	shf.l.wrap.b32 	%r5546, %r5531, %r5531, 13;
	xor.b32  	%r5547, %r5545, %r5546;
	shr.u32 	%r5548, %r5531, 10;
	xor.b32  	%r5549, %r5547, %r5548;
	add.s32 	%r5550, %r5549, %r5466;
	shf.l.wrap.b32 	%r5551, %r5370, %r5370, 25;
	shf.l.wrap.b32 	%r5552, %r5368, %r5370, 14;
	xor.b32  	%r5553, %r5551, %r5552;
	shr.u32 	%r5554, %r5370, 3;
	xor.b32  	%r5555, %r5553, %r5554;
	add.s32 	%r5556, %r5550, %r5354;
	add.s32 	%r5557, %r5556, %r5555;
	shf.l.wrap.b32 	%r5558, %r5544, %r5544, 15;
	shf.l.wrap.b32 	%r5559, %r5544, %r5544, 13;
	xor.b32  	%r5560, %r5558, %r5559;
	shr.u32 	%r5561, %r5544, 10;
	xor.b32  	%r5562, %r5560, %r5561;
	add.s32 	%r5563, %r5562, %r5479;
	shf.l.wrap.b32 	%r5564, %r5378, %r5378, 25;
	shf.l.wrap.b32 	%r5565, %r5376, %r5378, 14;
	xor.b32  	%r5566, %r5564, %r5565;
	shr.u32 	%r5567, %r5378, 3;
	xor.b32  	%r5568, %r5566, %r5567;
	add.s32 	%r5569, %r5563, %r5370;
	add.s32 	%r5570, %r5569, %r5568;
	shf.l.wrap.b32 	%r5571, %r5557, %r5557, 15;
	shf.l.wrap.b32 	%r5572, %r5557, %r5557, 13;
	xor.b32  	%r5573, %r5571, %r5572;
	shr.u32 	%r5574, %r5557, 10;
	xor.b32  	%r5575, %r5573, %r5574;
	add.s32 	%r5576, %r5575, %r5492;
	shf.l.wrap.b32 	%r5577, %r5394, %r5394, 25;
	shf.l.wrap.b32 	%r5578, %r5392, %r5394, 14;
	xor.b32  	%r5579, %r5577, %r5578;
	shr.u32 	%r5580, %r5394, 3;
	xor.b32  	%r5581, %r5579, %r5580;
	add.s32 	%r5582, %r5576, %r5378;
	add.s32 	%r5583, %r5582, %r5581;
	shf.l.wrap.b32 	%r5584, %r5570, %r5570, 15;
	shf.l.wrap.b32 	%r5585, %r5570, %r5570, 13;
	xor.b32  	%r5586, %r5584, %r5585;
	shr.u32 	%r5587, %r5570, 10;
	xor.b32  	%r5588, %r5586, %r5587;
	add.s32 	%r5589, %r5588, %r5505;
	shf.l.wrap.b32 	%r5590, %r5402, %r5402, 25;
	shf.l.wrap.b32 	%r5591, %r5400, %r5402, 14;
	xor.b32  	%r5592, %r5590, %r5591;
	shr.u32 	%r5593, %r5402, 3;
	xor.b32  	%r5594, %r5592, %r5593;
	add.s32 	%r5595, %r5589, %r5394;
	add.s32 	%r5596, %r5595, %r5594;
	shf.l.wrap.b32 	%r5597, %r5583, %r5583, 15;
	shf.l.wrap.b32 	%r5598, %r5583, %r5583, 13;
	xor.b32  	%r5599, %r5597, %r5598;
	shr.u32 	%r5600, %r5583, 10;
	xor.b32  	%r5601, %r5599, %r5600;
	add.s32 	%r5602, %r5601, %r5518;
	shf.l.wrap.b32 	%r5603, %r5414, %r5414, 25;
	shf.l.wrap.b32 	%r5604, %r5412, %r5414, 14;
	xor.b32  	%r5605, %r5603, %r5604;
	shr.u32 	%r5606, %r5414, 3;
	xor.b32  	%r5607, %r5605, %r5606;
	add.s32 	%r5608, %r5602, %r5402;
	add.s32 	%r5609, %r5608, %r5607;
	shf.l.wrap.b32 	%r5610, %r5596, %r5596, 15;
	shf.l.wrap.b32 	%r5611, %r5596, %r5596, 13;
	xor.b32  	%r5612, %r5610, %r5611;
	shr.u32 	%r5613, %r5596, 10;
	xor.b32  	%r5614, %r5612, %r5613;
	add.s32 	%r5615, %r5614, %r5531;
	shf.l.wrap.b32 	%r5616, %r5427, %r5427, 25;
	shf.l.wrap.b32 	%r5617, %r5427, %r5427, 14;
	xor.b32  	%r5618, %r5616, %r5617;
	shr.u32 	%r5619, %r5427, 3;
	xor.b32  	%r5620, %r5618, %r5619;
	add.s32 	%r5621, %r5615, %r5414;
	add.s32 	%r5622, %r5621, %r5620;
	shf.l.wrap.b32 	%r5623, %r5609, %r5609, 15;
	shf.l.wrap.b32 	%r5624, %r5609, %r5609, 13;
	xor.b32  	%r5625, %r5623, %r5624;
	shr.u32 	%r5626, %r5609, 10;
	xor.b32  	%r5627, %r5625, %r5626;
	add.s32 	%r5628, %r5627, %r5544;
	shf.l.wrap.b32 	%r5629, %r5440, %r5440, 25;
	shf.l.wrap.b32 	%r5630, %r5440, %r5440, 14;
	xor.b32  	%r5631, %r5629, %r5630;
	shr.u32 	%r5632, %r5440, 3;
	xor.b32  	%r5633, %r5631, %r5632;
	add.s32 	%r5634, %r5628, %r5427;
	add.s32 	%r5635, %r5634, %r5633;
	shf.l.wrap.b32 	%r5636, %r5622, %r5622, 15;
	shf.l.wrap.b32 	%r5637, %r5622, %r5622, 13;
	xor.b32  	%r5638, %r5636, %r5637;
	shr.u32 	%r5639, %r5622, 10;
	xor.b32  	%r5640, %r5638, %r5639;
	add.s32 	%r5641, %r5640, %r5557;
	shf.l.wrap.b32 	%r5642, %r5453, %r5453, 25;
	shf.l.wrap.b32 	%r5643, %r5453, %r5453, 14;
	xor.b32  	%r5644, %r5642, %r5643;
	shr.u32 	%r5645, %r5453, 3;
	xor.b32  	%r5646, %r5644, %r5645;
	add.s32 	%r5647, %r5641, %r5440;
	add.s32 	%r5648, %r5647, %r5646;
	shf.l.wrap.b32 	%r5649, %r5635, %r5635, 15;
	shf.l.wrap.b32 	%r5650, %r5635, %r5635, 13;
	xor.b32  	%r5651, %r5649, %r5650;
	shr.u32 	%r5652, %r5635, 10;
	xor.b32  	%r5653, %r5651, %r5652;
	add.s32 	%r5654, %r5653, %r5570;
	shf.l.wrap.b32 	%r5655, %r5466, %r5466, 25;
	shf.l.wrap.b32 	%r5656, %r5466, %r5466, 14;
	xor.b32  	%r5657, %r5655, %r5656;
	shr.u32 	%r5658, %r5466, 3;
	xor.b32  	%r5659, %r5657, %r5658;
	add.s32 	%r5660, %r5654, %r5453;
	add.s32 	%r5661, %r5660, %r5659;
	shf.l.wrap.b32 	%r5662, %r5648, %r5648, 15;
	shf.l.wrap.b32 	%r5663, %r5648, %r5648, 13;
	xor.b32  	%r5664, %r5662, %r5663;
	shr.u32 	%r5665, %r5648, 10;
	xor.b32  	%r5666, %r5664, %r5665;
	add.s32 	%r5667, %r5666, %r5583;
	shf.l.wrap.b32 	%r5668, %r5479, %r5479, 25;
	shf.l.wrap.b32 	%r5669, %r5479, %r5479, 14;
	xor.b32  	%r5670, %r5668, %r5669;
	shr.u32 	%r5671, %r5479, 3;
	xor.b32  	%r5672, %r5670, %r5671;
	add.s32 	%r5673, %r5667, %r5466;
	add.s32 	%r5674, %r5673, %r5672;
	shf.l.wrap.b32 	%r5675, %r5661, %r5661, 15;
	shf.l.wrap.b32 	%r5676, %r5661, %r5661, 13;
	xor.b32  	%r5677, %r5675, %r5676;
	shr.u32 	%r5678, %r5661, 10;
	xor.b32  	%r5679, %r5677, %r5678;
	add.s32 	%r5680, %r5679, %r5596;
	shf.l.wrap.b32 	%r5681, %r5492, %r5492, 25;
	shf.l.wrap.b32 	%r5682, %r5492, %r5492, 14;
	xor.b32  	%r5683, %r5681, %r5682;
	shr.u32 	%r5684, %r5492, 3;
	xor.b32  	%r5685, %r5683, %r5684;
	add.s32 	%r5686, %r5680, %r5479;
	add.s32 	%r5687, %r5686, %r5685;
	shf.l.wrap.b32 	%r5688, %r5674, %r5674, 15;
	shf.l.wrap.b32 	%r5689, %r5674, %r5674, 13;
	xor.b32  	%r5690, %r5688, %r5689;
	shr.u32 	%r5691, %r5674, 10;
	xor.b32  	%r5692, %r5690, %r5691;
	add.s32 	%r5693, %r5692, %r5609;
	shf.l.wrap.b32 	%r5694, %r5505, %r5505, 25;
	shf.l.wrap.b32 	%r5695, %r5505, %r5505, 14;
	xor.b32  	%r5696, %r5694, %r5695;
	shr.u32 	%r5697, %r5505, 3;
	xor.b32  	%r5698, %r5696, %r5697;
	add.s32 	%r5699, %r5693, %r5492;
	add.s32 	%r5700, %r5699, %r5698;
	shf.l.wrap.b32 	%r5701, %r5687, %r5687, 15;
	shf.l.wrap.b32 	%r5702, %r5687, %r5687, 13;
	xor.b32  	%r5703, %r5701, %r5702;
	shr.u32 	%r5704, %r5687, 10;
	xor.b32  	%r5705, %r5703, %r5704;
	add.s32 	%r5706, %r5705, %r5622;
	shf.l.wrap.b32 	%r5707, %r5518, %r5518, 25;
	shf.l.wrap.b32 	%r5708, %r5518, %r5518, 14;
	xor.b32  	%r5709, %r5707, %r5708;
	shr.u32 	%r5710, %r5518, 3;
	xor.b32  	%r5711, %r5709, %r5710;
	add.s32 	%r5712, %r5706, %r5505;
	add.s32 	%r5713, %r5712, %r5711;
	shf.l.wrap.b32 	%r5714, %r5700, %r5700, 15;
	shf.l.wrap.b32 	%r5715, %r5700, %r5700, 13;
	xor.b32  	%r5716, %r5714, %r5715;
	shr.u32 	%r5717, %r5700, 10;
	xor.b32  	%r5718, %r5716, %r5717;
	add.s32 	%r5719, %r5718, %r5635;
	shf.l.wrap.b32 	%r5720, %r5531, %r5531, 25;
	shf.l.wrap.b32 	%r5721, %r5531, %r5531, 14;
	xor.b32  	%r5722, %r5720, %r5721;
	shr.u32 	%r5723, %r5531, 3;
	xor.b32  	%r5724, %r5722, %r5723;
	add.s32 	%r5725, %r5719, %r5518;
	add.s32 	%r5726, %r5725, %r5724;
	shf.l.wrap.b32 	%r5727, %r5713, %r5713, 15;
	shf.l.wrap.b32 	%r5728, %r5713, %r5713, 13;
	xor.b32  	%r5729, %r5727, %r5728;
	shr.u32 	%r5730, %r5713, 10;
	xor.b32  	%r5731, %r5729, %r5730;
	add.s32 	%r5732, %r5731, %r5648;
	shf.l.wrap.b32 	%r5733, %r5544, %r5544, 25;
	shf.l.wrap.b32 	%r5734, %r5544, %r5544, 14;
	xor.b32  	%r5735, %r5733, %r5734;
	shr.u32 	%r5736, %r5544, 3;
	xor.b32  	%r5737, %r5735, %r5736;
	add.s32 	%r5738, %r5732, %r5531;
	add.s32 	%r5739, %r5738, %r5737;
	shf.l.wrap.b32 	%r5740, %r5726, %r5726, 15;
	shf.l.wrap.b32 	%r5741, %r5726, %r5726, 13;
	xor.b32  	%r5742, %r5740, %r5741;
	shr.u32 	%r5743, %r5726, 10;
	xor.b32  	%r5744, %r5742, %r5743;
	add.s32 	%r5745, %r5744, %r5661;
	shf.l.wrap.b32 	%r5746, %r5557, %r5557, 25;
	shf.l.wrap.b32 	%r5747, %r5557, %r5557, 14;
	xor.b32  	%r5748, %r5746, %r5747;
	shr.u32 	%r5749, %r5557, 3;
	xor.b32  	%r5750, %r5748, %r5749;
	add.s32 	%r5751, %r5745, %r5544;
	add.s32 	%r5752, %r5751, %r5750;
	shf.l.wrap.b32 	%r5753, %r5739, %r5739, 15;
	shf.l.wrap.b32 	%r5754, %r5739, %r5739, 13;
	xor.b32  	%r5755, %r5753, %r5754;
	shr.u32 	%r5756, %r5739, 10;
	xor.b32  	%r5757, %r5755, %r5756;
	add.s32 	%r5758, %r5757, %r5674;
	shf.l.wrap.b32 	%r5759, %r5570, %r5570, 25;
	shf.l.wrap.b32 	%r5760, %r5570, %r5570, 14;
	xor.b32  	%r5761, %r5759, %r5760;
	shr.u32 	%r5762, %r5570, 3;
	xor.b32  	%r5763, %r5761, %r5762;
	add.s32 	%r5764, %r5758, %r5557;
	add.s32 	%r5765, %r5764, %r5763;
	shf.l.wrap.b32 	%r5766, %r5752, %r5752, 15;
	shf.l.wrap.b32 	%r5767, %r5752, %r5752, 13;
	xor.b32  	%r5768, %r5766, %r5767;
	shr.u32 	%r5769, %r5752, 10;
	xor.b32  	%r5770, %r5768, %r5769;
	add.s32 	%r5771, %r5770, %r5687;
	shf.l.wrap.b32 	%r5772, %r5583, %r5583, 25;
	shf.l.wrap.b32 	%r5773, %r5583, %r5583, 14;
	xor.b32  	%r5774, %r5772, %r5773;
	shr.u32 	%r5775, %r5583, 3;
	xor.b32  	%r5776, %r5774, %r5775;
	add.s32 	%r5777, %r5771, %r5570;
	add.s32 	%r5778, %r5777, %r5776;
	shf.l.wrap.b32 	%r5779, %r5765, %r5765, 15;
	shf.l.wrap.b32 	%r5780, %r5765, %r5765, 13;
	xor.b32  	%r5781, %r5779, %r5780;
	shr.u32 	%r5782, %r5765, 10;
	xor.b32  	%r5783, %r5781, %r5782;
	add.s32 	%r5784, %r5783, %r5700;
	shf.l.wrap.b32 	%r5785, %r5596, %r5596, 25;
	shf.l.wrap.b32 	%r5786, %r5596, %r5596, 14;
	xor.b32  	%r5787, %r5785, %r5786;
	shr.u32 	%r5788, %r5596, 3;
	xor.b32  	%r5789, %r5787, %r5788;
	add.s32 	%r5790, %r5784, %r5583;
	add.s32 	%r5791, %r5790, %r5789;
	shf.l.wrap.b32 	%r5792, %r5778, %r5778, 15;
	shf.l.wrap.b32 	%r5793, %r5778, %r5778, 13;
	xor.b32  	%r5794, %r5792, %r5793;
	shr.u32 	%r5795, %r5778, 10;
	xor.b32  	%r5796, %r5794, %r5795;
	add.s32 	%r5797, %r5796, %r5713;
	shf.l.wrap.b32 	%r5798, %r5609, %r5609, 25;
	shf.l.wrap.b32 	%r5799, %r5609, %r5609, 14;
	xor.b32  	%r5800, %r5798, %r5799;
	shr.u32 	%r5801, %r5609, 3;
	xor.b32  	%r5802, %r5800, %r5801;
	add.s32 	%r5803, %r5797, %r5596;
	add.s32 	%r5804, %r5803, %r5802;
	shf.l.wrap.b32 	%r5805, %r5791, %r5791, 15;
	shf.l.wrap.b32 	%r5806, %r5791, %r5791, 13;
	xor.b32  	%r5807, %r5805, %r5806;
	shr.u32 	%r5808, %r5791, 10;
	xor.b32  	%r5809, %r5807, %r5808;
	add.s32 	%r5810, %r5809, %r5726;
	shf.l.wrap.b32 	%r5811, %r5622, %r5622, 25;
	shf.l.wrap.b32 	%r5812, %r5622, %r5622, 14;
	xor.b32  	%r5813, %r5811, %r5812;
	shr.u32 	%r5814, %r5622, 3;
	xor.b32  	%r5815, %r5813, %r5814;
	add.s32 	%r5816, %r5810, %r5609;
	add.s32 	%r5817, %r5816, %r5815;
	shf.l.wrap.b32 	%r5818, %r5804, %r5804, 15;
	shf.l.wrap.b32 	%r5819, %r5804, %r5804, 13;
	xor.b32  	%r5820, %r5818, %r5819;
	shr.u32 	%r5821, %r5804, 10;
	xor.b32  	%r5822, %r5820, %r5821;
	add.s32 	%r5823, %r5822, %r5739;
	shf.l.wrap.b32 	%r5824, %r5635, %r5635, 25;
	shf.l.wrap.b32 	%r5825, %r5635, %r5635, 14;
	xor.b32  	%r5826, %r5824, %r5825;
	shr.u32 	%r5827, %r5635, 3;
	xor.b32  	%r5828, %r5826, %r5827;
	add.s32 	%r5829, %r5823, %r5622;
	add.s32 	%r5830, %r5829, %r5828;
	shf.l.wrap.b32 	%r5831, %r5817, %r5817, 15;
	shf.l.wrap.b32 	%r5832, %r5817, %r5817, 13;
	xor.b32  	%r5833, %r5831, %r5832;
	shr.u32 	%r5834, %r5817, 10;
	xor.b32  	%r5835, %r5833, %r5834;
	add.s32 	%r5836, %r5835, %r5752;
	shf.l.wrap.b32 	%r5837, %r5648, %r5648, 25;
	shf.l.wrap.b32 	%r5838, %r5648, %r5648, 14;
	xor.b32  	%r5839, %r5837, %r5838;
	shr.u32 	%r5840, %r5648, 3;
	xor.b32  	%r5841, %r5839, %r5840;
	add.s32 	%r5842, %r5836, %r5635;
	add.s32 	%r5843, %r5842, %r5841;
	shf.l.wrap.b32 	%r5844, %r5830, %r5830, 15;
	shf.l.wrap.b32 	%r5845, %r5830, %r5830, 13;
	xor.b32  	%r5846, %r5844, %r5845;
	shr.u32 	%r5847, %r5830, 10;
	xor.b32  	%r5848, %r5846, %r5847;
	add.s32 	%r5849, %r5848, %r5765;
	shf.l.wrap.b32 	%r5850, %r5661, %r5661, 25;
	shf.l.wrap.b32 	%r5851, %r5661, %r5661, 14;
	xor.b32  	%r5852, %r5850, %r5851;
	shr.u32 	%r5853, %r5661, 3;
	xor.b32  	%r5854, %r5852, %r5853;
	add.s32 	%r5855, %r5849, %r5648;
	add.s32 	%r5856, %r5855, %r5854;
	shf.l.wrap.b32 	%r5857, %r5843, %r5843, 15;
	shf.l.wrap.b32 	%r5858, %r5843, %r5843, 13;
	xor.b32  	%r5859, %r5857, %r5858;
	shr.u32 	%r5860, %r5843, 10;
	xor.b32  	%r5861, %r5859, %r5860;
	add.s32 	%r5862, %r5861, %r5778;
	shf.l.wrap.b32 	%r5863, %r5674, %r5674, 25;
	shf.l.wrap.b32 	%r5864, %r5674, %r5674, 14;
	xor.b32  	%r5865, %r5863, %r5864;
	shr.u32 	%r5866, %r5674, 3;
	xor.b32  	%r5867, %r5865, %r5866;
	add.s32 	%r5868, %r5862, %r5661;
	add.s32 	%r5869, %r5868, %r5867;
	shf.l.wrap.b32 	%r5870, %r5856, %r5856, 15;
	shf.l.wrap.b32 	%r5871, %r5856, %r5856, 13;
	xor.b32  	%r5872, %r5870, %r5871;
	shr.u32 	%r5873, %r5856, 10;
	xor.b32  	%r5874, %r5872, %r5873;
	add.s32 	%r5875, %r5874, %r5791;
	shf.l.wrap.b32 	%r5876, %r5687, %r5687, 25;
	shf.l.wrap.b32 	%r5877, %r5687, %r5687, 14;
	xor.b32  	%r5878, %r5876, %r5877;
	shr.u32 	%r5879, %r5687, 3;
	xor.b32  	%r5880, %r5878, %r5879;
	add.s32 	%r5881, %r5875, %r5674;
	add.s32 	%r5882, %r5881, %r5880;
	shf.l.wrap.b32 	%r5883, %r5869, %r5869, 15;
	shf.l.wrap.b32 	%r5884, %r5869, %r5869, 13;
	xor.b32  	%r5885, %r5883, %r5884;
	shr.u32 	%r5886, %r5869, 10;
	xor.b32  	%r5887, %r5885, %r5886;
	add.s32 	%r5888, %r5887, %r5804;
	shf.l.wrap.b32 	%r5889, %r5700, %r5700, 25;
	shf.l.wrap.b32 	%r5890, %r5700, %r5700, 14;
	xor.b32  	%r5891, %r5889, %r5890;
	shr.u32 	%r5892, %r5700, 3;
	xor.b32  	%r5893, %r5891, %r5892;
	add.s32 	%r5894, %r5888, %r5687;
	add.s32 	%r5895, %r5894, %r5893;
	shf.l.wrap.b32 	%r5896, %r5882, %r5882, 15;
	shf.l.wrap.b32 	%r5897, %r5882, %r5882, 13;
	xor.b32  	%r5898, %r5896, %r5897;
	shr.u32 	%r5899, %r5882, 10;
	xor.b32  	%r5900, %r5898, %r5899;
	add.s32 	%r5901, %r5900, %r5817;
	shf.l.wrap.b32 	%r5902, %r5713, %r5713, 25;
	shf.l.wrap.b32 	%r5903, %r5713, %r5713, 14;
	xor.b32  	%r5904, %r5902, %r5903;
	shr.u32 	%r5905, %r5713, 3;
	xor.b32  	%r5906, %r5904, %r5905;
	add.s32 	%r5907, %r5901, %r5700;
	add.s32 	%r5908, %r5907, %r5906;
	shf.l.wrap.b32 	%r5909, %r5895, %r5895, 15;
	shf.l.wrap.b32 	%r5910, %r5895, %r5895, 13;
	xor.b32  	%r5911, %r5909, %r5910;
	shr.u32 	%r5912, %r5895, 10;
	xor.b32  	%r5913, %r5911, %r5912;
	add.s32 	%r5914, %r5913, %r5830;
	shf.l.wrap.b32 	%r5915, %r5726, %r5726, 25;
	shf.l.wrap.b32 	%r5916, %r5726, %r5726, 14;
	xor.b32  	%r5917, %r5915, %r5916;
	shr.u32 	%r5918, %r5726, 3;
	xor.b32  	%r5919, %r5917, %r5918;
	add.s32 	%r5920, %r5914, %r5713;
	add.s32 	%r5921, %r5920, %r5919;
	shf.l.wrap.b32 	%r5922, %r5908, %r5908, 15;
	shf.l.wrap.b32 	%r5923, %r5908, %r5908, 13;
	xor.b32  	%r5924, %r5922, %r5923;
	shr.u32 	%r5925, %r5908, 10;
	xor.b32  	%r5926, %r5924, %r5925;
	add.s32 	%r5927, %r5926, %r5843;
	shf.l.wrap.b32 	%r5928, %r5739, %r5739, 25;
	shf.l.wrap.b32 	%r5929, %r5739, %r5739, 14;
	xor.b32  	%r5930, %r5928, %r5929;
	shr.u32 	%r5931, %r5739, 3;
	xor.b32  	%r5932, %r5930, %r5931;
	add.s32 	%r5933, %r5927, %r5726;
	add.s32 	%r5934, %r5933, %r5932;
	shf.l.wrap.b32 	%r5935, %r5921, %r5921, 15;
	shf.l.wrap.b32 	%r5936, %r5921, %r5921, 13;
	xor.b32  	%r5937, %r5935, %r5936;
	shr.u32 	%r5938, %r5921, 10;
	xor.b32  	%r5939, %r5937, %r5938;
	add.s32 	%r5940, %r5939, %r5856;
	shf.l.wrap.b32 	%r5941, %r5752, %r5752, 25;
	shf.l.wrap.b32 	%r5942, %r5752, %r5752, 14;
	xor.b32  	%r5943, %r5941, %r5942;
	shr.u32 	%r5944, %r5752, 3;
	xor.b32  	%r5945, %r5943, %r5944;
	add.s32 	%r5946, %r5940, %r5739;
	add.s32 	%r5947, %r5946, %r5945;
	shf.l.wrap.b32 	%r5948, %r5934, %r5934, 15;
	shf.l.wrap.b32 	%r5949, %r5934, %r5934, 13;
	xor.b32  	%r5950, %r5948, %r5949;
	shr.u32 	%r5951, %r5934, 10;
	xor.b32  	%r5952, %r5950, %r5951;
	add.s32 	%r5953, %r5952, %r5869;
	shf.l.wrap.b32 	%r5954, %r5765, %r5765, 25;
	shf.l.wrap.b32 	%r5955, %r5765, %r5765, 14;
	xor.b32  	%r5956, %r5954, %r5955;
	shr.u32 	%r5957, %r5765, 3;
	xor.b32  	%r5958, %r5956, %r5957;
	add.s32 	%r5959, %r5953, %r5752;
	add.s32 	%r5960, %r5959, %r5958;
	shf.l.wrap.b32 	%r5961, %r5947, %r5947, 15;
	shf.l.wrap.b32 	%r5962, %r5947, %r5947, 13;
	xor.b32  	%r5963, %r5961, %r5962;
	shr.u32 	%r5964, %r5947, 10;
	xor.b32  	%r5965, %r5963, %r5964;
	add.s32 	%r5966, %r5965, %r5882;
	shf.l.wrap.b32 	%r5967, %r5778, %r5778, 25;
	shf.l.wrap.b32 	%r5968, %r5778, %r5778, 14;
	xor.b32  	%r5969, %r5967, %r5968;
	shr.u32 	%r5970, %r5778, 3;
	xor.b32  	%r5971, %r5969, %r5970;
	add.s32 	%r5972, %r5966, %r5765;
	add.s32 	%r5973, %r5972, %r5971;
	shf.l.wrap.b32 	%r5974, %r5960, %r5960, 15;
	shf.l.wrap.b32 	%r5975, %r5960, %r5960, 13;
	xor.b32  	%r5976, %r5974, %r5975;
	shr.u32 	%r5977, %r5960, 10;
	xor.b32  	%r5978, %r5976, %r5977;
	add.s32 	%r5979, %r5978, %r5895;
	shf.l.wrap.b32 	%r5980, %r5791, %r5791, 25;
	shf.l.wrap.b32 	%r5981, %r5791, %r5791, 14;
	xor.b32  	%r5982, %r5980, %r5981;
	shr.u32 	%r5983, %r5791, 3;
	xor.b32  	%r5984, %r5982, %r5983;
	add.s32 	%r5985, %r5979, %r5778;
	add.s32 	%r5986, %r5985, %r5984;
	shf.l.wrap.b32 	%r5987, %r5973, %r5973, 15;
	shf.l.wrap.b32 	%r5988, %r5973, %r5973, 13;
	xor.b32  	%r5989, %r5987, %r5988;
	shr.u32 	%r5990, %r5973, 10;
	xor.b32  	%r5991, %r5989, %r5990;
	add.s32 	%r5992, %r5991, %r5908;
	shf.l.wrap.b32 	%r5993, %r5804, %r5804, 25;
	shf.l.wrap.b32 	%r5994, %r5804, %r5804, 14;
	xor.b32  	%r5995, %r5993, %r5994;
	shr.u32 	%r5996, %r5804, 3;
	xor.b32  	%r5997, %r5995, %r5996;
	add.s32 	%r5998, %r5992, %r5791;
	add.s32 	%r5999, %r5998, %r5997;
	shf.l.wrap.b32 	%r6000, %r5986, %r5986, 15;
	shf.l.wrap.b32 	%r6001, %r5986, %r5986, 13;
	xor.b32  	%r6002, %r6000, %r6001;
	shr.u32 	%r6003, %r5986, 10;
	xor.b32  	%r6004, %r6002, %r6003;
	add.s32 	%r6005, %r6004, %r5921;
	shf.l.wrap.b32 	%r6006, %r5817, %r5817, 25;
	shf.l.wrap.b32 	%r6007, %r5817, %r5817, 14;
	xor.b32  	%r6008, %r6006, %r6007;
	shr.u32 	%r6009, %r5817, 3;
	xor.b32  	%r6010, %r6008, %r6009;
	add.s32 	%r6011, %r6005, %r5804;
	add.s32 	%r6012, %r6011, %r6010;
	shf.l.wrap.b32 	%r6013, %r5999, %r5999, 15;
	shf.l.wrap.b32 	%r6014, %r5999, %r5999, 13;
	xor.b32  	%r6015, %r6013, %r6014;
	shr.u32 	%r6016, %r5999, 10;
	xor.b32  	%r6017, %r6015, %r6016;
	add.s32 	%r6018, %r6017, %r5934;
	shf.l.wrap.b32 	%r6019, %r5830, %r5830, 25;
	shf.l.wrap.b32 	%r6020, %r5830, %r5830, 14;
	xor.b32  	%r6021, %r6019, %r6020;
	shr.u32 	%r6022, %r5830, 3;
	xor.b32  	%r6023, %r6021, %r6022;
	add.s32 	%r6024, %r6018, %r5817;
	add.s32 	%r6025, %r6024, %r6023;
	shf.l.wrap.b32 	%r6026, %r6012, %r6012, 15;
	shf.l.wrap.b32 	%r6027, %r6012, %r6012, 13;
	xor.b32  	%r6028, %r6026, %r6027;
	shr.u32 	%r6029, %r6012, 10;
	xor.b32  	%r6030, %r6028, %r6029;
	add.s32 	%r6031, %r6030, %r5947;
	shf.l.wrap.b32 	%r6032, %r5843, %r5843, 25;
	shf.l.wrap.b32 	%r6033, %r5843, %r5843, 14;
	xor.b32  	%r6034, %r6032, %r6033;
	shr.u32 	%r6035, %r5843, 3;
	xor.b32  	%r6036, %r6034, %r6035;
	add.s32 	%r6037, %r6031, %r5830;
	add.s32 	%r6038, %r6037, %r6036;
	or.b32  	%r6039, %r10019, %r10020;
	and.b32  	%r6040, %r6039, %r10021;
	and.b32  	%r6041, %r10019, %r10020;
	or.b32  	%r6042, %r6040, %r6041;
	shf.l.wrap.b32 	%r6043, %r10021, %r10021, 30;
	shf.l.wrap.b32 	%r6044, %r10021, %r10021, 19;
	xor.b32  	%r6045, %r6044, %r6043;
	shf.l.wrap.b32 	%r6046, %r10021, %r10021, 10;
	xor.b32  	%r6047, %r6045, %r6046;
	and.b32  	%r6048, %r10016, %r10017;
	not.b32 	%r6049, %r10017;
	and.b32  	%r6050, %r10015, %r6049;
	or.b32  	%r6051, %r6050, %r6048;
	shf.l.wrap.b32 	%r6052, %r10017, %r10017, 26;
	shf.l.wrap.b32 	%r6053, %r10017, %r10017, 21;
	xor.b32  	%r6054, %r6052, %r6053;
	shf.l.wrap.b32 	%r6055, %r10017, %r10017, 7;
	xor.b32  	%r6056, %r6054, %r6055;
	add.s32 	%r6057, %r6056, %r5234;
	add.s32 	%r6058, %r6057, %r6051;
	add.s32 	%r6059, %r6058, %r10014;
	add.s32 	%r6060, %r6059, 1116352408;
	add.s32 	%r6061, %r6047, %r6042;
	add.s32 	%r6062, %r6061, %r6060;
	add.s32 	%r6063, %r6060, %r10018;
	or.b32  	%r6064, %r10020, %r10021;
	and.b32  	%r6065, %r6064, %r6062;
	and.b32  	%r6066, %r10020, %r10021;
	or.b32  	%r6067, %r6065, %r6066;
	shf.l.wrap.b32 	%r6068, %r6062, %r6062, 30;
	shf.l.wrap.b32 	%r6069, %r6062, %r6062, 19;
	xor.b32  	%r6070, %r6069, %r6068;
	shf.l.wrap.b32 	%r6071, %r6062, %r6062, 10;
	xor.b32  	%r6072, %r6070, %r6071;
	and.b32  	%r6073, %r10017, %r6063;
	not.b32 	%r6074, %r6063;
	and.b32  	%r6075, %r10016, %r6074;
	or.b32  	%r6076, %r6075, %r6073;
	shf.l.wrap.b32 	%r6077, %r6063, %r6063, 26;
	shf.l.wrap.b32 	%r6078, %r6063, %r6063, 21;
	xor.b32  	%r6079, %r6077, %r6078;
	shf.l.wrap.b32 	%r6080, %r6063, %r6063, 7;
	xor.b32  	%r6081, %r6079, %r6080;
	add.s32 	%r6082, %r6081, %r5250;
	add.s32 	%r6083, %r6082, %r6076;
	add.s32 	%r6084, %r6083, %r10015;
	add.s32 	%r6085, %r6084, 1899447441;
	add.s32 	%r6086, %r6072, %r6067;
	add.s32 	%r6087, %r6086, %r6085;
	add.s32 	%r6088, %r6085, %r10019;
	or.b32  	%r6089, %r10021, %r6062;
	and.b32  	%r6090, %r6089, %r6087;
	and.b32  	%r6091, %r10021, %r6062;
	or.b32  	%r6092, %r6090, %r6091;
	shf.l.wrap.b32 	%r6093, %r6087, %r6087, 30;
	shf.l.wrap.b32 	%r6094, %r6087, %r6087, 19;
	xor.b32  	%r6095, %r6094, %r6093;
	shf.l.wrap.b32 	%r6096, %r6087, %r6087, 10;
	xor.b32  	%r6097, %r6095, %r6096;
	and.b32  	%r6098, %r6063, %r6088;
	not.b32 	%r6099, %r6088;
	and.b32  	%r6100, %r10017, %r6099;
	or.b32  	%r6101, %r6100, %r6098;
	shf.l.wrap.b32 	%r6102, %r6088, %r6088, 26;
	shf.l.wrap.b32 	%r6103, %r6088, %r6088, 21;
	xor.b32  	%r6104, %r6102, %r6103;
	shf.l.wrap.b32 	%r6105, %r6088, %r6088, 7;
	xor.b32  	%r6106, %r6104, %r6105;
	add.s32 	%r6107, %r6106, %r5258;
	add.s32 	%r6108, %r6107, %r6101;
	add.s32 	%r6109, %r6108, %r10016;
	add.s32 	%r6110, %r6109, -1245643825;
	add.s32 	%r6111, %r6097, %r6092;
	add.s32 	%r6112, %r6111, %r6110;
	add.s32 	%r6113, %r6110, %r10020;
	or.b32  	%r6114, %r6062, %r6087;
	and.b32  	%r6115, %r6114, %r6112;
	and.b32  	%r6116, %r6062, %r6087;
	or.b32  	%r6117, %r6115, %r6116;
	shf.l.wrap.b32 	%r6118, %r6112, %r6112, 30;
	shf.l.wrap.b32 	%r6119, %r6112, %r6112, 19;
	xor.b32  	%r6120, %r6119, %r6118;
	shf.l.wrap.b32 	%r6121, %r6112, %r6112, 10;
	xor.b32  	%r6122, %r6120, %r6121;
	and.b32  	%r6123, %r6088, %r6113;
	not.b32 	%r6124, %r6113;
	and.b32  	%r6125, %r6063, %r6124;
	or.b32  	%r6126, %r6125, %r6123;
	shf.l.wrap.b32 	%r6127, %r6113, %r6113, 26;
	shf.l.wrap.b32 	%r6128, %r6113, %r6113, 21;
	xor.b32  	%r6129, %r6127, %r6128;
	shf.l.wrap.b32 	%r6130, %r6113, %r6113, 7;
	xor.b32  	%r6131, %r6129, %r6130;
	add.s32 	%r6132, %r6131, %r5274;
	add.s32 	%r6133, %r6132, %r6126;
	add.s32 	%r6134, %r6133, %r10017;
	add.s32 	%r6135, %r6134, -373957723;
	add.s32 	%r6136, %r6122, %r6117;
	add.s32 	%r6137, %r6136, %r6135;
	add.s32 	%r6138, %r6135, %r10021;
	or.b32  	%r6139, %r6087, %r6112;
	and.b32  	%r6140, %r6139, %r6137;
	and.b32  	%r6141, %r6087, %r6112;
	or.b32  	%r6142, %r6140, %r6141;
	shf.l.wrap.b32 	%r6143, %r6137, %r6137, 30;
	shf.l.wrap.b32 	%r6144, %r6137, %r6137, 19;
	xor.b32  	%r6145, %r6144, %r6143;
	shf.l.wrap.b32 	%r6146, %r6137, %r6137, 10;
	xor.b32  	%r6147, %r6145, %r6146;
	and.b32  	%r6148, %r6113, %r6138;
	not.b32 	%r6149, %r6138;
	and.b32  	%r6150, %r6088, %r6149;
	or.b32  	%r6151, %r6150, %r6148;
	shf.l.wrap.b32 	%r6152, %r6138, %r6138, 26;
	shf.l.wrap.b32 	%r6153, %r6138, %r6138, 21;
	xor.b32  	%r6154, %r6152, %r6153;
	shf.l.wrap.b32 	%r6155, %r6138, %r6138, 7;
	xor.b32  	%r6156, %r6154, %r6155;
	add.s32 	%r6157, %r6156, %r5282;
	add.s32 	%r6158, %r6157, %r6151;
	add.s32 	%r6159, %r6158, %r6063;
	add.s32 	%r6160, %r6159, 961987163;
	add.s32 	%r6161, %r6147, %r6142;
	add.s32 	%r6162, %r6161, %r6160;
	add.s32 	%r6163, %r6160, %r6062;
	or.b32  	%r6164, %r6112, %r6137;
	and.b32  	%r6165, %r6164, %r6162;
	and.b32  	%r6166, %r6112, %r6137;
	or.b32  	%r6167, %r6165, %r6166;
	shf.l.wrap.b32 	%r6168, %r6162, %r6162, 30;
	shf.l.wrap.b32 	%r6169, %r6162, %r6162, 19;
	xor.b32  	%r6170, %r6169, %r6168;
	shf.l.wrap.b32 	%r6171, %r6162, %r6162, 10;
	xor.b32  	%r6172, %r6170, %r6171;
	and.b32  	%r6173, %r6138, %r6163;
	not.b32 	%r6174, %r6163;
	and.b32  	%r6175, %r6113, %r6174;
	or.b32  	%r6176, %r6175, %r6173;
	shf.l.wrap.b32 	%r6177, %r6163, %r6163, 26;
	shf.l.wrap.b32 	%r6178, %r6163, %r6163, 21;
	xor.b32  	%r6179, %r6177, %r6178;
	shf.l.wrap.b32 	%r6180, %r6163, %r6163, 7;
	xor.b32  	%r6181, %r6179, %r6180;
	add.s32 	%r6182, %r6181, %r5298;
	add.s32 	%r6183, %r6182, %r6176;
	add.s32 	%r6184, %r6183, %r6088;
	add.s32 	%r6185, %r6184, 1508970993;
	add.s32 	%r6186, %r6172, %r6167;
	add.s32 	%r6187, %r6186, %r6185;
	add.s32 	%r6188, %r6185, %r6087;
	or.b32  	%r6189, %r6137, %r6162;
	and.b32  	%r6190, %r6189, %r6187;
	and.b32  	%r6191, %r6137, %r6162;
	or.b32  	%r6192, %r6190, %r6191;
	shf.l.wrap.b32 	%r6193, %r6187, %r6187, 30;
	shf.l.wrap.b32 	%r6194, %r6187, %r6187, 19;
	xor.b32  	%r6195, %r6194, %r6193;
	shf.l.wrap.b32 	%r6196, %r6187, %r6187, 10;
	xor.b32  	%r6197, %r6195, %r6196;
	and.b32  	%r6198, %r6163, %r6188;
	not.b32 	%r6199, %r6188;
	and.b32  	%r6200, %r6138, %r6199;
	or.b32  	%r6201, %r6200, %r6198;
	shf.l.wrap.b32 	%r6202, %r6188, %r6188, 26;
	shf.l.wrap.b32 	%r6203, %r6188, %r6188, 21;
	xor.b32  	%r6204, %r6202, %r6203;
	shf.l.wrap.b32 	%r6205, %r6188, %r6188, 7;
	xor.b32  	%r6206, %r6204, %r6205;
	add.s32 	%r6207, %r6206, %r5306;
	add.s32 	%r6208, %r6207, %r6201;
	add.s32 	%r6209, %r6208, %r6113;
	add.s32 	%r6210, %r6209, -1841331548;
	add.s32 	%r6211, %r6197, %r6192;
	add.s32 	%r6212, %r6211, %r6210;
	add.s32 	%r6213, %r6210, %r6112;
	or.b32  	%r6214, %r6162, %r6187;
	and.b32  	%r6215, %r6214, %r6212;
	and.b32  	%r6216, %r6162, %r6187;
	or.b32  	%r6217, %r6215, %r6216;
	shf.l.wrap.b32 	%r6218, %r6212, %r6212, 30;
	shf.l.wrap.b32 	%r6219, %r6212, %r6212, 19;
	xor.b32  	%r6220, %r6219, %r6218;
	shf.l.wrap.b32 	%r6221, %r6212, %r6212, 10;
	xor.b32  	%r6222, %r6220, %r6221;
	and.b32  	%r6223, %r6188, %r6213;
	not.b32 	%r6224, %r6213;
	and.b32  	%r6225, %r6163, %r6224;
	or.b32  	%r6226, %r6225, %r6223;
	shf.l.wrap.b32 	%r6227, %r6213, %r6213, 26;
	shf.l.wrap.b32 	%r6228, %r6213, %r6213, 21;
	xor.b32  	%r6229, %r6227, %r6228;
	shf.l.wrap.b32 	%r6230, %r6213, %r6213, 7;
	xor.b32  	%r6231, %r6229, %r6230;
	add.s32 	%r6232, %r6231, %r5322;
	add.s32 	%r6233, %r6232, %r6226;
	add.s32 	%r6234, %r6233, %r6138;
	add.s32 	%r6235, %r6234, -1424204075;
	add.s32 	%r6236, %r6222, %r6217;
	add.s32 	%r6237, %r6236, %r6235;
	add.s32 	%r6238, %r6235, %r6137;
	or.b32  	%r6239, %r6187, %r6212;
	and.b32  	%r6240, %r6239, %r6237;
	and.b32  	%r6241, %r6187, %r6212;
	or.b32  	%r6242, %r6240, %r6241;
	shf.l.wrap.b32 	%r6243, %r6237, %r6237, 30;
	shf.l.wrap.b32 	%r6244, %r6237, %r6237, 19;
	xor.b32  	%r6245, %r6244, %r6243;
	shf.l.wrap.b32 	%r6246, %r6237, %r6237, 10;
	xor.b32  	%r6247, %r6245, %r6246;
	and.b32  	%r6248, %r6213, %r6238;
	not.b32 	%r6249, %r6238;
	and.b32  	%r6250, %r6188, %r6249;
	or.b32  	%r6251, %r6250, %r6248;
	shf.l.wrap.b32 	%r6252, %r6238, %r6238, 26;
	shf.l.wrap.b32 	%r6253, %r6238, %r6238, 21;
	xor.b32  	%r6254, %r6252, %r6253;
	shf.l.wrap.b32 	%r6255, %r6238, %r6238, 7;
	xor.b32  	%r6256, %r6254, %r6255;
	add.s32 	%r6257, %r6256, %r5330;
	add.s32 	%r6258, %r6257, %r6251;
	add.s32 	%r6259, %r6258, %r6163;
	add.s32 	%r6260, %r6259, -670586216;
	add.s32 	%r6261, %r6247, %r6242;
	add.s32 	%r6262, %r6261, %r6260;
	add.s32 	%r6263, %r6260, %r6162;
	or.b32  	%r6264, %r6212, %r6237;
	and.b32  	%r6265, %r6264, %r6262;
	and.b32  	%r6266, %r6212, %r6237;
	or.b32  	%r6267, %r6265, %r6266;
	shf.l.wrap.b32 	%r6268, %r6262, %r6262, 30;
	shf.l.wrap.b32 	%r6269, %r6262, %r6262, 19;
	xor.b32  	%r6270, %r6269, %r6268;
	shf.l.wrap.b32 	%r6271, %r6262, %r6262, 10;
	xor.b32  	%r6272, %r6270, %r6271;
	and.b32  	%r6273, %r6238, %r6263;
	not.b32 	%r6274, %r6263;
	and.b32  	%r6275, %r6213, %r6274;
	or.b32  	%r6276, %r6275, %r6273;
	shf.l.wrap.b32 	%r6277, %r6263, %r6263, 26;
	shf.l.wrap.b32 	%r6278, %r6263, %r6263, 21;
	xor.b32  	%r6279, %r6277, %r6278;
	shf.l.wrap.b32 	%r6280, %r6263, %r6263, 7;
	xor.b32  	%r6281, %r6279, %r6280;
	add.s32 	%r6282, %r6281, %r5346;
	add.s32 	%r6283, %r6282, %r6276;
	add.s32 	%r6284, %r6283, %r6188;
	add.s32 	%r6285, %r6284, 310598401;
	add.s32 	%r6286, %r6272, %r6267;
	add.s32 	%r6287, %r6286, %r6285;
	add.s32 	%r6288, %r6285, %r6187;
	or.b32  	%r6289, %r6237, %r6262;
	and.b32  	%r6290, %r6289, %r6287;
	and.b32  	%r6291, %r6237, %r6262;
	or.b32  	%r6292, %r6290, %r6291;
	shf.l.wrap.b32 	%r6293, %r6287, %r6287, 30;
	shf.l.wrap.b32 	%r6294, %r6287, %r6287, 19;
	xor.b32  	%r6295, %r6294, %r6293;
	shf.l.wrap.b32 	%r6296, %r6287, %r6287, 10;
	xor.b32  	%r6297, %r6295, %r6296;
	and.b32  	%r6298, %r6263, %r6288;
	not.b32 	%r6299, %r6288;
	and.b32  	%r6300, %r6238, %r6299;
	or.b32  	%r6301, %r6300, %r6298;
	shf.l.wrap.b32 	%r6302, %r6288, %r6288, 26;
	shf.l.wrap.b32 	%r6303, %r6288, %r6288, 21;
	xor.b32  	%r6304, %r6302, %r6303;
	shf.l.wrap.b32 	%r6305, %r6288, %r6288, 7;
	xor.b32  	%r6306, %r6304, %r6305;
	add.s32 	%r6307, %r6306, %r5354;
	add.s32 	%r6308, %r6307, %r6301;
	add.s32 	%r6309, %r6308, %r6213;
	add.s32 	%r6310, %r6309, 607225278;
	add.s32 	%r6311, %r6297, %r6292;
	add.s32 	%r6312, %r6311, %r6310;
	add.s32 	%r6313, %r6310, %r6212;
	or.b32  	%r6314, %r6262, %r6287;
	and.b32  	%r6315, %r6314, %r6312;
	and.b32  	%r6316, %r6262, %r6287;
	or.b32  	%r6317, %r6315, %r6316;
	shf.l.wrap.b32 	%r6318, %r6312, %r6312, 30;
	shf.l.wrap.b32 	%r6319, %r6312, %r6312, 19;
	xor.b32  	%r6320, %r6319, %r6318;
	shf.l.wrap.b32 	%r6321, %r6312, %r6312, 10;
	xor.b32  	%r6322, %r6320, %r6321;
	and.b32  	%r6323, %r6288, %r6313;
	not.b32 	%r6324, %r6313;
	and.b32  	%r6325, %r6263, %r6324;
	or.b32  	%r6326, %r6325, %r6323;
	shf.l.wrap.b32 	%r6327, %r6313, %r6313, 26;
	shf.l.wrap.b32 	%r6328, %r6313, %r6313, 21;
	xor.b32  	%r6329, %r6327, %r6328;
	shf.l.wrap.b32 	%r6330, %r6313, %r6313, 7;
	xor.b32  	%r6331, %r6329, %r6330;
	add.s32 	%r6332, %r6331, %r5370;
	add.s32 	%r6333, %r6332, %r6326;
	add.s32 	%r6334, %r6333, %r6238;
	add.s32 	%r6335, %r6334, 1426881987;
	add.s32 	%r6336, %r6322, %r6317;
	add.s32 	%r6337, %r6336, %r6335;
	add.s32 	%r6338, %r6335, %r6237;
	or.b32  	%r6339, %r6287, %r6312;
	and.b32  	%r6340, %r6339, %r6337;
	and.b32  	%r6341, %r6287, %r6312;
	or.b32  	%r6342, %r6340, %r6341;
	shf.l.wrap.b32 	%r6343, %r6337, %r6337, 30;
	shf.l.wrap.b32 	%r6344, %r6337, %r6337, 19;
	xor.b32  	%r6345, %r6344, %r6343;
	shf.l.wrap.b32 	%r6346, %r6337, %r6337, 10;
	xor.b32  	%r6347, %r6345, %r6346;
	and.b32  	%r6348, %r6313, %r6338;
	not.b32 	%r6349, %r6338;
	and.b32  	%r6350, %r6288, %r6349;
	or.b32  	%r6351, %r6350, %r6348;
	shf.l.wrap.b32 	%r6352, %r6338, %r6338, 26;
	shf.l.wrap.b32 	%r6353, %r6338, %r6338, 21;
	xor.b32  	%r6354, %r6352, %r6353;
	shf.l.wrap.b32 	%r6355, %r6338, %r6338, 7;
	xor.b32  	%r6356, %r6354, %r6355;
	add.s32 	%r6357, %r6356, %r5378;
	add.s32 	%r6358, %r6357, %r6351;
	add.s32 	%r6359, %r6358, %r6263;
	add.s32 	%r6360, %r6359, 1925078388;
	add.s32 	%r6361, %r6347, %r6342;
	add.s32 	%r6362, %r6361, %r6360;
	add.s32 	%r6363, %r6360, %r6262;
	or.b32  	%r6364, %r6312, %r6337;
	and.b32  	%r6365, %r6364, %r6362;
	and.b32  	%r6366, %r6312, %r6337;
	or.b32  	%r6367, %r6365, %r6366;
	shf.l.wrap.b32 	%r6368, %r6362, %r6362, 30;
	shf.l.wrap.b32 	%r6369, %r6362, %r6362, 19;
	xor.b32  	%r6370, %r6369, %r6368;
	shf.l.wrap.b32 	%r6371, %r6362, %r6362, 10;
	xor.b32  	%r6372, %r6370, %r6371;
	and.b32  	%r6373, %r6338, %r6363;
	not.b32 	%r6374, %r6363;
	and.b32  	%r6375, %r6313, %r6374;
	or.b32  	%r6376, %r6375, %r6373;
	shf.l.wrap.b32 	%r6377, %r6363, %r6363, 26;
	shf.l.wrap.b32 	%r6378, %r6363, %r6363, 21;
	xor.b32  	%r6379, %r6377, %r6378;
	shf.l.wrap.b32 	%r6380, %r6363, %r6363, 7;
	xor.b32  	%r6381, %r6379, %r6380;
	add.s32 	%r6382, %r6381, %r5394;
	add.s32 	%r6383, %r6382, %r6376;
	add.s32 	%r6384, %r6383, %r6288;
	add.s32 	%r6385, %r6384, -2132889090;
	add.s32 	%r6386, %r6372, %r6367;
	add.s32 	%r6387, %r6386, %r6385;
	add.s32 	%r6388, %r6385, %r6287;
	or.b32  	%r6389, %r6337, %r6362;
	and.b32  	%r6390, %r6389, %r6387;
	and.b32  	%r6391, %r6337, %r6362;
	or.b32  	%r6392, %r6390, %r6391;
	shf.l.wrap.b32 	%r6393, %r6387, %r6387, 30;
	shf.l.wrap.b32 	%r6394, %r6387, %r6387, 19;
	xor.b32  	%r6395, %r6394, %r6393;
	shf.l.wrap.b32 	%r6396, %r6387, %r6387, 10;
	xor.b32  	%r6397, %r6395, %r6396;
	and.b32  	%r6398, %r6363, %r6388;
	not.b32 	%r6399, %r6388;
	and.b32  	%r6400, %r6338, %r6399;
	or.b32  	%r6401, %r6400, %r6398;
	shf.l.wrap.b32 	%r6402, %r6388, %r6388, 26;
	shf.l.wrap.b32 	%r6403, %r6388, %r6388, 21;
	xor.b32  	%r6404, %r6402, %r6403;
	shf.l.wrap.b32 	%r6405, %r6388, %r6388, 7;
	xor.b32  	%r6406, %r6404, %r6405;
	add.s32 	%r6407, %r6406, %r5402;
	add.s32 	%r6408, %r6407, %r6401;
	add.s32 	%r6409, %r6408, %r6313;
	add.s32 	%r6410, %r6409, -1680079193;
	add.s32 	%r6411, %r6397, %r6392;
	add.s32 	%r6412, %r6411, %r6410;
	add.s32 	%r6413, %r6410, %r6312;
	or.b32  	%r6414, %r6362, %r6387;
	and.b32  	%r6415, %r6414, %r6412;
	and.b32  	%r6416, %r6362, %r6387;
	or.b32  	%r6417, %r6415, %r6416;
	shf.l.wrap.b32 	%r6418, %r6412, %r6412, 30;
	shf.l.wrap.b32 	%r6419, %r6412, %r6412, 19;
	xor.b32  	%r6420, %r6419, %r6418;
	shf.l.wrap.b32 	%r6421, %r6412, %r6412, 10;
	xor.b32  	%r6422, %r6420, %r6421;
	and.b32  	%r6423, %r6388, %r6413;
	not.b32 	%r6424, %r6413;
	and.b32  	%r6425, %r6363, %r6424;
	or.b32  	%r6426, %r6425, %r6423;
	shf.l.wrap.b32 	%r6427, %r6413, %r6413, 26;
	shf.l.wrap.b32 	%r6428, %r6413, %r6413, 21;
	xor.b32  	%r6429, %r6427, %r6428;
	shf.l.wrap.b32 	%r6430, %r6413, %r6413, 7;
	xor.b32  	%r6431, %r6429, %r6430;
	add.s32 	%r6432, %r6431, %r5414;
	add.s32 	%r6433, %r6432, %r6426;
	add.s32 	%r6434, %r6433, %r6338;
	add.s32 	%r6435, %r6434, -1046744716;
	add.s32 	%r6436, %r6422, %r6417;
	add.s32 	%r6437, %r6436, %r6435;
	add.s32 	%r6438, %r6435, %r6337;
	or.b32  	%r6439, %r6387, %r6412;
	and.b32  	%r6440, %r6439, %r6437;
	and.b32  	%r6441, %r6387, %r6412;
	or.b32  	%r6442, %r6440, %r6441;
	shf.l.wrap.b32 	%r6443, %r6437, %r6437, 30;
	shf.l.wrap.b32 	%r6444, %r6437, %r6437, 19;
	xor.b32  	%r6445, %r6444, %r6443;
	shf.l.wrap.b32 	%r6446, %r6437, %r6437, 10;
	xor.b32  	%r6447, %r6445, %r6446;
	and.b32  	%r6448, %r6413, %r6438;
	not.b32 	%r6449, %r6438;
	and.b32  	%r6450, %r6388, %r6449;
	or.b32  	%r6451, %r6450, %r6448;
	shf.l.wrap.b32 	%r6452, %r6438, %r6438, 26;
	shf.l.wrap.b32 	%r6453, %r6438, %r6438, 21;
	xor.b32  	%r6454, %r6452, %r6453;
	shf.l.wrap.b32 	%r6455, %r6438, %r6438, 7;
	xor.b32  	%r6456, %r6454, %r6455;
	add.s32 	%r6457, %r6456, %r5427;
	add.s32 	%r6458, %r6457, %r6451;
	add.s32 	%r6459, %r6458, %r6363;
	add.s32 	%r6460, %r6459, -459576895;
	add.s32 	%r6461, %r6447, %r6442;
	add.s32 	%r6462, %r6461, %r6460;
	add.s32 	%r6463, %r6460, %r6362;
	or.b32  	%r6464, %r6412, %r6437;
	and.b32  	%r6465, %r6464, %r6462;
	and.b32  	%r6466, %r6412, %r6437;
	or.b32  	%r6467, %r6465, %r6466;
	shf.l.wrap.b32 	%r6468, %r6462, %r6462, 30;
	shf.l.wrap.b32 	%r6469, %r6462, %r6462, 19;
	xor.b32  	%r6470, %r6469, %r6468;
	shf.l.wrap.b32 	%r6471, %r6462, %r6462, 10;
	xor.b32  	%r6472, %r6470, %r6471;
	and.b32  	%r6473, %r6438, %r6463;
	not.b32 	%r6474, %r6463;
	and.b32  	%r6475, %r6413, %r6474;
	or.b32  	%r6476, %r6475, %r6473;
	shf.l.wrap.b32 	%r6477, %r6463, %r6463, 26;
	shf.l.wrap.b32 	%r6478, %r6463, %r6463, 21;
	xor.b32  	%r6479, %r6477, %r6478;
	shf.l.wrap.b32 	%r6480, %r6463, %r6463, 7;
	xor.b32  	%r6481, %r6479, %r6480;
	add.s32 	%r6482, %r6481, %r5440;
	add.s32 	%r6483, %r6482, %r6476;
	add.s32 	%r6484, %r6483, %r6388;
	add.s32 	%r6485, %r6484, -272742522;
	add.s32 	%r6486, %r6472, %r6467;
	add.s32 	%r6487, %r6486, %r6485;
	add.s32 	%r6488, %r6485, %r6387;
	or.b32  	%r6489, %r6437, %r6462;
	and.b32  	%r6490, %r6489, %r6487;
	and.b32  	%r6491, %r6437, %r6462;
	or.b32  	%r6492, %r6490, %r6491;
	shf.l.wrap.b32 	%r6493, %r6487, %r6487, 30;
	shf.l.wrap.b32 	%r6494, %r6487, %r6487, 19;
	xor.b32  	%r6495, %r6494, %r6493;
	shf.l.wrap.b32 	%r6496, %r6487, %r6487, 10;
	xor.b32  	%r6497, %r6495, %r6496;
	and.b32  	%r6498, %r6463, %r6488;
	not.b32 	%r6499, %r6488;
	and.b32  	%r6500, %r6438, %r6499;
	or.b32  	%r6501, %r6500, %r6498;
	shf.l.wrap.b32 	%r6502, %r6488, %r6488, 26;
	shf.l.wrap.b32 	%r6503, %r6488, %r6488, 21;
	xor.b32  	%r6504, %r6502, %r6503;
	shf.l.wrap.b32 	%r6505, %r6488, %r6488, 7;
	xor.b32  	%r6506, %r6504, %r6505;
	add.s32 	%r6507, %r6506, %r5453;
	add.s32 	%r6508, %r6507, %r6501;
	add.s32 	%r6509, %r6508, %r6413;
	add.s32 	%r6510, %r6509, 264347078;
	add.s32 	%r6511, %r6497, %r6492;
	add.s32 	%r6512, %r6511, %r6510;
	add.s32 	%r6513, %r6510, %r6412;
	or.b32  	%r6514, %r6462, %r6487;
	and.b32  	%r6515, %r6514, %r6512;
	and.b32  	%r6516, %r6462, %r6487;
	or.b32  	%r6517, %r6515, %r6516;
	shf.l.wrap.b32 	%r6518, %r6512, %r6512, 30;
	shf.l.wrap.b32 	%r6519, %r6512, %r6512, 19;
	xor.b32  	%r6520, %r6519, %r6518;
	shf.l.wrap.b32 	%r6521, %r6512, %r6512, 10;
	xor.b32  	%r6522, %r6520, %r6521;
	and.b32  	%r6523, %r6488, %r6513;
	not.b32 	%r6524, %r6513;
	and.b32  	%r6525, %r6463, %r6524;
	or.b32  	%r6526, %r6525, %r6523;
	shf.l.wrap.b32 	%r6527, %r6513, %r6513, 26;
	shf.l.wrap.b32 	%r6528, %r6513, %r6513, 21;
	xor.b32  	%r6529, %r6527, %r6528;
	shf.l.wrap.b32 	%r6530, %r6513, %r6513, 7;
	xor.b32  	%r6531, %r6529, %r6530;
	add.s32 	%r6532, %r6531, %r5466;
	add.s32 	%r6533, %r6532, %r6526;
	add.s32 	%r6534, %r6533, %r6438;
	add.s32 	%r6535, %r6534, 604807628;
	add.s32 	%r6536, %r6522, %r6517;
	add.s32 	%r6537, %r6536, %r6535;
	add.s32 	%r6538, %r6535, %r6437;
	or.b32  	%r6539, %r6487, %r6512;
	and.b32  	%r6540, %r6539, %r6537;
	and.b32  	%r6541, %r6487, %r6512;
	or.b32  	%r6542, %r6540, %r6541;
	shf.l.wrap.b32 	%r6543, %r6537, %r6537, 30;
	shf.l.wrap.b32 	%r6544, %r6537, %r6537, 19;
	xor.b32  	%r6545, %r6544, %r6543;
	shf.l.wrap.b32 	%r6546, %r6537, %r6537, 10;
	xor.b32  	%r6547, %r6545, %r6546;
	and.b32  	%r6548, %r6513, %r6538;
	not.b32 	%r6549, %r6538;
	and.b32  	%r6550, %r6488, %r6549;
	or.b32  	%r6551, %r6550, %r6548;
	shf.l.wrap.b32 	%r6552, %r6538, %r6538, 26;
	shf.l.wrap.b32 	%r6553, %r6538, %r6538, 21;
	xor.b32  	%r6554, %r6552, %r6553;
	shf.l.wrap.b32 	%r6555, %r6538, %r6538, 7;
	xor.b32  	%r6556, %r6554, %r6555;
	add.s32 	%r6557, %r6556, %r5479;
	add.s32 	%r6558, %r6557, %r6551;
	add.s32 	%r6559, %r6558, %r6463;
	add.s32 	%r6560, %r6559, 770255983;
	add.s32 	%r6561, %r6547, %r6542;
	add.s32 	%r6562, %r6561, %r6560;
	add.s32 	%r6563, %r6560, %r6462;
	or.b32  	%r6564, %r6512, %r6537;
	and.b32  	%r6565, %r6564, %r6562;
	and.b32  	%r6566, %r6512, %r6537;
	or.b32  	%r6567, %r6565, %r6566;
	shf.l.wrap.b32 	%r6568, %r6562, %r6562, 30;
	shf.l.wrap.b32 	%r6569, %r6562, %r6562, 19;
	xor.b32  	%r6570, %r6569, %r6568;
	shf.l.wrap.b32 	%r6571, %r6562, %r6562, 10;
	xor.b32  	%r6572, %r6570, %r6571;
	and.b32  	%r6573, %r6538, %r6563;
	not.b32 	%r6574, %r6563;
	and.b32  	%r6575, %r6513, %r6574;
	or.b32  	%r6576, %r6575, %r6573;
	shf.l.wrap.b32 	%r6577, %r6563, %r6563, 26;
	shf.l.wrap.b32 	%r6578, %r6563, %r6563, 21;
	xor.b32  	%r6579, %r6577, %r6578;
	shf.l.wrap.b32 	%r6580, %r6563, %r6563, 7;
	xor.b32  	%r6581, %r6579, %r6580;
	add.s32 	%r6582, %r6581, %r5492;
	add.s32 	%r6583, %r6582, %r6576;
	add.s32 	%r6584, %r6583, %r6488;
	add.s32 	%r6585, %r6584, 1249150122;
	add.s32 	%r6586, %r6572, %r6567;
	add.s32 	%r6587, %r6586, %r6585;
	add.s32 	%r6588, %r6585, %r6487;
	or.b32  	%r6589, %r6537, %r6562;
	and.b32  	%r6590, %r6589, %r6587;
	and.b32  	%r6591, %r6537, %r6562;
	or.b32  	%r6592, %r6590, %r6591;
	shf.l.wrap.b32 	%r6593, %r6587, %r6587, 30;
	shf.l.wrap.b32 	%r6594, %r6587, %r6587, 19;
	xor.b32  	%r6595, %r6594, %r6593;
	shf.l.wrap.b32 	%r6596, %r6587, %r6587, 10;
	xor.b32  	%r6597, %r6595, %r6596;
	and.b32  	%r6598, %r6563, %r6588;
	not.b32 	%r6599, %r6588;
	and.b32  	%r6600, %r6538, %r6599;
	or.b32  	%r6601, %r6600, %r6598;
	shf.l.wrap.b32 	%r6602, %r6588, %r6588, 26;
	shf.l.wrap.b32 	%r6603, %r6588, %r6588, 21;
	xor.b32  	%r6604, %r6602, %r6603;
	shf.l.wrap.b32 	%r6605, %r6588, %r6588, 7;
	xor.b32  	%r6606, %r6604, %r6605;
	add.s32 	%r6607, %r6606, %r5505;
	add.s32 	%r6608, %r6607, %r6601;
	add.s32 	%r6609, %r6608, %r6513;
	add.s32 	%r6610, %r6609, 1555081692;
	add.s32 	%r6611, %r6597, %r6592;
	add.s32 	%r6612, %r6611, %r6610;
	add.s32 	%r6613, %r6610, %r6512;
	or.b32  	%r6614, %r6562, %r6587;
	and.b32  	%r6615, %r6614, %r6612;
	and.b32  	%r6616, %r6562, %r6587;
	or.b32  	%r6617, %r6615, %r6616;
	shf.l.wrap.b32 	%r6618, %r6612, %r6612, 30;
	shf.l.wrap.b32 	%r6619, %r6612, %r6612, 19;
	xor.b32  	%r6620, %r6619, %r6618;
	shf.l.wrap.b32 	%r6621, %r6612, %r6612, 10;
	xor.b32  	%r6622, %r6620, %r6621;
	and.b32  	%r6623, %r6588, %r6613;
	not.b32 	%r6624, %r6613;
	and.b32  	%r6625, %r6563, %r6624;
	or.b32  	%r6626, %r6625, %r6623;
	shf.l.wrap.b32 	%r6627, %r6613, %r6613, 26;
	shf.l.wrap.b32 	%r6628, %r6613, %r6613, 21;
	xor.b32  	%r6629, %r6627, %r6628;
	shf.l.wrap.b32 	%r6630, %r6613, %r6613, 7;
	xor.b32  	%r6631, %r6629, %r6630;
	add.s32 	%r6632, %r6631, %r5518;
	add.s32 	%r6633, %r6632, %r6626;
	add.s32 	%r6634, %r6633, %r6538;
	add.s32 	%r6635, %r6634, 1996064986;
	add.s32 	%r6636, %r6622, %r6617;
	add.s32 	%r6637, %r6636, %r6635;
	add.s32 	%r6638, %r6635, %r6537;
	or.b32  	%r6639, %r6587, %r6612;
	and.b32  	%r6640, %r6639, %r6637;
	and.b32  	%r6641, %r6587, %r6612;
	or.b32  	%r6642, %r6640, %r6641;
	shf.l.wrap.b32 	%r6643, %r6637, %r6637, 30;
	shf.l.wrap.b32 	%r6644, %r6637, %r6637, 19;
	xor.b32  	%r6645, %r6644, %r6643;
	shf.l.wrap.b32 	%r6646, %r6637, %r6637, 10;
	xor.b32  	%r6647, %r6645, %r6646;
	and.b32  	%r6648, %r6613, %r6638;
	not.b32 	%r6649, %r6638;
	and.b32  	%r6650, %r6588, %r6649;
	or.b32  	%r6651, %r6650, %r6648;
	shf.l.wrap.b32 	%r6652, %r6638, %r6638, 26;
	shf.l.wrap.b32 	%r6653, %r6638, %r6638, 21;
	xor.b32  	%r6654, %r6652, %r6653;
	shf.l.wrap.b32 	%r6655, %r6638, %r6638, 7;
	xor.b32  	%r6656, %r6654, %r6655;
	add.s32 	%r6657, %r6656, %r5531;
	add.s32 	%r6658, %r6657, %r6651;
	add.s32 	%r6659, %r6658, %r6563;
	add.s32 	%r6660, %r6659, -1740746414;
	add.s32 	%r6661, %r6647, %r6642;
	add.s32 	%r6662, %r6661, %r6660;
	add.s32 	%r6663, %r6660, %r6562;
	or.b32  	%r6664, %r6612, %r6637;
	and.b32  	%r6665, %r6664, %r6662;
	and.b32  	%r6666, %r6612, %r6637;
	or.b32  	%r6667, %r6665, %r6666;
	shf.l.wrap.b32 	%r6668, %r6662, %r6662, 30;
	shf.l.wrap.b32 	%r6669, %r6662, %r6662, 19;
	xor.b32  	%r6670, %r6669, %r6668;
	shf.l.wrap.b32 	%r6671, %r6662, %r6662, 10;
	xor.b32  	%r6672, %r6670, %r6671;
	and.b32  	%r6673, %r6638, %r6663;
	not.b32 	%r6674, %r6663;
	and.b32  	%r6675, %r6613, %r6674;
	or.b32  	%r6676, %r6675, %r6673;
	shf.l.wrap.b32 	%r6677, %r6663, %r6663, 26;
	shf.l.wrap.b32 	%r6678, %r6663, %r6663, 21;
	xor.b32  	%r6679, %r6677, %r6678;
	shf.l.wrap.b32 	%r6680, %r6663, %r6663, 7;
	xor.b32  	%r6681, %r6679, %r6680;
	add.s32 	%r6682, %r6681, %r5544;
	add.s32 	%r6683, %r6682, %r6676;
	add.s32 	%r6684, %r6683, %r6588;
	add.s32 	%r6685, %r6684, -1473132947;
	add.s32 	%r6686, %r6672, %r6667;
	add.s32 	%r6687, %r6686, %r6685;
	add.s32 	%r6688, %r6685, %r6587;
	or.b32  	%r6689, %r6637, %r6662;
	and.b32  	%r6690, %r6689, %r6687;
	and.b32  	%r6691, %r6637, %r6662;
	or.b32  	%r6692, %r6690, %r6691;
	shf.l.wrap.b32 	%r6693, %r6687, %r6687, 30;
	shf.l.wrap.b32 	%r6694, %r6687, %r6687, 19;
	xor.b32  	%r6695, %r6694, %r6693;
	shf.l.wrap.b32 	%r6696, %r6687, %r6687, 10;
	xor.b32  	%r6697, %r6695, %r6696;
	and.b32  	%r6698, %r6663, %r6688;
	not.b32 	%r6699, %r6688;
	and.b32  	%r6700, %r6638, %r6699;
	or.b32  	%r6701, %r6700, %r6698;
	shf.l.wrap.b32 	%r6702, %r6688, %r6688, 26;
	shf.l.wrap.b32 	%r6703, %r6688, %r6688, 21;
	xor.b32  	%r6704, %r6702, %r6703;
	shf.l.wrap.b32 	%r6705, %r6688, %r6688, 7;
	xor.b32  	%r6706, %r6704, %r6705;
	add.s32 	%r6707, %r6706, %r5557;
	add.s32 	%r6708, %r6707, %r6701;
	add.s32 	%r6709, %r6708, %r6613;
	add.s32 	%r6710, %r6709, -1341970488;
	add.s32 	%r6711, %r6697, %r6692;
	add.s32 	%r6712, %r6711, %r6710;
	add.s32 	%r6713, %r6710, %r6612;
	or.b32  	%r6714, %r6662, %r6687;
	and.b32  	%r6715, %r6714, %r6712;
	and.b32  	%r6716, %r6662, %r6687;
	or.b32  	%r6717, %r6715, %r6716;
	shf.l.wrap.b32 	%r6718, %r6712, %r6712, 30;
	shf.l.wrap.b32 	%r6719, %r6712, %r6712, 19;
	xor.b32  	%r6720, %r6719, %r6718;
	shf.l.wrap.b32 	%r6721, %r6712, %r6712, 10;
	xor.b32  	%r6722, %r6720, %r6721;
	and.b32  	%r6723, %r6688, %r6713;
	not.b32 	%r6724, %r6713;
	and.b32  	%r6725, %r6663, %r6724;
	or.b32  	%r6726, %r6725, %r6723;
	shf.l.wrap.b32 	%r6727, %r6713, %r6713, 26;
	shf.l.wrap.b32 	%r6728, %r6713, %r6713, 21;
	xor.b32  	%r6729, %r6727, %r6728;
	shf.l.wrap.b32 	%r6730, %r6713, %r6713, 7;
	xor.b32  	%r6731, %r6729, %r6730;
	add.s32 	%r6732, %r6731, %r5570;
	add.s32 	%r6733, %r6732, %r6726;
	add.s32 	%r6734, %r6733, %r6638;
	add.s32 	%r6735, %r6734, -1084653625;
	add.s32 	%r6736, %r6722, %r6717;
	add.s32 	%r6737, %r6736, %r6735;
	add.s32 	%r6738, %r6735, %r6637;
	or.b32  	%r6739, %r6687, %r6712;
	and.b32  	%r6740, %r6739, %r6737;
	and.b32  	%r6741, %r6687, %r6712;
	or.b32  	%r6742, %r6740, %r6741;
	shf.l.wrap.b32 	%r6743, %r6737, %r6737, 30;
	shf.l.wrap.b32 	%r6744, %r6737, %r6737, 19;
	xor.b32  	%r6745, %r6744, %r6743;
	shf.l.wrap.b32 	%r6746, %r6737, %r6737, 10;
	xor.b32  	%r6747, %r6745, %r6746;
	and.b32  	%r6748, %r6713, %r6738;
	not.b32 	%r6749, %r6738;
	and.b32  	%r6750, %r6688, %r6749;
	or.b32  	%r6751, %r6750, %r6748;
	shf.l.wrap.b32 	%r6752, %r6738, %r6738, 26;
	shf.l.wrap.b32 	%r6753, %r6738, %r6738, 21;
	xor.b32  	%r6754, %r6752, %r6753;
	shf.l.wrap.b32 	%r6755, %r6738, %r6738, 7;
	xor.b32  	%r6756, %r6754, %r6755;
	add.s32 	%r6757, %r6756, %r5583;
	add.s32 	%r6758, %r6757, %r6751;
	add.s32 	%r6759, %r6758, %r6663;
	add.s32 	%r6760, %r6759, -958395405;
	add.s32 	%r6761, %r6747, %r6742;
	add.s32 	%r6762, %r6761, %r6760;
	add.s32 	%r6763, %r6760, %r6662;
	or.b32  	%r6764, %r6712, %r6737;
	and.b32  	%r6765, %r6764, %r6762;
	and.b32  	%r6766, %r6712, %r6737;
	or.b32  	%r6767, %r6765, %r6766;
	shf.l.wrap.b32 	%r6768, %r6762, %r6762, 30;
	shf.l.wrap.b32 	%r6769, %r6762, %r6762, 19;
	xor.b32  	%r6770, %r6769, %r6768;
	shf.l.wrap.b32 	%r6771, %r6762, %r6762, 10;
	xor.b32  	%r6772, %r6770, %r6771;
	and.b32  	%r6773, %r6738, %r6763;
	not.b32 	%r6774, %r6763;
	and.b32  	%r6775, %r6713, %r6774;
	or.b32  	%r6776, %r6775, %r6773;
	shf.l.wrap.b32 	%r6777, %r6763, %r6763, 26;
	shf.l.wrap.b32 	%r6778, %r6763, %r6763, 21;
	xor.b32  	%r6779, %r6777, %r6778;
	shf.l.wrap.b32 	%r6780, %r6763, %r6763, 7;
	xor.b32  	%r6781, %r6779, %r6780;
	add.s32 	%r6782, %r6781, %r5596;
	add.s32 	%r6783, %r6782, %r6776;
	add.s32 	%r6784, %r6783, %r6688;
	add.s32 	%r6785, %r6784, -710438585;
	add.s32 	%r6786, %r6772, %r6767;
	add.s32 	%r6787, %r6786, %r6785;
	add.s32 	%r6788, %r6785, %r6687;
	or.b32  	%r6789, %r6737, %r6762;
	and.b32  	%r6790, %r6789, %r6787;
	and.b32  	%r6791, %r6737, %r6762;
	or.b32  	%r6792, %r6790, %r6791;
	shf.l.wrap.b32 	%r6793, %r6787, %r6787, 30;
	shf.l.wrap.b32 	%r6794, %r6787, %r6787, 19;
	xor.b32  	%r6795, %r6794, %r6793;
	shf.l.wrap.b32 	%r6796, %r6787, %r6787, 10;
	xor.b32  	%r6797, %r6795, %r6796;
	and.b32  	%r6798, %r6763, %r6788;
	not.b32 	%r6799, %r6788;
	and.b32  	%r6800, %r6738, %r6799;
	or.b32  	%r6801, %r6800, %r6798;
	shf.l.wrap.b32 	%r6802, %r6788, %r6788, 26;
	shf.l.wrap.b32 	%r6803, %r6788, %r6788, 21;
	xor.b32  	%r6804, %r6802, %r6803;
	shf.l.wrap.b32 	%r6805, %r6788, %r6788, 7;
	xor.b32  	%r6806, %r6804, %r6805;
	add.s32 	%r6807, %r6806, %r5609;
	add.s32 	%r6808, %r6807, %r6801;
	add.s32 	%r6809, %r6808, %r6713;
	add.s32 	%r6810, %r6809, 113926993;
	add.s32 	%r6811, %r6797, %r6792;
	add.s32 	%r6812, %r6811, %r6810;
	add.s32 	%r6813, %r6810, %r6712;
	or.b32  	%r6814, %r6762, %r6787;
	and.b32  	%r6815, %r6814, %r6812;
	and.b32  	%r6816, %r6762, %r6787;
	or.b32  	%r6817, %r6815, %r6816;
	shf.l.wrap.b32 	%r6818, %r6812, %r6812, 30;
	shf.l.wrap.b32 	%r6819, %r6812, %r6812, 19;
	xor.b32  	%r6820, %r6819, %r6818;
	shf.l.wrap.b32 	%r6821, %r6812, %r6812, 10;
	xor.b32  	%r6822, %r6820, %r6821;
	and.b32  	%r6823, %r6788, %r6813;
	not.b32 	%r6824, %r6813;
	and.b32  	%r6825, %r6763, %r6824;
	or.b32  	%r6826, %r6825, %r6823;
	shf.l.wrap.b32 	%r6827, %r6813, %r6813, 26;
	shf.l.wrap.b32 	%r6828, %r6813, %r6813, 21;
	xor.b32  	%r6829, %r6827, %r6828;
	shf.l.wrap.b32 	%r6830, %r6813, %r6813, 7;
	xor.b32  	%r6831, %r6829, %r6830;
	add.s32 	%r6832, %r6831, %r5622;
	add.s32 	%r6833, %r6832, %r6826;
	add.s32 	%r6834, %r6833, %r6738;
	add.s32 	%r6835, %r6834, 338241895;
	add.s32 	%r6836, %r6822, %r6817;
	add.s32 	%r6837, %r6836, %r6835;
	add.s32 	%r6838, %r6835, %r6737;
	or.b32  	%r6839, %r6787, %r6812;
	and.b32  	%r6840, %r6839, %r6837;
	and.b32  	%r6841, %r6787, %r6812;
	or.b32  	%r6842, %r6840, %r6841;
	shf.l.wrap.b32 	%r6843, %r6837, %r6837, 30;
	shf.l.wrap.b32 	%r6844, %r6837, %r6837, 19;
	xor.b32  	%r6845, %r6844, %r6843;
	shf.l.wrap.b32 	%r6846, %r6837, %r6837, 10;
	xor.b32  	%r6847, %r6845, %r6846;
	and.b32  	%r6848, %r6813, %r6838;
	not.b32 	%r6849, %r6838;
	and.b32  	%r6850, %r6788, %r6849;
	or.b32  	%r6851, %r6850, %r6848;
	shf.l.wrap.b32 	%r6852, %r6838, %r6838, 26;
	shf.l.wrap.b32 	%r6853, %r6838, %r6838, 21;
	xor.b32  	%r6854, %r6852, %r6853;
	shf.l.wrap.b32 	%r6855, %r6838, %r6838, 7;
	xor.b32  	%r6856, %r6854, %r6855;
	add.s32 	%r6857, %r6856, %r5635;
	add.s32 	%r6858, %r6857, %r6851;
	add.s32 	%r6859, %r6858, %r6763;
	add.s32 	%r6860, %r6859, 666307205;
	add.s32 	%r6861, %r6847, %r6842;
	add.s32 	%r6862, %r6861, %r6860;
	add.s32 	%r6863, %r6860, %r6762;
	or.b32  	%r6864, %r6812, %r6837;
	and.b32  	%r6865, %r6864, %r6862;
	and.b32  	%r6866, %r6812, %r6837;
	or.b32  	%r6867, %r6865, %r6866;
	shf.l.wrap.b32 	%r6868, %r6862, %r6862, 30;
	shf.l.wrap.b32 	%r6869, %r6862, %r6862, 19;
	xor.b32  	%r6870, %r6869, %r6868;
	shf.l.wrap.b32 	%r6871, %r6862, %r6862, 10;
	xor.b32  	%r6872, %r6870, %r6871;
	and.b32  	%r6873, %r6838, %r6863;
	not.b32 	%r6874, %r6863;
	and.b32  	%r6875, %r6813, %r6874;
	or.b32  	%r6876, %r6875, %r6873;
	shf.l.wrap.b32 	%r6877, %r6863, %r6863, 26;
	shf.l.wrap.b32 	%r6878, %r6863, %r6863, 21;
	xor.b32  	%r6879, %r6877, %r6878;
	shf.l.wrap.b32 	%r6880, %r6863, %r6863, 7;
	xor.b32  	%r6881, %r6879, %r6880;
	add.s32 	%r6882, %r6881, %r5648;
	add.s32 	%r6883, %r6882, %r6876;
	add.s32 	%r6884, %r6883, %r6788;
	add.s32 	%r6885, %r6884, 773529912;
	add.s32 	%r6886, %r6872, %r6867;
	add.s32 	%r6887, %r6886, %r6885;
	add.s32 	%r6888, %r6885, %r6787;
	or.b32  	%r6889, %r6837, %r6862;
	and.b32  	%r6890, %r6889, %r6887;
	and.b32  	%r6891, %r6837, %r6862;
	or.b32  	%r6892, %r6890, %r6891;
	shf.l.wrap.b32 	%r6893, %r6887, %r6887, 30;
	shf.l.wrap.b32 	%r6894, %r6887, %r6887, 19;
	xor.b32  	%r6895, %r6894, %r6893;
	shf.l.wrap.b32 	%r6896, %r6887, %r6887, 10;
	xor.b32  	%r6897, %r6895, %r6896;
	and.b32  	%r6898, %r6863, %r6888;
	not.b32 	%r6899, %r6888;
	and.b32  	%r6900, %r6838, %r6899;
	or.b32  	%r6901, %r6900, %r6898;
	shf.l.wrap.b32 	%r6902, %r6888, %r6888, 26;
	shf.l.wrap.b32 	%r6903, %r6888, %r6888, 21;
	xor.b32  	%r6904, %r6902, %r6903;
	shf.l.wrap.b32 	%r6905, %r6888, %r6888, 7;
	xor.b32  	%r6906, %r6904, %r6905;
	add.s32 	%r6907, %r6906, %r5661;
	add.s32 	%r6908, %r6907, %r6901;
	add.s32 	%r6909, %r6908, %r6813;
	add.s32 	%r6910, %r6909, 1294757372;
	add.s32 	%r6911, %r6897, %r6892;
	add.s32 	%r6912, %r6911, %r6910;
	add.s32 	%r6913, %r6910, %r6812;
	or.b32  	%r6914, %r6862, %r6887;
	and.b32  	%r6915, %r6914, %r6912;
	and.b32  	%r6916, %r6862, %r6887;
	or.b32  	%r6917, %r6915, %r6916;
	shf.l.wrap.b32 	%r6918, %r6912, %r6912, 30;
	shf.l.wrap.b32 	%r6919, %r6912, %r6912, 19;
	xor.b32  	%r6920, %r6919, %r6918;
	shf.l.wrap.b32 	%r6921, %r6912, %r6912, 10;
	xor.b32  	%r6922, %r6920, %r6921;
	and.b32  	%r6923, %r6888, %r6913;
	not.b32 	%r6924, %r6913;
	and.b32  	%r6925, %r6863, %r6924;
	or.b32  	%r6926, %r6925, %r6923;
	shf.l.wrap.b32 	%r6927, %r6913, %r6913, 26;
	shf.l.wrap.b32 	%r6928, %r6913, %r6913, 21;
	xor.b32  	%r6929, %r6927, %r6928;
	shf.l.wrap.b32 	%r6930, %r6913, %r6913, 7;
	xor.b32  	%r6931, %r6929, %r6930;
	add.s32 	%r6932, %r6931, %r5674;
	add.s32 	%r6933, %r6932, %r6926;
	add.s32 	%r6934, %r6933, %r6838;
	add.s32 	%r6935, %r6934, 1396182291;
	add.s32 	%r6936, %r6922, %r6917;
	add.s32 	%r6937, %r6936, %r6935;
	add.s32 	%r6938, %r6935, %r6837;
	or.b32  	%r6939, %r6887, %r6912;
	and.b32  	%r6940, %r6939, %r6937;
	and.b32  	%r6941, %r6887, %r6912;
	or.b32  	%r6942, %r6940, %r6941;
	shf.l.wrap.b32 	%r6943, %r6937, %r6937, 30;
	shf.l.wrap.b32 	%r6944, %r6937, %r6937, 19;
	xor.b32  	%r6945, %r6944, %r6943;
	shf.l.wrap.b32 	%r6946, %r6937, %r6937, 10;
	xor.b32  	%r6947, %r6945, %r6946;
	and.b32  	%r6948, %r6913, %r6938;
	not.b32 	%r6949, %r6938;
	and.b32  	%r6950, %r6888, %r6949;
	or.b32  	%r6951, %r6950, %r6948;
	shf.l.wrap.b32 	%r6952, %r6938, %r6938, 26;
	shf.l.wrap.b32 	%r6953, %r6938, %r6938, 21;
	xor.b32  	%r6954, %r6952, %r6953;
	shf.l.wrap.b32 	%r6955, %r6938, %r6938, 7;
	xor.b32  	%r6956, %r6954, %r6955;
	add.s32 	%r6957, %r6956, %r5687;
	add.s32 	%r6958, %r6957, %r6951;
	add.s32 	%r6959, %r6958, %r6863;
	add.s32 	%r6960, %r6959, 1695183700;
	add.s32 	%r6961, %r6947, %r6942;
	add.s32 	%r6962, %r6961, %r6960;
	add.s32 	%r6963, %r6960, %r6862;
	or.b32  	%r6964, %r6912, %r6937;
	and.b32  	%r6965, %r6964, %r6962;
	and.b32  	%r6966, %r6912, %r6937;
	or.b32  	%r6967, %r6965, %r6966;
	shf.l.wrap.b32 	%r6968, %r6962, %r6962, 30;
	shf.l.wrap.b32 	%r6969, %r6962, %r6962, 19;
	xor.b32  	%r6970, %r6969, %r6968;
	shf.l.wrap.b32 	%r6971, %r6962, %r6962, 10;
	xor.b32  	%r6972, %r6970, %r6971;
	and.b32  	%r6973, %r6938, %r6963;
	not.b32 	%r6974, %r6963;
	and.b32  	%r6975, %r6913, %r6974;
	or.b32  	%r6976, %r6975, %r6973;
	shf.l.wrap.b32 	%r6977, %r6963, %r6963, 26;
	shf.l.wrap.b32 	%r6978, %r6963, %r6963, 21;
	xor.b32  	%r6979, %r6977, %r6978;
	shf.l.wrap.b32 	%r6980, %r6963, %r6963, 7;
	xor.b32  	%r6981, %r6979, %r6980;
	add.s32 	%r6982, %r6981, %r5700;
	add.s32 	%r6983, %r6982, %r6976;
	add.s32 	%r6984, %r6983, %r6888;
	add.s32 	%r6985, %r6984, 1986661051;
	add.s32 	%r6986, %r6972, %r6967;
	add.s32 	%r6987, %r6986, %r6985;
	add.s32 	%r6988, %r6985, %r6887;
	or.b32  	%r6989, %r6937, %r6962;
	and.b32  	%r6990, %r6989, %r6987;
	and.b32  	%r6991, %r6937, %r6962;
	or.b32  	%r6992, %r6990, %r6991;
	shf.l.wrap.b32 	%r6993, %r6987, %r6987, 30;
	shf.l.wrap.b32 	%r6994, %r6987, %r6987, 19;
	xor.b32  	%r6995, %r6994, %r6993;
	shf.l.wrap.b32 	%r6996, %r6987, %r6987, 10;
	xor.b32  	%r6997, %r6995, %r6996;
	and.b32  	%r6998, %r6963, %r6988;
	not.b32 	%r6999, %r6988;
	and.b32  	%r7000, %r6938, %r6999;
	or.b32  	%r7001, %r7000, %r6998;
	shf.l.wrap.b32 	%r7002, %r6988, %r6988, 26;
	shf.l.wrap.b32 	%r7003, %r6988, %r6988, 21;
	xor.b32  	%r7004, %r7002, %r7003;
	shf.l.wrap.b32 	%r7005, %r6988, %r6988, 7;
	xor.b32  	%r7006, %r7004, %r7005;
	add.s32 	%r7007, %r7006, %r5713;
	add.s32 	%r7008, %r7007, %r7001;
	add.s32 	%r7009, %r7008, %r6913;
	add.s32 	%r7010, %r7009, -2117940946;
	add.s32 	%r7011, %r6997, %r6992;
	add.s32 	%r7012, %r7011, %r7010;
	add.s32 	%r7013, %r7010, %r6912;
	or.b32  	%r7014, %r6962, %r6987;
	and.b32  	%r7015, %r7014, %r7012;
	and.b32  	%r7016, %r6962, %r6987;
	or.b32  	%r7017, %r7015, %r7016;
	shf.l.wrap.b32 	%r7018, %r7012, %r7012, 30;
	shf.l.wrap.b32 	%r7019, %r7012, %r7012, 19;
	xor.b32  	%r7020, %r7019, %r7018;
	shf.l.wrap.b32 	%r7021, %r7012, %r7012, 10;
	xor.b32  	%r7022, %r7020, %r7021;
	and.b32  	%r7023, %r6988, %r7013;
	not.b32 	%r7024, %r7013;
	and.b32  	%r7025, %r6963, %r7024;
	or.b32  	%r7026, %r7025, %r7023;
	shf.l.wrap.b32 	%r7027, %r7013, %r7013, 26;
	shf.l.wrap.b32 	%r7028, %r7013, %r7013, 21;
	xor.b32  	%r7029, %r7027, %r7028;
	shf.l.wrap.b32 	%r7030, %r7013, %r7013, 7;
	xor.b32  	%r7031, %r7029, %r7030;
	add.s32 	%r7032, %r7031, %r5726;
	add.s32 	%r7033, %r7032, %r7026;
	add.s32 	%r7034, %r7033, %r6938;
	add.s32 	%r7035, %r7034, -1838011259;
	add.s32 	%r7036, %r7022, %r7017;
	add.s32 	%r7037, %r7036, %r7035;
	add.s32 	%r7038, %r7035, %r6937;
	or.b32  	%r7039, %r6987, %r7012;
	and.b32  	%r7040, %r7039, %r7037;
	and.b32  	%r7041, %r6987, %r7012;
	or.b32  	%r7042, %r7040, %r7041;
	shf.l.wrap.b32 	%r7043, %r7037, %r7037, 30;
	shf.l.wrap.b32 	%r7044, %r7037, %r7037, 19;
	xor.b32  	%r7045, %r7044, %r7043;
	shf.l.wrap.b32 	%r7046, %r7037, %r7037, 10;
	xor.b32  	%r7047, %r7045, %r7046;
	and.b32  	%r7048, %r7013, %r7038;
	not.b32 	%r7049, %r7038;
	and.b32  	%r7050, %r6988, %r7049;
	or.b32  	%r7051, %r7050, %r7048;
	shf.l.wrap.b32 	%r7052, %r7038, %r7038, 26;
	shf.l.wrap.b32 	%r7053, %r7038, %r7038, 21;
	xor.b32  	%r7054, %r7052, %r7053;
	shf.l.wrap.b32 	%r7055, %r7038, %r7038, 7;
	xor.b32  	%r7056, %r7054, %r7055;
	add.s32 	%r7057, %r7056, %r5739;
	add.s32 	%r7058, %r7057, %r7051;
	add.s32 	%r7059, %r7058, %r6963;
	add.s32 	%r7060, %r7059, -1564481375;
	add.s32 	%r7061, %r7047, %r7042;
	add.s32 	%r7062, %r7061, %r7060;
	add.s32 	%r7063, %r7060, %r6962;
	or.b32  	%r7064, %r7012, %r7037;
	and.b32  	%r7065, %r7064, %r7062;
	and.b32  	%r7066, %r7012, %r7037;
	or.b32  	%r7067, %r7065, %r7066;
	shf.l.wrap.b32 	%r7068, %r7062, %r7062, 30;
	shf.l.wrap.b32 	%r7069, %r7062, %r7062, 19;
	xor.b32  	%r7070, %r7069, %r7068;
	shf.l.wrap.b32 	%r7071, %r7062, %r7062, 10;
	xor.b32  	%r7072, %r7070, %r7071;
	and.b32  	%r7073, %r7038, %r7063;
	not.b32 	%r7074, %r7063;
	and.b32  	%r7075, %r7013, %r7074;
	or.b32  	%r7076, %r7075, %r7073;
	shf.l.wrap.b32 	%r7077, %r7063, %r7063, 26;
	shf.l.wrap.b32 	%r7078, %r7063, %r7063, 21;
	xor.b32  	%r7079, %r7077, %r7078;
	shf.l.wrap.b32 	%r7080, %r7063, %r7063, 7;
	xor.b32  	%r7081, %r7079, %r7080;
	add.s32 	%r7082, %r7081, %r5752;
	add.s32 	%r7083, %r7082, %r7076;
	add.s32 	%r7084, %r7083, %r6988;
	add.s32 	%r7085, %r7084, -1474664885;
	add.s32 	%r7086, %r7072, %r7067;
	add.s32 	%r7087, %r7086, %r7085;
	add.s32 	%r7088, %r7085, %r6987;
	or.b32  	%r7089, %r7037, %r7062;
	and.b32  	%r7090, %r7089, %r7087;
	and.b32  	%r7091, %r7037, %r7062;
	or.b32  	%r7092, %r7090, %r7091;
	shf.l.wrap.b32 	%r7093, %r7087, %r7087, 30;
	shf.l.wrap.b32 	%r7094, %r7087, %r7087, 19;
	xor.b32  	%r7095, %r7094, %r7093;
	shf.l.wrap.b32 	%r7096, %r7087, %r7087, 10;
	xor.b32  	%r7097, %r7095, %r7096;
	and.b32  	%r7098, %r7063, %r7088;
	not.b32 	%r7099, %r7088;
	and.b32  	%r7100, %r7038, %r7099;
	or.b32  	%r7101, %r7100, %r7098;
	shf.l.wrap.b32 	%r7102, %r7088, %r7088, 26;
	shf.l.wrap.b32 	%r7103, %r7088, %r7088, 21;
	xor.b32  	%r7104, %r7102, %r7103;
	shf.l.wrap.b32 	%r7105, %r7088, %r7088, 7;
	xor.b32  	%r7106, %r7104, %r7105;
	add.s32 	%r7107, %r7106, %r5765;
	add.s32 	%r7108, %r7107, %r7101;
	add.s32 	%r7109, %r7108, %r7013;
	add.s32 	%r7110, %r7109, -1035236496;
	add.s32 	%r7111, %r7097, %r7092;
	add.s32 	%r7112, %r7111, %r7110;
	add.s32 	%r7113, %r7110, %r7012;
	or.b32  	%r7114, %r7062, %r7087;
	and.b32  	%r7115, %r7114, %r7112;
	and.b32  	%r7116, %r7062, %r7087;
	or.b32  	%r7117, %r7115, %r7116;
	shf.l.wrap.b32 	%r7118, %r7112, %r7112, 30;
	shf.l.wrap.b32 	%r7119, %r7112, %r7112, 19;
	xor.b32  	%r7120, %r7119, %r7118;
	shf.l.wrap.b32 	%r7121, %r7112, %r7112, 10;
	xor.b32  	%r7122, %r7120, %r7121;
	and.b32  	%r7123, %r7088, %r7113;
	not.b32 	%r7124, %r7113;
	and.b32  	%r7125, %r7063, %r7124;
	or.b32  	%r7126, %r7125, %r7123;
	shf.l.wrap.b32 	%r7127, %r7113, %r7113, 26;
	shf.l.wrap.b32 	%r7128, %r7113, %r7113, 21;
	xor.b32  	%r7129, %r7127, %r7128;
	shf.l.wrap.b32 	%r7130, %r7113, %r7113, 7;
	xor.b32  	%r7131, %r7129, %r7130;
	add.s32 	%r7132, %r7131, %r5778;
	add.s32 	%r7133, %r7132, %r7126;
	add.s32 	%r7134, %r7133, %r7038;
	add.s32 	%r7135, %r7134, -949202525;
	add.s32 	%r7136, %r7122, %r7117;
	add.s32 	%r7137, %r7136, %r7135;
	add.s32 	%r7138, %r7135, %r7037;
	or.b32  	%r7139, %r7087, %r7112;
	and.b32  	%r7140, %r7139, %r7137;
	and.b32  	%r7141, %r7087, %r7112;
	or.b32  	%r7142, %r7140, %r7141;
	shf.l.wrap.b32 	%r7143, %r7137, %r7137, 30;
	shf.l.wrap.b32 	%r7144, %r7137, %r7137, 19;
	xor.b32  	%r7145, %r7144, %r7143;
	shf.l.wrap.b32 	%r7146, %r7137, %r7137, 10;
	xor.b32  	%r7147, %r7145, %r7146;
	and.b32  	%r7148, %r7113, %r7138;
	not.b32 	%r7149, %r7138;
	and.b32  	%r7150, %r7088, %r7149;
	or.b32  	%r7151, %r7150, %r7148;
	shf.l.wrap.b32 	%r7152, %r7138, %r7138, 26;
	shf.l.wrap.b32 	%r7153, %r7138, %r7138, 21;
	xor.b32  	%r7154, %r7152, %r7153;
	shf.l.wrap.b32 	%r7155, %r7138, %r7138, 7;
	xor.b32  	%r7156, %r7154, %r7155;
	add.s32 	%r7157, %r7156, %r5791;
	add.s32 	%r7158, %r7157, %r7151;
	add.s32 	%r7159, %r7158, %r7063;
	add.s32 	%r7160, %r7159, -778901479;
	add.s32 	%r7161, %r7147, %r7142;
	add.s32 	%r7162, %r7161, %r7160;
	add.s32 	%r7163, %r7160, %r7062;
	or.b32  	%r7164, %r7112, %r7137;
	and.b32  	%r7165, %r7164, %r7162;
	and.b32  	%r7166, %r7112, %r7137;
	or.b32  	%r7167, %r7165, %r7166;
	shf.l.wrap.b32 	%r7168, %r7162, %r7162, 30;
	shf.l.wrap.b32 	%r7169, %r7162, %r7162, 19;
	xor.b32  	%r7170, %r7169, %r7168;
	shf.l.wrap.b32 	%r7171, %r7162, %r7162, 10;
	xor.b32  	%r7172, %r7170, %r7171;
	and.b32  	%r7173, %r7138, %r7163;
	not.b32 	%r7174, %r7163;
	and.b32  	%r7175, %r7113, %r7174;
	or.b32  	%r7176, %r7175, %r7173;
	shf.l.wrap.b32 	%r7177, %r7163, %r7163, 26;
	shf.l.wrap.b32 	%r7178, %r7163, %r7163, 21;
	xor.b32  	%r7179, %r7177, %r7178;
	shf.l.wrap.b32 	%r7180, %r7163, %r7163, 7;
	xor.b32  	%r7181, %r7179, %r7180;
	add.s32 	%r7182, %r7181, %r5804;
	add.s32 	%r7183, %r7182, %r7176;
	add.s32 	%r7184, %r7183, %r7088;
	add.s32 	%r7185, %r7184, -694614492;
	add.s32 	%r7186, %r7172, %r7167;
	add.s32 	%r7187, %r7186, %r7185;
	add.s32 	%r7188, %r7185, %r7087;
	or.b32  	%r7189, %r7137, %r7162;
	and.b32  	%r7190, %r7189, %r7187;
	and.b32  	%r7191, %r7137, %r7162;
	or.b32  	%r7192, %r7190, %r7191;
	shf.l.wrap.b32 	%r7193, %r7187, %r7187, 30;
	shf.l.wrap.b32 	%r7194, %r7187, %r7187, 19;
	xor.b32  	%r7195, %r7194, %r7193;
	shf.l.wrap.b32 	%r7196, %r7187, %r7187, 10;
	xor.b32  	%r7197, %r7195, %r7196;
	and.b32  	%r7198, %r7163, %r7188;
	not.b32 	%r7199, %r7188;
	and.b32  	%r7200, %r7138, %r7199;
	or.b32  	%r7201, %r7200, %r7198;
	shf.l.wrap.b32 	%r7202, %r7188, %r7188, 26;
	shf.l.wrap.b32 	%r7203, %r7188, %r7188, 21;
	xor.b32  	%r7204, %r7202, %r7203;
	shf.l.wrap.b32 	%r7205, %r7188, %r7188, 7;
	xor.b32  	%r7206, %r7204, %r7205;
	add.s32 	%r7207, %r7206, %r5817;
	add.s32 	%r7208, %r7207, %r7201;
	add.s32 	%r7209, %r7208, %r7113;
	add.s32 	%r7210, %r7209, -200395387;
	add.s32 	%r7211, %r7197, %r7192;
	add.s32 	%r7212, %r7211, %r7210;
	add.s32 	%r7213, %r7210, %r7112;
	or.b32  	%r7214, %r7162, %r7187;
	and.b32  	%r7215, %r7214, %r7212;
	and.b32  	%r7216, %r7162, %r7187;
	or.b32  	%r7217, %r7215, %r7216;
	shf.l.wrap.b32 	%r7218, %r7212, %r7212, 30;
	shf.l.wrap.b32 	%r7219, %r7212, %r7212, 19;
	xor.b32  	%r7220, %r7219, %r7218;
	shf.l.wrap.b32 	%r7221, %r7212, %r7212, 10;
	xor.b32  	%r7222, %r7220, %r7221;
	and.b32  	%r7223, %r7188, %r7213;
	not.b32 	%r7224, %r7213;
	and.b32  	%r7225, %r7163, %r7224;
	or.b32  	%r7226, %r7225, %r7223;
	shf.l.wrap.b32 	%r7227, %r7213, %r7213, 26;
	shf.l.wrap.b32 	%r7228, %r7213, %r7213, 21;
	xor.b32  	%r7229, %r7227, %r7228;
	shf.l.wrap.b32 	%r7230, %r7213, %r7213, 7;
	xor.b32  	%r7231, %r7229, %r7230;
	add.s32 	%r7232, %r7231, %r5830;
	add.s32 	%r7233, %r7232, %r7226;
	add.s32 	%r7234, %r7233, %r7138;
	add.s32 	%r7235, %r7234, 275423344;
	add.s32 	%r7236, %r7222, %r7217;
	add.s32 	%r7237, %r7236, %r7235;
	add.s32 	%r7238, %r7235, %r7137;
	or.b32  	%r7239, %r7187, %r7212;
	and.b32  	%r7240, %r7239, %r7237;
	and.b32  	%r7241, %r7187, %r7212;
	or.b32  	%r7242, %r7240, %r7241;
	shf.l.wrap.b32 	%r7243, %r7237, %r7237, 30;
	shf.l.wrap.b32 	%r7244, %r7237, %r7237, 19;
	xor.b32  	%r7245, %r7244, %r7243;
	shf.l.wrap.b32 	%r7246, %r7237, %r7237, 10;
	xor.b32  	%r7247, %r7245, %r7246;
	and.b32  	%r7248, %r7213, %r7238;
	not.b32 	%r7249, %r7238;
	and.b32  	%r7250, %r7188, %r7249;
	or.b32  	%r7251, %r7250, %r7248;
	shf.l.wrap.b32 	%r7252, %r7238, %r7238, 26;
	shf.l.wrap.b32 	%r7253, %r7238, %r7238, 21;
	xor.b32  	%r7254, %r7252, %r7253;
	shf.l.wrap.b32 	%r7255, %r7238, %r7238, 7;
	xor.b32  	%r7256, %r7254, %r7255;
	add.s32 	%r7257, %r7256, %r5843;
	add.s32 	%r7258, %r7257, %r7251;
	add.s32 	%r7259, %r7258, %r7163;
	add.s32 	%r7260, %r7259, 430227734;
	add.s32 	%r7261, %r7247, %r7242;
	add.s32 	%r7262, %r7261, %r7260;
	add.s32 	%r7263, %r7260, %r7162;
	or.b32  	%r7264, %r7212, %r7237;
	and.b32  	%r7265, %r7264, %r7262;
	and.b32  	%r7266, %r7212, %r7237;
	or.b32  	%r7267, %r7265, %r7266;
	shf.l.wrap.b32 	%r7268, %r7262, %r7262, 30;
	shf.l.wrap.b32 	%r7269, %r7262, %r7262, 19;
	xor.b32  	%r7270, %r7269, %r7268;
	shf.l.wrap.b32 	%r7271, %r7262, %r7262, 10;
	xor.b32  	%r7272, %r7270, %r7271;
	and.b32  	%r7273, %r7238, %r7263;
	not.b32 	%r7274, %r7263;
	and.b32  	%r7275, %r7213, %r7274;
	or.b32  	%r7276, %r7275, %r7273;
	shf.l.wrap.b32 	%r7277, %r7263, %r7263, 26;
	shf.l.wrap.b32 	%r7278, %r7263, %r7263, 21;
	xor.b32  	%r7279, %r7277, %r7278;
	shf.l.wrap.b32 	%r7280, %r7263, %r7263, 7;
	xor.b32  	%r7281, %r7279, %r7280;
	add.s32 	%r7282, %r7281, %r5856;
	add.s32 	%r7283, %r7282, %r7276;
	add.s32 	%r7284, %r7283, %r7188;
	add.s32 	%r7285, %r7284, 506948616;
	add.s32 	%r7286, %r7272, %r7267;
	add.s32 	%r7287, %r7286, %r7285;
	add.s32 	%r7288, %r7285, %r7187;
	or.b32  	%r7289, %r7237, %r7262;
	and.b32  	%r7290, %r7289, %r7287;
	and.b32  	%r7291, %r7237, %r7262;
	or.b32  	%r7292, %r7290, %r7291;
	shf.l.wrap.b32 	%r7293, %r7287, %r7287, 30;
	shf.l.wrap.b32 	%r7294, %r7287, %r7287, 19;
	xor.b32  	%r7295, %r7294, %r7293;
	shf.l.wrap.b32 	%r7296, %r7287, %r7287, 10;
	xor.b32  	%r7297, %r7295, %r7296;
	and.b32  	%r7298, %r7263, %r7288;
	not.b32 	%r7299, %r7288;
	and.b32  	%r7300, %r7238, %r7299;
	or.b32  	%r7301, %r7300, %r7298;
	shf.l.wrap.b32 	%r7302, %r7288, %r7288, 26;
	shf.l.wrap.b32 	%r7303, %r7288, %r7288, 21;
	xor.b32  	%r7304, %r7302, %r7303;
	shf.l.wrap.b32 	%r7305, %r7288, %r7288, 7;
	xor.b32  	%r7306, %r7304, %r7305;
	add.s32 	%r7307, %r7306, %r5869;
	add.s32 	%r7308, %r7307, %r7301;
	add.s32 	%r7309, %r7308, %r7213;
	add.s32 	%r7310, %r7309, 659060556;
	add.s32 	%r7311, %r7297, %r7292;
	add.s32 	%r7312, %r7311, %r7310;
	add.s32 	%r7313, %r7310, %r7212;
	or.b32  	%r7314, %r7262, %r7287;
	and.b32  	%r7315, %r7314, %r7312;
	and.b32  	%r7316, %r7262, %r7287;
	or.b32  	%r7317, %r7315, %r7316;
	shf.l.wrap.b32 	%r7318, %r7312, %r7312, 30;
	shf.l.wrap.b32 	%r7319, %r7312, %r7312, 19;
	xor.b32  	%r7320, %r7319, %r7318;
	shf.l.wrap.b32 	%r7321, %r7312, %r7312, 10;
	xor.b32  	%r7322, %r7320, %r7321;
	and.b32  	%r7323, %r7288, %r7313;
	not.b32 	%r7324, %r7313;
	and.b32  	%r7325, %r7263, %r7324;
	or.b32  	%r7326, %r7325, %r7323;
	shf.l.wrap.b32 	%r7327, %r7313, %r7313, 26;
	shf.l.wrap.b32 	%r7328, %r7313, %r7313, 21;
	xor.b32  	%r7329, %r7327, %r7328;
	shf.l.wrap.b32 	%r7330, %r7313, %r7313, 7;
	xor.b32  	%r7331, %r7329, %r7330;
	add.s32 	%r7332, %r7331, %r5882;
	add.s32 	%r7333, %r7332, %r7326;
	add.s32 	%r7334, %r7333, %r7238;
	add.s32 	%r7335, %r7334, 883997877;
	add.s32 	%r7336, %r7322, %r7317;
	add.s32 	%r7337, %r7336, %r7335;
	add.s32 	%r7338, %r7335, %r7237;
	or.b32  	%r7339, %r7287, %r7312;
	and.b32  	%r7340, %r7339, %r7337;
	and.b32  	%r7341, %r7287, %r7312;
	or.b32  	%r7342, %r7340, %r7341;
	shf.l.wrap.b32 	%r7343, %r7337, %r7337, 30;
	shf.l.wrap.b32 	%r7344, %r7337, %r7337, 19;
	xor.b32  	%r7345, %r7344, %r7343;
	shf.l.wrap.b32 	%r7346, %r7337, %r7337, 10;
	xor.b32  	%r7347, %r7345, %r7346;
	and.b32  	%r7348, %r7313, %r7338;
	not.b32 	%r7349, %r7338;
	and.b32  	%r7350, %r7288, %r7349;
	or.b32  	%r7351, %r7350, %r7348;
	shf.l.wrap.b32 	%r7352, %r7338, %r7338, 26;
	shf.l.wrap.b32 	%r7353, %r7338, %r7338, 21;
	xor.b32  	%r7354, %r7352, %r7353;
	shf.l.wrap.b32 	%r7355, %r7338, %r7338, 7;
	xor.b32  	%r7356, %r7354, %r7355;
	add.s32 	%r7357, %r7356, %r5895;
	add.s32 	%r7358, %r7357, %r7351;
	add.s32 	%r7359, %r7358, %r7263;
	add.s32 	%r7360, %r7359, 958139571;
	add.s32 	%r7361, %r7347, %r7342;
	add.s32 	%r7362, %r7361, %r7360;
	add.s32 	%r7363, %r7360, %r7262;
	or.b32  	%r7364, %r7312, %r7337;
	and.b32  	%r7365, %r7364, %r7362;
	and.b32  	%r7366, %r7312, %r7337;
	or.b32  	%r7367, %r7365, %r7366;
	shf.l.wrap.b32 	%r7368, %r7362, %r7362, 30;
	shf.l.wrap.b32 	%r7369, %r7362, %r7362, 19;
	xor.b32  	%r7370, %r7369, %r7368;
	shf.l.wrap.b32 	%r7371, %r7362, %r7362, 10;
	xor.b32  	%r7372, %r7370, %r7371;
	and.b32  	%r7373, %r7338, %r7363;
	not.b32 	%r7374, %r7363;
	and.b32  	%r7375, %r7313, %r7374;
	or.b32  	%r7376, %r7375, %r7373;
	shf.l.wrap.b32 	%r7377, %r7363, %r7363, 26;
	shf.l.wrap.b32 	%r7378, %r7363, %r7363, 21;
	xor.b32  	%r7379, %r7377, %r7378;
	shf.l.wrap.b32 	%r7380, %r7363, %r7363, 7;
	xor.b32  	%r7381, %r7379, %r7380;
	add.s32 	%r7382, %r7381, %r5908;
	add.s32 	%r7383, %r7382, %r7376;
	add.s32 	%r7384, %r7383, %r7288;
	add.s32 	%r7385, %r7384, 1322822218;
	add.s32 	%r7386, %r7372, %r7367;
	add.s32 	%r7387, %r7386, %r7385;
	add.s32 	%r7388, %r7385, %r7287;
	or.b32  	%r7389, %r7337, %r7362;
	and.b32  	%r7390, %r7389, %r7387;
	and.b32  	%r7391, %r7337, %r7362;
	or.b32  	%r7392, %r7390, %r7391;
	shf.l.wrap.b32 	%r7393, %r7387, %r7387, 30;
	shf.l.wrap.b32 	%r7394, %r7387, %r7387, 19;
	xor.b32  	%r7395, %r7394, %r7393;
	shf.l.wrap.b32 	%r7396, %r7387, %r7387, 10;
	xor.b32  	%r7397, %r7395, %r7396;
	and.b32  	%r7398, %r7363, %r7388;
	not.b32 	%r7399, %r7388;
	and.b32  	%r7400, %r7338, %r7399;
	or.b32  	%r7401, %r7400, %r7398;
	shf.l.wrap.b32 	%r7402, %r7388, %r7388, 26;
	shf.l.wrap.b32 	%r7403, %r7388, %r7388, 21;
	xor.b32  	%r7404, %r7402, %r7403;
	shf.l.wrap.b32 	%r7405, %r7388, %r7388, 7;
	xor.b32  	%r7406, %r7404, %r7405;
	add.s32 	%r7407, %r7406, %r5921;
	add.s32 	%r7408, %r7407, %r7401;
	add.s32 	%r7409, %r7408, %r7313;
	add.s32 	%r7410, %r7409, 1537002063;
	add.s32 	%r7411, %r7397, %r7392;
	add.s32 	%r7412, %r7411, %r7410;
	add.s32 	%r7413, %r7410, %r7312;
	or.b32  	%r7414, %r7362, %r7387;
	and.b32  	%r7415, %r7414, %r7412;
	and.b32  	%r7416, %r7362, %r7387;
	or.b32  	%r7417, %r7415, %r7416;
	shf.l.wrap.b32 	%r7418, %r7412, %r7412, 30;
	shf.l.wrap.b32 	%r7419, %r7412, %r7412, 19;
	xor.b32  	%r7420, %r7419, %r7418;
	shf.l.wrap.b32 	%r7421, %r7412, %r7412, 10;
	xor.b32  	%r7422, %r7420, %r7421;
	and.b32  	%r7423, %r7388, %r7413;
	not.b32 	%r7424, %r7413;
	and.b32  	%r7425, %r7363, %r7424;
	or.b32  	%r7426, %r7425, %r7423;
	shf.l.wrap.b32 	%r7427, %r7413, %r7413, 26;
	shf.l.wrap.b32 	%r7428, %r7413, %r7413, 21;
	xor.b32  	%r7429, %r7427, %r7428;
	shf.l.wrap.b32 	%r7430, %r7413, %r7413, 7;
	xor.b32  	%r7431, %r7429, %r7430;
	add.s32 	%r7432, %r7431, %r5934;
	add.s32 	%r7433, %r7432, %r7426;
	add.s32 	%r7434, %r7433, %r7338;
	add.s32 	%r7435, %r7434, 1747873779;
	add.s32 	%r7436, %r7422, %r7417;
	add.s32 	%r7437, %r7436, %r7435;
	add.s32 	%r7438, %r7435, %r7337;
	or.b32  	%r7439, %r7387, %r7412;
	and.b32  	%r7440, %r7439, %r7437;
	and.b32  	%r7441, %r7387, %r7412;
	or.b32  	%r7442, %r7440, %r7441;
	shf.l.wrap.b32 	%r7443, %r7437, %r7437, 30;
	shf.l.wrap.b32 	%r7444, %r7437, %r7437, 19;
	xor.b32  	%r7445, %r7444, %r7443;
	shf.l.wrap.b32 	%r7446, %r7437, %r7437, 10;
	xor.b32  	%r7447, %r7445, %r7446;
	and.b32  	%r7448, %r7413, %r7438;
	not.b32 	%r7449, %r7438;
	and.b32  	%r7450, %r7388, %r7449;
	or.b32  	%r7451, %r7450, %r7448;
	shf.l.wrap.b32 	%r7452, %r7438, %r7438, 26;
	shf.l.wrap.b32 	%r7453, %r7438, %r7438, 21;
	xor.b32  	%r7454, %r7452, %r7453;
	shf.l.wrap.b32 	%r7455, %r7438, %r7438, 7;
	xor.b32  	%r7456, %r7454, %r7455;
	add.s32 	%r7457, %r7456, %r5947;
	add.s32 	%r7458, %r7457, %r7451;
	add.s32 	%r7459, %r7458, %r7363;
	add.s32 	%r7460, %r7459, 1955562222;
	add.s32 	%r7461, %r7447, %r7442;
	add.s32 	%r7462, %r7461, %r7460;
	add.s32 	%r7463, %r7460, %r7362;
	or.b32  	%r7464, %r7412, %r7437;
	and.b32  	%r7465, %r7464, %r7462;
	and.b32  	%r7466, %r7412, %r7437;
	or.b32  	%r7467, %r7465, %r7466;
	shf.l.wrap.b32 	%r7468, %r7462, %r7462, 30;
	shf.l.wrap.b32 	%r7469, %r7462, %r7462, 19;
	xor.b32  	%r7470, %r7469, %r7468;
	shf.l.wrap.b32 	%r7471, %r7462, %r7462, 10;
	xor.b32  	%r7472, %r7470, %r7471;
	and.b32  	%r7473, %r7438, %r7463;
	not.b32 	%r7474, %r7463;
	and.b32  	%r7475, %r7413, %r7474;
	or.b32  	%r7476, %r7475, %r7473;
	shf.l.wrap.b32 	%r7477, %r7463, %r7463, 26;
	shf.l.wrap.b32 	%r7478, %r7463, %r7463, 21;
	xor.b32  	%r7479, %r7477, %r7478;
	shf.l.wrap.b32 	%r7480, %r7463, %r7463, 7;
	xor.b32  	%r7481, %r7479, %r7480;
	add.s32 	%r7482, %r7481, %r5960;
	add.s32 	%r7483, %r7482, %r7476;
	add.s32 	%r7484, %r7483, %r7388;
	add.s32 	%r7485, %r7484, 2024104815;
	add.s32 	%r7486, %r7472, %r7467;
	add.s32 	%r7487, %r7486, %r7485;
	add.s32 	%r7488, %r7485, %r7387;
	or.b32  	%r7489, %r7437, %r7462;
	and.b32  	%r7490, %r7489, %r7487;
	and.b32  	%r7491, %r7437, %r7462;
	or.b32  	%r7492, %r7490, %r7491;
	shf.l.wrap.b32 	%r7493, %r7487, %r7487, 30;
	shf.l.wrap.b32 	%r7494, %r7487, %r7487, 19;
	xor.b32  	%r7495, %r7494, %r7493;
	shf.l.wrap.b32 	%r7496, %r7487, %r7487, 10;
	xor.b32  	%r7497, %r7495, %r7496;
	and.b32  	%r7498, %r7463, %r7488;
	not.b32 	%r7499, %r7488;
	and.b32  	%r7500, %r7438, %r7499;
	or.b32  	%r7501, %r7500, %r7498;
	shf.l.wrap.b32 	%r7502, %r7488, %r7488, 26;
	shf.l.wrap.b32 	%r7503, %r7488, %r7488, 21;
	xor.b32  	%r7504, %r7502, %r7503;
	shf.l.wrap.b32 	%r7505, %r7488, %r7488, 7;
	xor.b32  	%r7506, %r7504, %r7505;
	add.s32 	%r7507, %r7506, %r5973;
	add.s32 	%r7508, %r7507, %r7501;
	add.s32 	%r7509, %r7508, %r7413;
	add.s32 	%r7510, %r7509, -2067236844;
	add.s32 	%r7511, %r7497, %r7492;
	add.s32 	%r7512, %r7511, %r7510;
	add.s32 	%r7513, %r7510, %r7412;
	or.b32  	%r7514, %r7462, %r7487;
	and.b32  	%r7515, %r7514, %r7512;
	and.b32  	%r7516, %r7462, %r7487;
	or.b32  	%r7517, %r7515, %r7516;
	shf.l.wrap.b32 	%r7518, %r7512, %r7512, 30;
	shf.l.wrap.b32 	%r7519, %r7512, %r7512, 19;
	xor.b32  	%r7520, %r7519, %r7518;
	shf.l.wrap.b32 	%r7521, %r7512, %r7512, 10;
	xor.b32  	%r7522, %r7520, %r7521;
	and.b32  	%r7523, %r7488, %r7513;
	not.b32 	%r7524, %r7513;
	and.b32  	%r7525, %r7463, %r7524;
	or.b32  	%r7526, %r7525, %r7523;
	shf.l.wrap.b32 	%r7527, %r7513, %r7513, 26;
	shf.l.wrap.b32 	%r7528, %r7513, %r7513, 21;
	xor.b32  	%r7529, %r7527, %r7528;
	shf.l.wrap.b32 	%r7530, %r7513, %r7513, 7;
	xor.b32  	%r7531, %r7529, %r7530;
	add.s32 	%r7532, %r7531, %r5986;
	add.s32 	%r7533, %r7532, %r7526;
	add.s32 	%r7534, %r7533, %r7438;
	add.s32 	%r7535, %r7534, -1933114872;
	add.s32 	%r7536, %r7522, %r7517;
	add.s32 	%r7537, %r7536, %r7535;
	add.s32 	%r7538, %r7535, %r7437;
	or.b32  	%r7539, %r7487, %r7512;
	and.b32  	%r7540, %r7539, %r7537;
	and.b32  	%r7541, %r7487, %r7512;
	or.b32  	%r7542, %r7540, %r7541;
	shf.l.wrap.b32 	%r7543, %r7537, %r7537, 30;
	shf.l.wrap.b32 	%r7544, %r7537, %r7537, 19;
	xor.b32  	%r7545, %r7544, %r7543;
	shf.l.wrap.b32 	%r7546, %r7537, %r7537, 10;
	xor.b32  	%r7547, %r7545, %r7546;
	and.b32  	%r7548, %r7513, %r7538;
	not.b32 	%r7549, %r7538;
	and.b32  	%r7550, %r7488, %r7549;
	or.b32  	%r7551, %r7550, %r7548;
	shf.l.wrap.b32 	%r7552, %r7538, %r7538, 26;
	shf.l.wrap.b32 	%r7553, %r7538, %r7538, 21;
	xor.b32  	%r7554, %r7552, %r7553;
	shf.l.wrap.b32 	%r7555, %r7538, %r7538, 7;
	xor.b32  	%r7556, %r7554, %r7555;
	add.s32 	%r7557, %r7556, %r5999;
	add.s32 	%r7558, %r7557, %r7551;
	add.s32 	%r7559, %r7558, %r7463;
	add.s32 	%r7560, %r7559, -1866530822;
	add.s32 	%r7561, %r7547, %r7542;
	add.s32 	%r7562, %r7561, %r7560;
	add.s32 	%r7563, %r7560, %r7462;
	or.b32  	%r7564, %r7512, %r7537;
	and.b32  	%r7565, %r7564, %r7562;
	and.b32  	%r7566, %r7512, %r7537;
	or.b32  	%r7567, %r7565, %r7566;
	shf.l.wrap.b32 	%r7568, %r7562, %r7562, 30;
	shf.l.wrap.b32 	%r7569, %r7562, %r7562, 19;
	xor.b32  	%r7570, %r7569, %r7568;
	shf.l.wrap.b32 	%r7571, %r7562, %r7562, 10;
	xor.b32  	%r7572, %r7570, %r7571;
	and.b32  	%r7573, %r7538, %r7563;
	not.b32 	%r7574, %r7563;
	and.b32  	%r7575, %r7513, %r7574;
	or.b32  	%r7576, %r7575, %r7573;
	shf.l.wrap.b32 	%r7577, %r7563, %r7563, 26;
	shf.l.wrap.b32 	%r7578, %r7563, %r7563, 21;
	xor.b32  	%r7579, %r7577, %r7578;
	shf.l.wrap.b32 	%r7580, %r7563, %r7563, 7;
	xor.b32  	%r7581, %r7579, %r7580;
	add.s32 	%r7582, %r7581, %r6012;
	add.s32 	%r7583, %r7582, %r7576;
	add.s32 	%r7584, %r7583, %r7488;
	add.s32 	%r7585, %r7584, -1538233109;
	add.s32 	%r7586, %r7572, %r7567;
	add.s32 	%r7587, %r7586, %r7585;
	add.s32 	%r7588, %r7585, %r7487;
	or.b32  	%r7589, %r7537, %r7562;
	and.b32  	%r7590, %r7589, %r7587;
	and.b32  	%r7591, %r7537, %r7562;
	or.b32  	%r7592, %r7590, %r7591;
	shf.l.wrap.b32 	%r7593, %r7587, %r7587, 30;
	shf.l.wrap.b32 	%r7594, %r7587, %r7587, 19;
	xor.b32  	%r7595, %r7594, %r7593;
	shf.l.wrap.b32 	%r7596, %r7587, %r7587, 10;
	xor.b32  	%r7597, %r7595, %r7596;
	and.b32  	%r7598, %r7563, %r7588;
	not.b32 	%r7599, %r7588;
	and.b32  	%r7600, %r7538, %r7599;
	or.b32  	%r7601, %r7600, %r7598;
	shf.l.wrap.b32 	%r7602, %r7588, %r7588, 26;
	shf.l.wrap.b32 	%r7603, %r7588, %r7588, 21;
	xor.b32  	%r7604, %r7602, %r7603;
	shf.l.wrap.b32 	%r7605, %r7588, %r7588, 7;
	xor.b32  	%r7606, %r7604, %r7605;
	add.s32 	%r7607, %r7606, %r6025;
	add.s32 	%r7608, %r7607, %r7601;
	add.s32 	%r7609, %r7608, %r7513;
	add.s32 	%r7610, %r7609, -1090935817;
	add.s32 	%r7611, %r7597, %r7592;
	add.s32 	%r7612, %r7611, %r7610;
	add.s32 	%r7613, %r7610, %r7512;
	or.b32  	%r7614, %r7562, %r7587;
	and.b32  	%r7615, %r7614, %r7612;
	and.b32  	%r7616, %r7562, %r7587;
	or.b32  	%r7617, %r7615, %r7616;
	shf.l.wrap.b32 	%r7618, %r7612, %r7612, 30;
	shf.l.wrap.b32 	%r7619, %r7612, %r7612, 19;
	xor.b32  	%r7620, %r7619, %r7618;
	shf.l.wrap.b32 	%r7621, %r7612, %r7612, 10;
	xor.b32  	%r7622, %r7620, %r7621;
	and.b32  	%r7623, %r7588, %r7613;
	not.b32 	%r7624, %r7613;
	and.b32  	%r7625, %r7563, %r7624;
	or.b32  	%r7626, %r7625, %r7623;
	shf.l.wrap.b32 	%r7627, %r7613, %r7613, 26;
	shf.l.wrap.b32 	%r7628, %r7613, %r7613, 21;
	xor.b32  	%r7629, %r7627, %r7628;
	shf.l.wrap.b32 	%r7630, %r7613, %r7613, 7;
	xor.b32  	%r7631, %r7629, %r7630;
	add.s32 	%r7632, %r7631, %r6038;
	add.s32 	%r7633, %r7632, %r7626;
	add.s32 	%r7634, %r7633, %r7538;
	add.s32 	%r7635, %r7634, -965641998;
	add.s32 	%r7636, %r7622, %r7617;
	add.s32 	%r7637, %r7636, %r7635;
	add.s32 	%r7638, %r7635, %r7537;
	add.s32 	%r10021, %r10021, %r7637;
	add.s32 	%r10020, %r10020, %r7612;
	add.s32 	%r10019, %r10019, %r7587;
	add.s32 	%r10018, %r10018, %r7562;
	add.s32 	%r10017, %r10017, %r7638;
	add.s32 	%r10016, %r10016, %r7613;
	add.s32 	%r10015, %r10015, %r7588;
	add.s32 	%r10014, %r10014, %r7563;
	mov.b32 	%r10031, 0;
	st.local.u32 	[%rd1+76], %r10031;
	st.local.v2.u32 	[%rd1+80], {%r10031, %r10031};
	st.local.v2.u32 	[%rd1+88], {%r10031, %r10031};
	st.local.v2.u32 	[%rd1+96], {%r10031, %r10031};
	st.local.v2.u32 	[%rd1+104], {%r10031, %r10031};
	st.local.v2.u32 	[%rd1+112], {%r10031, %r10031};
	st.local.v2.u32 	[%rd1+120], {%r10031, %r10031};
	st.local.u32 	[%rd1+128], %r10031;
	mov.u32 	%r10032, %r10031;
	mov.u32 	%r10033, %r10031;
	mov.u32 	%r10034, %r10031;
	mov.u32 	%r10035, %r10031;
	mov.u32 	%r10036, %r10031;
	mov.u32 	%r10037, %r10031;
	mov.u32 	%r10038, %r10031;
	mov.u32 	%r10039, %r10031;
	mov.u32 	%r10040, %r10031;
	mov.u32 	%r10041, %r10031;
	mov.u32 	%r10042, %r10031;
	mov.u32 	%r10043, %r10031;
	mov.u32 	%r10044, %r10031;
$L__BB5_28:
	ld.param.u32 	%r9939, [_Z30find_passwords_optimized_multiPKhS0_iiy_param_2];
	setp.lt.s32 	%p18, %r9939, 1;
	shl.b32 	%r7639, %r121, 3;
	cvt.u64.u32 	%rd99, %r7639;
	ld.local.u64 	%rd100, [%rd1+144];
	add.s64 	%rd101, %rd100, %rd99;
	st.local.u64 	[%rd1+144], %rd101;
	shr.u64 	%rd102, %rd101, 8;
	shr.u64 	%rd103, %rd101, 16;
	shr.u64 	%rd104, %rd101, 24;
	cvt.u32.u64 	%r7640, %rd102;
	cvt.u32.u64 	%r7641, %rd101;
	prmt.b32 	%r7642, %r7640, %r7641, 0x3340U;
	cvt.u32.u64 	%r7643, %rd104;
	cvt.u32.u64 	%r7644, %rd103;
	prmt.b32 	%r7645, %r7643, %r7644, 0x3340U;
	prmt.b32 	%r7646, %r7645, %r7642, 0x5410U;
	st.local.u32 	[%rd1+136], %r7646;
	shr.u64 	%rd105, %rd101, 40;
	shr.u64 	%rd106, %rd101, 48;
	shr.u64 	%rd107, %rd101, 56;
	cvt.u32.u64 	%r7647, %rd105;
	{ .reg .b32 tmp; mov.b64 {tmp, %r7648}, %rd101; }
	prmt.b32 	%r7649, %r7647, %r7648, 0x3340U;
	cvt.u32.u64 	%r7650, %rd107;
	cvt.u32.u64 	%r7651, %rd106;
	prmt.b32 	%r7652, %r7650, %r7651, 0x3340U;
	prmt.b32 	%r7653, %r7652, %r7649, 0x5410U;
	st.local.u32 	[%rd1+132], %r7653;
	shl.b32 	%r7654, %r7650, 24;
	shl.b32 	%r7655, %r7651, 16;
	and.b32  	%r7656, %r7655, 16711680;
	or.b32  	%r7657, %r7656, %r7654;
	shl.b32 	%r7658, %r7647, 8;
	and.b32  	%r7659, %r7658, 65280;
	or.b32  	%r7660, %r7657, %r7659;
	and.b32  	%r7661, %r7648, 255;
	or.b32  	%r7662, %r7660, %r7661;
	shl.b32 	%r7663, %r7643, 24;
	shl.b32 	%r7664, %r7644, 16;
	and.b32  	%r7665, %r7664, 16711680;
	or.b32  	%r7666, %r7665, %r7663;
	shl.b32 	%r7667, %r7640, 8;
	and.b32  	%r7668, %r7667, 65280;
	or.b32  	%r7669, %r7666, %r7668;
	and.b32  	%r7670, %r7641, 255;
	or.b32  	%r7671, %r7669, %r7670;
	shf.l.wrap.b32 	%r7672, %r7657, %r7662, 15;
	shf.l.wrap.b32 	%r7673, %r7657, %r7662, 13;
	xor.b32  	%r7674, %r7672, %r7673;
	shr.u32 	%r7675, %r7660, 10;
	xor.b32  	%r7676, %r7674, %r7675;
	add.s32 	%r7677, %r7676, %r10040;
	shf.l.wrap.b32 	%r7678, %r10032, %r10032, 25;
	shf.l.wrap.b32 	%r7679, %r10032, %r10032, 14;
	xor.b32  	%r7680, %r7678, %r7679;
	shr.u32 	%r7681, %r10032, 3;
	xor.b32  	%r7682, %r7680, %r7681;
	add.s32 	%r7683, %r7677, %r10031;
	add.s32 	%r7684, %r7683, %r7682;
	shf.l.wrap.b32 	%r7685, %r7666, %r7671, 15;
	shf.l.wrap.b32 	%r7686, %r7666, %r7671, 13;
	xor.b32  	%r7687, %r7685, %r7686;
	shr.u32 	%r7688, %r7669, 10;
	xor.b32  	%r7689, %r7687, %r7688;
	add.s32 	%r7690, %r7689, %r10041;
	shf.l.wrap.b32 	%r7691, %r10033, %r10033, 25;
	shf.l.wrap.b32 	%r7692, %r10033, %r10033, 14;
	xor.b32  	%r7693, %r7691, %r7692;
	shr.u32 	%r7694, %r10033, 3;
	xor.b32  	%r7695, %r7693, %r7694;
	add.s32 	%r7696, %r7690, %r10032;
	add.s32 	%r7697, %r7696, %r7695;
	shf.l.wrap.b32 	%r7698, %r7684, %r7684, 15;
	shf.l.wrap.b32 	%r7699, %r7684, %r7684, 13;
	xor.b32  	%r7700, %r7698, %r7699;
	shr.u32 	%r7701, %r7684, 10;
	xor.b32  	%r7702, %r7700, %r7701;
	add.s32 	%r7703, %r7702, %r10042;
	shf.l.wrap.b32 	%r7704, %r10034, %r10034, 25;
	shf.l.wrap.b32 	%r7705, %r10034, %r10034, 14;
	xor.b32  	%r7706, %r7704, %r7705;
	shr.u32 	%r7707, %r10034, 3;
	xor.b32  	%r7708, %r7706, %r7707;
	add.s32 	%r7709, %r7703, %r10033;
	add.s32 	%r7710, %r7709, %r7708;
	shf.l.wrap.b32 	%r7711, %r7697, %r7697, 15;
	shf.l.wrap.b32 	%r7712, %r7697, %r7697, 13;
	xor.b32  	%r7713, %r7711, %r7712;
	shr.u32 	%r7714, %r7697, 10;
	xor.b32  	%r7715, %r7713, %r7714;
	add.s32 	%r7716, %r7715, %r10043;
	shf.l.wrap.b32 	%r7717, %r10035, %r10035, 25;
	shf.l.wrap.b32 	%r7718, %r10035, %r10035, 14;
	xor.b32  	%r7719, %r7717, %r7718;
	shr.u32 	%r7720, %r10035, 3;
	xor.b32  	%r7721, %r7719, %r7720;
	add.s32 	%r7722, %r7716, %r10034;
	add.s32 	%r7723, %r7722, %r7721;
	shf.l.wrap.b32 	%r7724, %r7710, %r7710, 15;
	shf.l.wrap.b32 	%r7725, %r7710, %r7710, 13;
	xor.b32  	%r7726, %r7724, %r7725;
	shr.u32 	%r7727, %r7710, 10;
	xor.b32  	%r7728, %r7726, %r7727;
	add.s32 	%r7729, %r7728, %r10044;
	shf.l.wrap.b32 	%r7730, %r10036, %r10036, 25;
	shf.l.wrap.b32 	%r7731, %r10036, %r10036, 14;
	xor.b32  	%r7732, %r7730, %r7731;
	shr.u32 	%r7733, %r10036, 3;
	xor.b32  	%r7734, %r7732, %r7733;
	add.s32 	%r7735, %r7729, %r10035;
	add.s32 	%r7736, %r7735, %r7734;
	shf.l.wrap.b32 	%r7737, %r7723, %r7723, 15;
	shf.l.wrap.b32 	%r7738, %r7723, %r7723, 13;
	xor.b32  	%r7739, %r7737, %r7738;
	shr.u32 	%r7740, %r7723, 10;
	xor.b32  	%r7741, %r7739, %r7740;
	add.s32 	%r7742, %r7741, %r7662;
	shf.l.wrap.b32 	%r7743, %r10037, %r10037, 25;
	shf.l.wrap.b32 	%r7744, %r10037, %r10037, 14;
	xor.b32  	%r7745, %r7743, %r7744;
	shr.u32 	%r7746, %r10037, 3;
	xor.b32  	%r7747, %r7745, %r7746;
	add.s32 	%r7748, %r7742, %r10036;
	add.s32 	%r7749, %r7748, %r7747;
	shf.l.wrap.b32 	%r7750, %r7736, %r7736, 15;
	shf.l.wrap.b32 	%r7751, %r7736, %r7736, 13;
	xor.b32  	%r7752, %r7750, %r7751;
	shr.u32 	%r7753, %r7736, 10;
	xor.b32  	%r7754, %r7752, %r7753;
	add.s32 	%r7755, %r7754, %r7671;
	shf.l.wrap.b32 	%r7756, %r10038, %r10038, 25;
	shf.l.wrap.b32 	%r7757, %r10038, %r10038, 14;
	xor.b32  	%r7758, %r7756, %r7757;
	shr.u32 	%r7759, %r10038, 3;
	xor.b32  	%r7760, %r7758, %r7759;
	add.s32 	%r7761, %r7755, %r10037;
	add.s32 	%r7762, %r7761, %r7760;
	shf.l.wrap.b32 	%r7763, %r7749, %r7749, 15;
	shf.l.wrap.b32 	%r7764, %r7749, %r7749, 13;
	xor.b32  	%r7765, %r7763, %r7764;
	shr.u32 	%r7766, %r7749, 10;
	xor.b32  	%r7767, %r7765, %r7766;
	add.s32 	%r7768, %r7767, %r7684;
	shf.l.wrap.b32 	%r7769, %r10039, %r10039, 25;
	shf.l.wrap.b32 	%r7770, %r10039, %r10039, 14;
	xor.b32  	%r7771, %r7769, %r7770;
	shr.u32 	%r7772, %r10039, 3;
	xor.b32  	%r7773, %r7771, %r7772;
	add.s32 	%r7774, %r7768, %r10038;
	add.s32 	%r7775, %r7774, %r7773;
	shf.l.wrap.b32 	%r7776, %r7762, %r7762, 15;
	shf.l.wrap.b32 	%r7777, %r7762, %r7762, 13;
	xor.b32  	%r7778, %r7776, %r7777;
	shr.u32 	%r7779, %r7762, 10;
	xor.b32  	%r7780, %r7778, %r7779;
	add.s32 	%r7781, %r7780, %r7697;
	shf.l.wrap.b32 	%r7782, %r10040, %r10040, 25;
	shf.l.wrap.b32 	%r7783, %r10040, %r10040, 14;
	xor.b32  	%r7784, %r7782, %r7783;
	shr.u32 	%r7785, %r10040, 3;
	xor.b32  	%r7786, %r7784, %r7785;
	add.s32 	%r7787, %r7781, %r10039;
	add.s32 	%r7788, %r7787, %r7786;
	shf.l.wrap.b32 	%r7789, %r7775, %r7775, 15;
	shf.l.wrap.b32 	%r7790, %r7775, %r7775, 13;
	xor.b32  	%r7791, %r7789, %r7790;
	shr.u32 	%r7792, %r7775, 10;
	xor.b32  	%r7793, %r7791, %r7792;
	add.s32 	%r7794, %r7793, %r7710;
	shf.l.wrap.b32 	%r7795, %r10041, %r10041, 25;
	shf.l.wrap.b32 	%r7796, %r10041, %r10041, 14;
	xor.b32  	%r7797, %r7795, %r7796;
	shr.u32 	%r7798, %r10041, 3;
	xor.b32  	%r7799, %r7797, %r7798;
	add.s32 	%r7800, %r7794, %r10040;
	add.s32 	%r7801, %r7800, %r7799;
	shf.l.wrap.b32 	%r7802, %r7788, %r7788, 15;
	shf.l.wrap.b32 	%r7803, %r7788, %r7788, 13;
	xor.b32  	%r7804, %r7802, %r7803;
	shr.u32 	%r7805, %r7788, 10;
	xor.b32  	%r7806, %r7804, %r7805;
	add.s32 	%r7807, %r7806, %r7723;
	shf.l.wrap.b32 	%r7808, %r10042, %r10042, 25;
	shf.l.wrap.b32 	%r7809, %r10042, %r10042, 14;
	xor.b32  	%r7810, %r7808, %r7809;
	shr.u32 	%r7811, %r10042, 3;
	xor.b32  	%r7812, %r7810, %r7811;
	add.s32 	%r7813, %r7807, %r10041;
	add.s32 	%r7814, %r7813, %r7812;
	shf.l.wrap.b32 	%r7815, %r7801, %r7801, 15;
	shf.l.wrap.b32 	%r7816, %r7801, %r7801, 13;
	xor.b32  	%r7817, %r7815, %r7816;
	shr.u32 	%r7818, %r7801, 10;
	xor.b32  	%r7819, %r7817, %r7818;
	add.s32 	%r7820, %r7819, %r7736;
	shf.l.wrap.b32 	%r7821, %r10043, %r10043, 25;
	shf.l.wrap.b32 	%r7822, %r10043, %r10043, 14;
	xor.b32  	%r7823, %r7821, %r7822;
	shr.u32 	%r7824, %r10043, 3;
	xor.b32  	%r7825, %r7823, %r7824;
	add.s32 	%r7826, %r7820, %r10042;
	add.s32 	%r7827, %r7826, %r7825;
	shf.l.wrap.b32 	%r7828, %r7814, %r7814, 15;
	shf.l.wrap.b32 	%r7829, %r7814, %r7814, 13;
	xor.b32  	%r7830, %r7828, %r7829;
	shr.u32 	%r7831, %r7814, 10;
	xor.b32  	%r7832, %r7830, %r7831;
	add.s32 	%r7833, %r7832, %r7749;
	shf.l.wrap.b32 	%r7834, %r10044, %r10044, 25;
	shf.l.wrap.b32 	%r7835, %r10044, %r10044, 14;
	xor.b32  	%r7836, %r7834, %r7835;
	shr.u32 	%r7837, %r10044, 3;
	xor.b32  	%r7838, %r7836, %r7837;
	add.s32 	%r7839, %r7833, %r10043;
	add.s32 	%r7840, %r7839, %r7838;
	shf.l.wrap.b32 	%r7841, %r7827, %r7827, 15;
	shf.l.wrap.b32 	%r7842, %r7827, %r7827, 13;
	xor.b32  	%r7843, %r7841, %r7842;
	shr.u32 	%r7844, %r7827, 10;
	xor.b32  	%r7845, %r7843, %r7844;
	add.s32 	%r7846, %r7845, %r7762;
	shf.l.wrap.b32 	%r7847, %r7662, %r7648, 25;
	shf.l.wrap.b32 	%r7848, %r7657, %r7662, 14;
	xor.b32  	%r7849, %r7847, %r7848;
	shr.u32 	%r7850, %r7662, 3;
	xor.b32  	%r7851, %r7849, %r7850;
	add.s32 	%r7852, %r7846, %r10044;
	add.s32 	%r7853, %r7852, %r7851;
	shf.l.wrap.b32 	%r7854, %r7840, %r7840, 15;
	shf.l.wrap.b32 	%r7855, %r7840, %r7840, 13;
	xor.b32  	%r7856, %r7854, %r7855;
	shr.u32 	%r7857, %r7840, 10;
	xor.b32  	%r7858, %r7856, %r7857;
	add.s32 	%r7859, %r7858, %r7775;
	shf.l.wrap.b32 	%r7860, %r7671, %r7641, 25;
	shf.l.wrap.b32 	%r7861, %r7666, %r7671, 14;
	xor.b32  	%r7862, %r7860, %r7861;
	shr.u32 	%r7863, %r7671, 3;
	xor.b32  	%r7864, %r7862, %r7863;
	add.s32 	%r7865, %r7859, %r7662;
	add.s32 	%r7866, %r7865, %r7864;
	shf.l.wrap.b32 	%r7867, %r7853, %r7853, 15;
	shf.l.wrap.b32 	%r7868, %r7853, %r7853, 13;
	xor.b32  	%r7869, %r7867, %r7868;
	shr.u32 	%r7870, %r7853, 10;
	xor.b32  	%r7871, %r7869, %r7870;
	add.s32 	%r7872, %r7871, %r7788;
	shf.l.wrap.b32 	%r7873, %r7684, %r7684, 25;
	shf.l.wrap.b32 	%r7874, %r7684, %r7684, 14;
	xor.b32  	%r7875, %r7873, %r7874;
	shr.u32 	%r7876, %r7684, 3;
	xor.b32  	%r7877, %r7875, %r7876;
	add.s32 	%r7878, %r7872, %r7671;
	add.s32 	%r7879, %r7878, %r7877;
	shf.l.wrap.b32 	%r7880, %r7866, %r7866, 15;
	shf.l.wrap.b32 	%r7881, %r7866, %r7866, 13;
	xor.b32  	%r7882, %r7880, %r7881;
	shr.u32 	%r7883, %r7866, 10;
	xor.b32  	%r7884, %r7882, %r7883;
	add.s32 	%r7885, %r7884, %r7801;
	shf.l.wrap.b32 	%r7886, %r7697, %r7697, 25;
	shf.l.wrap.b32 	%r7887, %r7697, %r7697, 14;
	xor.b32  	%r7888, %r7886, %r7887;
	shr.u32 	%r7889, %r7697, 3;
	xor.b32  	%r7890, %r7888, %r7889;
	add.s32 	%r7891, %r7885, %r7684;
	add.s32 	%r7892, %r7891, %r7890;
	shf.l.wrap.b32 	%r7893, %r7879, %r7879, 15;
	shf.l.wrap.b32 	%r7894, %r7879, %r7879, 13;
	xor.b32  	%r7895, %r7893, %r7894;
	shr.u32 	%r7896, %r7879, 10;
	xor.b32  	%r7897, %r7895, %r7896;
	add.s32 	%r7898, %r7897, %r7814;
	shf.l.wrap.b32 	%r7899, %r7710, %r7710, 25;
	shf.l.wrap.b32 	%r7900, %r7710, %r7710, 14;
	xor.b32  	%r7901, %r7899, %r7900;
	shr.u32 	%r7902, %r7710, 3;
	xor.b32  	%r7903, %r7901, %r7902;
	add.s32 	%r7904, %r7898, %r7697;
	add.s32 	%r7905, %r7904, %r7903;
	shf.l.wrap.b32 	%r7906, %r7892, %r7892, 15;
	shf.l.wrap.b32 	%r7907, %r7892, %r7892, 13;
	xor.b32  	%r7908, %r7906, %r7907;
	shr.u32 	%r7909, %r7892, 10;
	xor.b32  	%r7910, %r7908, %r7909;
	add.s32 	%r7911, %r7910, %r7827;
	shf.l.wrap.b32 	%r7912, %r7723, %r7723, 25;
	shf.l.wrap.b32 	%r7913, %r7723, %r7723, 14;
	xor.b32  	%r7914, %r7912, %r7913;
	shr.u32 	%r7915, %r7723, 3;
	xor.b32  	%r7916, %r7914, %r7915;
	add.s32 	%r7917, %r7911, %r7710;
	add.s32 	%r7918, %r7917, %r7916;
	shf.l.wrap.b32 	%r7919, %r7905, %r7905, 15;
	shf.l.wrap.b32 	%r7920, %r7905, %r7905, 13;
	xor.b32  	%r7921, %r7919, %r7920;
	shr.u32 	%r7922, %r7905, 10;
	xor.b32  	%r7923, %r7921, %r7922;
	add.s32 	%r7924, %r7923, %r7840;
	shf.l.wrap.b32 	%r7925, %r7736, %r7736, 25;
	shf.l.wrap.b32 	%r7926, %r7736, %r7736, 14;
	xor.b32  	%r7927, %r7925, %r7926;
	shr.u32 	%r7928, %r7736, 3;
	xor.b32  	%r7929, %r7927, %r7928;
	add.s32 	%r7930, %r7924, %r7723;
	add.s32 	%r7931, %r7930, %r7929;
	shf.l.wrap.b32 	%r7932, %r7918, %r7918, 15;
	shf.l.wrap.b32 	%r7933, %r7918, %r7918, 13;
	xor.b32  	%r7934, %r7932, %r7933;
	shr.u32 	%r7935, %r7918, 10;
	xor.b32  	%r7936, %r7934, %r7935;
	add.s32 	%r7937, %r7936, %r7853;
	shf.l.wrap.b32 	%r7938, %r7749, %r7749, 25;
	shf.l.wrap.b32 	%r7939, %r7749, %r7749, 14;
	xor.b32  	%r7940, %r7938, %r7939;
	shr.u32 	%r7941, %r7749, 3;
	xor.b32  	%r7942, %r7940, %r7941;
	add.s32 	%r7943, %r7937, %r7736;
	add.s32 	%r7944, %r7943, %r7942;
	shf.l.wrap.b32 	%r7945, %r7931, %r7931, 15;
	shf.l.wrap.b32 	%r7946, %r7931, %r7931, 13;
	xor.b32  	%r7947, %r7945, %r7946;
	shr.u32 	%r7948, %r7931, 10;
	xor.b32  	%r7949, %r7947, %r7948;
	add.s32 	%r7950, %r7949, %r7866;
	shf.l.wrap.b32 	%r7951, %r7762, %r7762, 25;
	shf.l.wrap.b32 	%r7952, %r7762, %r7762, 14;
	xor.b32  	%r7953, %r7951, %r7952;
	shr.u32 	%r7954, %r7762, 3;
	xor.b32  	%r7955, %r7953, %r7954;
	add.s32 	%r7956, %r7950, %r7749;
	add.s32 	%r7957, %r7956, %r7955;
	shf.l.wrap.b32 	%r7958, %r7944, %r7944, 15;
	shf.l.wrap.b32 	%r7959, %r7944, %r7944, 13;
	xor.b32  	%r7960, %r7958, %r7959;
	shr.u32 	%r7961, %r7944, 10;
	xor.b32  	%r7962, %r7960, %r7961;
	add.s32 	%r7963, %r7962, %r7879;
	shf.l.wrap.b32 	%r7964, %r7775, %r7775, 25;
	shf.l.wrap.b32 	%r7965, %r7775, %r7775, 14;
	xor.b32  	%r7966, %r7964, %r7965;
	shr.u32 	%r7967, %r7775, 3;
	xor.b32  	%r7968, %r7966, %r7967;
	add.s32 	%r7969, %r7963, %r7762;
	add.s32 	%r7970, %r7969, %r7968;
	shf.l.wrap.b32 	%r7971, %r7957, %r7957, 15;
	shf.l.wrap.b32 	%r7972, %r7957, %r7957, 13;
	xor.b32  	%r7973, %r7971, %r7972;
	shr.u32 	%r7974, %r7957, 10;
	xor.b32  	%r7975, %r7973, %r7974;
	add.s32 	%r7976, %r7975, %r7892;
	shf.l.wrap.b32 	%r7977, %r7788, %r7788, 25;
	shf.l.wrap.b32 	%r7978, %r7788, %r7788, 14;
	xor.b32  	%r7979, %r7977, %r7978;
	shr.u32 	%r7980, %r7788, 3;
	xor.b32  	%r7981, %r7979, %r7980;
	add.s32 	%r7982, %r7976, %r7775;
	add.s32 	%r7983, %r7982, %r7981;
	shf.l.wrap.b32 	%r7984, %r7970, %r7970, 15;
	shf.l.wrap.b32 	%r7985, %r7970, %r7970, 13;
	xor.b32  	%r7986, %r7984, %r7985;
	shr.u32 	%r7987, %r7970, 10;
	xor.b32  	%r7988, %r7986, %r7987;
	add.s32 	%r7989, %r7988, %r7905;
	shf.l.wrap.b32 	%r7990, %r7801, %r7801, 25;
	shf.l.wrap.b32 	%r7991, %r7801, %r7801, 14;
	xor.b32  	%r7992, %r7990, %r7991;
	shr.u32 	%r7993, %r7801, 3;
	xor.b32  	%r7994, %r7992, %r7993;
	add.s32 	%r7995, %r7989, %r7788;
	add.s32 	%r7996, %r7995, %r7994;
	shf.l.wrap.b32 	%r7997, %r7983, %r7983, 15;
	shf.l.wrap.b32 	%r7998, %r7983, %r7983, 13;
	xor.b32  	%r7999, %r7997, %r7998;
	shr.u32 	%r8000, %r7983, 10;
	xor.b32  	%r8001, %r7999, %r8000;
	add.s32 	%r8002, %r8001, %r7918;
	shf.l.wrap.b32 	%r8003, %r7814, %r7814, 25;
	shf.l.wrap.b32 	%r8004, %r7814, %r7814, 14;
	xor.b32  	%r8005, %r8003, %r8004;
	shr.u32 	%r8006, %r7814, 3;
	xor.b32  	%r8007, %r8005, %r8006;
	add.s32 	%r8008, %r8002, %r7801;
	add.s32 	%r8009, %r8008, %r8007;
	shf.l.wrap.b32 	%r8010, %r7996, %r7996, 15;
	shf.l.wrap.b32 	%r8011, %r7996, %r7996, 13;
	xor.b32  	%r8012, %r8010, %r8011;
	shr.u32 	%r8013, %r7996, 10;
	xor.b32  	%r8014, %r8012, %r8013;
	add.s32 	%r8015, %r8014, %r7931;
	shf.l.wrap.b32 	%r8016, %r7827, %r7827, 25;
	shf.l.wrap.b32 	%r8017, %r7827, %r7827, 14;
	xor.b32  	%r8018, %r8016, %r8017;
	shr.u32 	%r8019, %r7827, 3;
	xor.b32  	%r8020, %r8018, %r8019;
	add.s32 	%r8021, %r8015, %r7814;
	add.s32 	%r8022, %r8021, %r8020;
	shf.l.wrap.b32 	%r8023, %r8009, %r8009, 15;
	shf.l.wrap.b32 	%r8024, %r8009, %r8009, 13;
	xor.b32  	%r8025, %r8023, %r8024;
	shr.u32 	%r8026, %r8009, 10;
	xor.b32  	%r8027, %r8025, %r8026;
	add.s32 	%r8028, %r8027, %r7944;
	shf.l.wrap.b32 	%r8029, %r7840, %r7840, 25;
	shf.l.wrap.b32 	%r8030, %r7840, %r7840, 14;
	xor.b32  	%r8031, %r8029, %r8030;
	shr.u32 	%r8032, %r7840, 3;
	xor.b32  	%r8033, %r8031, %r8032;
	add.s32 	%r8034, %r8028, %r7827;
	add.s32 	%r8035, %r8034, %r8033;
	shf.l.wrap.b32 	%r8036, %r8022, %r8022, 15;
	shf.l.wrap.b32 	%r8037, %r8022, %r8022, 13;
	xor.b32  	%r8038, %r8036, %r8037;
	shr.u32 	%r8039, %r8022, 10;
	xor.b32  	%r8040, %r8038, %r8039;
	add.s32 	%r8041, %r8040, %r7957;
	shf.l.wrap.b32 	%r8042, %r7853, %r7853, 25;
	shf.l.wrap.b32 	%r8043, %r7853, %r7853, 14;
	xor.b32  	%r8044, %r8042, %r8043;
	shr.u32 	%r8045, %r7853, 3;
	xor.b32  	%r8046, %r8044, %r8045;
	add.s32 	%r8047, %r8041, %r7840;
	add.s32 	%r8048, %r8047, %r8046;
	shf.l.wrap.b32 	%r8049, %r8035, %r8035, 15;
	shf.l.wrap.b32 	%r8050, %r8035, %r8035, 13;
	xor.b32  	%r8051, %r8049, %r8050;
	shr.u32 	%r8052, %r8035, 10;
	xor.b32  	%r8053, %r8051, %r8052;
	add.s32 	%r8054, %r8053, %r7970;
	shf.l.wrap.b32 	%r8055, %r7866, %r7866, 25;
	shf.l.wrap.b32 	%r8056, %r7866, %r7866, 14;
	xor.b32  	%r8057, %r8055, %r8056;
	shr.u32 	%r8058, %r7866, 3;
	xor.b32  	%r8059, %r8057, %r8058;
	add.s32 	%r8060, %r8054, %r7853;
	add.s32 	%r8061, %r8060, %r8059;
	shf.l.wrap.b32 	%r8062, %r8048, %r8048, 15;
	shf.l.wrap.b32 	%r8063, %r8048, %r8048, 13;
	xor.b32  	%r8064, %r8062, %r8063;
	shr.u32 	%r8065, %r8048, 10;
	xor.b32  	%r8066, %r8064, %r8065;
	add.s32 	%r8067, %r8066, %r7983;
	shf.l.wrap.b32 	%r8068, %r7879, %r7879, 25;
	shf.l.wrap.b32 	%r8069, %r7879, %r7879, 14;
	xor.b32  	%r8070, %r8068, %r8069;
	shr.u32 	%r8071, %r7879, 3;
	xor.b32  	%r8072, %r8070, %r8071;
	add.s32 	%r8073, %r8067, %r7866;
	add.s32 	%r8074, %r8073, %r8072;
	shf.l.wrap.b32 	%r8075, %r8061, %r8061, 15;
	shf.l.wrap.b32 	%r8076, %r8061, %r8061, 13;
	xor.b32  	%r8077, %r8075, %r8076;
	shr.u32 	%r8078, %r8061, 10;
	xor.b32  	%r8079, %r8077, %r8078;
	add.s32 	%r8080, %r8079, %r7996;
	shf.l.wrap.b32 	%r8081, %r7892, %r7892, 25;
	shf.l.wrap.b32 	%r8082, %r7892, %r7892, 14;
	xor.b32  	%r8083, %r8081, %r8082;
	shr.u32 	%r8084, %r7892, 3;
	xor.b32  	%r8085, %r8083, %r8084;
	add.s32 	%r8086, %r8080, %r7879;
	add.s32 	%r8087, %r8086, %r8085;
	shf.l.wrap.b32 	%r8088, %r8074, %r8074, 15;
	shf.l.wrap.b32 	%r8089, %r8074, %r8074, 13;
	xor.b32  	%r8090, %r8088, %r8089;
	shr.u32 	%r8091, %r8074, 10;
	xor.b32  	%r8092, %r8090, %r8091;
	add.s32 	%r8093, %r8092, %r8009;
	shf.l.wrap.b32 	%r8094, %r7905, %r7905, 25;
	shf.l.wrap.b32 	%r8095, %r7905, %r7905, 14;
	xor.b32  	%r8096, %r8094, %r8095;
	shr.u32 	%r8097, %r7905, 3;
	xor.b32  	%r8098, %r8096, %r8097;
	add.s32 	%r8099, %r8093, %r7892;
	add.s32 	%r8100, %r8099, %r8098;
	shf.l.wrap.b32 	%r8101, %r8087, %r8087, 15;
	shf.l.wrap.b32 	%r8102, %r8087, %r8087, 13;
	xor.b32  	%r8103, %r8101, %r8102;
	shr.u32 	%r8104, %r8087, 10;
	xor.b32  	%r8105, %r8103, %r8104;
	add.s32 	%r8106, %r8105, %r8022;
	shf.l.wrap.b32 	%r8107, %r7918, %r7918, 25;
	shf.l.wrap.b32 	%r8108, %r7918, %r7918, 14;
	xor.b32  	%r8109, %r8107, %r8108;
	shr.u32 	%r8110, %r7918, 3;
	xor.b32  	%r8111, %r8109, %r8110;
	add.s32 	%r8112, %r8106, %r7905;
	add.s32 	%r8113, %r8112, %r8111;
	shf.l.wrap.b32 	%r8114, %r8100, %r8100, 15;
	shf.l.wrap.b32 	%r8115, %r8100, %r8100, 13;
	xor.b32  	%r8116, %r8114, %r8115;
	shr.u32 	%r8117, %r8100, 10;
	xor.b32  	%r8118, %r8116, %r8117;
	add.s32 	%r8119, %r8118, %r8035;
	shf.l.wrap.b32 	%r8120, %r7931, %r7931, 25;
	shf.l.wrap.b32 	%r8121, %r7931, %r7931, 14;
	xor.b32  	%r8122, %r8120, %r8121;
	shr.u32 	%r8123, %r7931, 3;
	xor.b32  	%r8124, %r8122, %r8123;
	add.s32 	%r8125, %r8119, %r7918;
	add.s32 	%r8126, %r8125, %r8124;
	shf.l.wrap.b32 	%r8127, %r8113, %r8113, 15;
	shf.l.wrap.b32 	%r8128, %r8113, %r8113, 13;
	xor.b32  	%r8129, %r8127, %r8128;
	shr.u32 	%r8130, %r8113, 10;
	xor.b32  	%r8131, %r8129, %r8130;
	add.s32 	%r8132, %r8131, %r8048;
	shf.l.wrap.b32 	%r8133, %r7944, %r7944, 25;
	shf.l.wrap.b32 	%r8134, %r7944, %r7944, 14;
	xor.b32  	%r8135, %r8133, %r8134;
	shr.u32 	%r8136, %r7944, 3;
	xor.b32  	%r8137, %r8135, %r8136;
	add.s32 	%r8138, %r8132, %r7931;
	add.s32 	%r8139, %r8138, %r8137;
	shf.l.wrap.b32 	%r8140, %r8126, %r8126, 15;
	shf.l.wrap.b32 	%r8141, %r8126, %r8126, 13;
	xor.b32  	%r8142, %r8140, %r8141;
	shr.u32 	%r8143, %r8126, 10;
	xor.b32  	%r8144, %r8142, %r8143;
	add.s32 	%r8145, %r8144, %r8061;
	shf.l.wrap.b32 	%r8146, %r7957, %r7957, 25;
	shf.l.wrap.b32 	%r8147, %r7957, %r7957, 14;
	xor.b32  	%r8148, %r8146, %r8147;
	shr.u32 	%r8149, %r7957, 3;
	xor.b32  	%r8150, %r8148, %r8149;
	add.s32 	%r8151, %r8145, %r7944;
	add.s32 	%r8152, %r8151, %r8150;
	shf.l.wrap.b32 	%r8153, %r8139, %r8139, 15;
	shf.l.wrap.b32 	%r8154, %r8139, %r8139, 13;
	xor.b32  	%r8155, %r8153, %r8154;
	shr.u32 	%r8156, %r8139, 10;
	xor.b32  	%r8157, %r8155, %r8156;
	add.s32 	%r8158, %r8157, %r8074;
	shf.l.wrap.b32 	%r8159, %r7970, %r7970, 25;
	shf.l.wrap.b32 	%r8160, %r7970, %r7970, 14;
	xor.b32  	%r8161, %r8159, %r8160;
	shr.u32 	%r8162, %r7970, 3;
	xor.b32  	%r8163, %r8161, %r8162;
	add.s32 	%r8164, %r8158, %r7957;
	add.s32 	%r8165, %r8164, %r8163;
	shf.l.wrap.b32 	%r8166, %r8152, %r8152, 15;
	shf.l.wrap.b32 	%r8167, %r8152, %r8152, 13;
	xor.b32  	%r8168, %r8166, %r8167;
	shr.u32 	%r8169, %r8152, 10;
	xor.b32  	%r8170, %r8168, %r8169;
	add.s32 	%r8171, %r8170, %r8087;
	shf.l.wrap.b32 	%r8172, %r7983, %r7983, 25;
	shf.l.wrap.b32 	%r8173, %r7983, %r7983, 14;
	xor.b32  	%r8174, %r8172, %r8173;
	shr.u32 	%r8175, %r7983, 3;
	xor.b32  	%r8176, %r8174, %r8175;
	add.s32 	%r8177, %r8171, %r7970;
	add.s32 	%r8178, %r8177, %r8176;
	shf.l.wrap.b32 	%r8179, %r8165, %r8165, 15;
	shf.l.wrap.b32 	%r8180, %r8165, %r8165, 13;
	xor.b32  	%r8181, %r8179, %r8180;
	shr.u32 	%r8182, %r8165, 10;
	xor.b32  	%r8183, %r8181, %r8182;
	add.s32 	%r8184, %r8183, %r8100;
	shf.l.wrap.b32 	%r8185, %r7996, %r7996, 25;
	shf.l.wrap.b32 	%r8186, %r7996, %r7996, 14;
	xor.b32  	%r8187, %r8185, %r8186;
	shr.u32 	%r8188, %r7996, 3;
	xor.b32  	%r8189, %r8187, %r8188;
	add.s32 	%r8190, %r8184, %r7983;
	add.s32 	%r8191, %r8190, %r8189;
	shf.l.wrap.b32 	%r8192, %r8178, %r8178, 15;
	shf.l.wrap.b32 	%r8193, %r8178, %r8178, 13;
	xor.b32  	%r8194, %r8192, %r8193;
	shr.u32 	%r8195, %r8178, 10;
	xor.b32  	%r8196, %r8194, %r8195;
	add.s32 	%r8197, %r8196, %r8113;
	shf.l.wrap.b32 	%r8198, %r8009, %r8009, 25;
	shf.l.wrap.b32 	%r8199, %r8009, %r8009, 14;
	xor.b32  	%r8200, %r8198, %r8199;
	shr.u32 	%r8201, %r8009, 3;
	xor.b32  	%r8202, %r8200, %r8201;
	add.s32 	%r8203, %r8197, %r7996;
	add.s32 	%r8204, %r8203, %r8202;
	shf.l.wrap.b32 	%r8205, %r8191, %r8191, 15;
	shf.l.wrap.b32 	%r8206, %r8191, %r8191, 13;
	xor.b32  	%r8207, %r8205, %r8206;
	shr.u32 	%r8208, %r8191, 10;
	xor.b32  	%r8209, %r8207, %r8208;
	add.s32 	%r8210, %r8209, %r8126;
	shf.l.wrap.b32 	%r8211, %r8022, %r8022, 25;
	shf.l.wrap.b32 	%r8212, %r8022, %r8022, 14;
	xor.b32  	%r8213, %r8211, %r8212;
	shr.u32 	%r8214, %r8022, 3;
	xor.b32  	%r8215, %r8213, %r8214;
	add.s32 	%r8216, %r8210, %r8009;
	add.s32 	%r8217, %r8216, %r8215;
	shf.l.wrap.b32 	%r8218, %r8204, %r8204, 15;
	shf.l.wrap.b32 	%r8219, %r8204, %r8204, 13;
	xor.b32  	%r8220, %r8218, %r8219;
	shr.u32 	%r8221, %r8204, 10;
	xor.b32  	%r8222, %r8220, %r8221;
	add.s32 	%r8223, %r8222, %r8139;
	shf.l.wrap.b32 	%r8224, %r8035, %r8035, 25;
	shf.l.wrap.b32 	%r8225, %r8035, %r8035, 14;
	xor.b32  	%r8226, %r8224, %r8225;
	shr.u32 	%r8227, %r8035, 3;
	xor.b32  	%r8228, %r8226, %r8227;
	add.s32 	%r8229, %r8223, %r8022;
	add.s32 	%r8230, %r8229, %r8228;
	shf.l.wrap.b32 	%r8231, %r8217, %r8217, 15;
	shf.l.wrap.b32 	%r8232, %r8217, %r8217, 13;
	xor.b32  	%r8233, %r8231, %r8232;
	shr.u32 	%r8234, %r8217, 10;
	xor.b32  	%r8235, %r8233, %r8234;
	add.s32 	%r8236, %r8235, %r8152;
	shf.l.wrap.b32 	%r8237, %r8048, %r8048, 25;
	shf.l.wrap.b32 	%r8238, %r8048, %r8048, 14;
	xor.b32  	%r8239, %r8237, %r8238;
	shr.u32 	%r8240, %r8048, 3;
	xor.b32  	%r8241, %r8239, %r8240;
	add.s32 	%r8242, %r8236, %r8035;
	add.s32 	%r8243, %r8242, %r8241;
	shf.l.wrap.b32 	%r8244, %r8230, %r8230, 15;
	shf.l.wrap.b32 	%r8245, %r8230, %r8230, 13;
	xor.b32  	%r8246, %r8244, %r8245;
	shr.u32 	%r8247, %r8230, 10;
	xor.b32  	%r8248, %r8246, %r8247;
	add.s32 	%r8249, %r8248, %r8165;
	shf.l.wrap.b32 	%r8250, %r8061, %r8061, 25;
	shf.l.wrap.b32 	%r8251, %r8061, %r8061, 14;
	xor.b32  	%r8252, %r8250, %r8251;
	shr.u32 	%r8253, %r8061, 3;
	xor.b32  	%r8254, %r8252, %r8253;
	add.s32 	%r8255, %r8249, %r8048;
	add.s32 	%r8256, %r8255, %r8254;
	shf.l.wrap.b32 	%r8257, %r8243, %r8243, 15;
	shf.l.wrap.b32 	%r8258, %r8243, %r8243, 13;
	xor.b32  	%r8259, %r8257, %r8258;
	shr.u32 	%r8260, %r8243, 10;
	xor.b32  	%r8261, %r8259, %r8260;
	add.s32 	%r8262, %r8261, %r8178;
	shf.l.wrap.b32 	%r8263, %r8074, %r8074, 25;
	shf.l.wrap.b32 	%r8264, %r8074, %r8074, 14;
	xor.b32  	%r8265, %r8263, %r8264;
	shr.u32 	%r8266, %r8074, 3;
	xor.b32  	%r8267, %r8265, %r8266;
	add.s32 	%r8268, %r8262, %r8061;
	add.s32 	%r8269, %r8268, %r8267;
	shf.l.wrap.b32 	%r8270, %r8256, %r8256, 15;
	shf.l.wrap.b32 	%r8271, %r8256, %r8256, 13;
	xor.b32  	%r8272, %r8270, %r8271;
	shr.u32 	%r8273, %r8256, 10;
	xor.b32  	%r8274, %r8272, %r8273;
	add.s32 	%r8275, %r8274, %r8191;
	shf.l.wrap.b32 	%r8276, %r8087, %r8087, 25;
	shf.l.wrap.b32 	%r8277, %r8087, %r8087, 14;
	xor.b32  	%r8278, %r8276, %r8277;
	shr.u32 	%r8279, %r8087, 3;
	xor.b32  	%r8280, %r8278, %r8279;
	add.s32 	%r8281, %r8275, %r8074;
	add.s32 	%r8282, %r8281, %r8280;
	shf.l.wrap.b32 	%r8283, %r8269, %r8269, 15;
	shf.l.wrap.b32 	%r8284, %r8269, %r8269, 13;
	xor.b32  	%r8285, %r8283, %r8284;
	shr.u32 	%r8286, %r8269, 10;
	xor.b32  	%r8287, %r8285, %r8286;
	add.s32 	%r8288, %r8287, %r8204;
	shf.l.wrap.b32 	%r8289, %r8100, %r8100, 25;
	shf.l.wrap.b32 	%r8290, %r8100, %r8100, 14;
	xor.b32  	%r8291, %r8289, %r8290;
	shr.u32 	%r8292, %r8100, 3;
	xor.b32  	%r8293, %r8291, %r8292;
	add.s32 	%r8294, %r8288, %r8087;
	add.s32 	%r8295, %r8294, %r8293;
	or.b32  	%r8296, %r10019, %r10020;
	and.b32  	%r8297, %r8296, %r10021;
	and.b32  	%r8298, %r10019, %r10020;
	or.b32  	%r8299, %r8297, %r8298;
	shf.l.wrap.b32 	%r8300, %r10021, %r10021, 30;
	shf.l.wrap.b32 	%r8301, %r10021, %r10021, 19;
	xor.b32  	%r8302, %r8301, %r8300;
	shf.l.wrap.b32 	%r8303, %r10021, %r10021, 10;
	xor.b32  	%r8304, %r8302, %r8303;
	and.b32  	%r8305, %r10016, %r10017;
	not.b32 	%r8306, %r10017;
	and.b32  	%r8307, %r10015, %r8306;
	or.b32  	%r8308, %r8307, %r8305;
	shf.l.wrap.b32 	%r8309, %r10017, %r10017, 26;
	shf.l.wrap.b32 	%r8310, %r10017, %r10017, 21;
	xor.b32  	%r8311, %r8309, %r8310;
	shf.l.wrap.b32 	%r8312, %r10017, %r10017, 7;
	xor.b32  	%r8313, %r8311, %r8312;
	add.s32 	%r8314, %r8313, %r10031;
	add.s32 	%r8315, %r8314, %r8308;
	add.s32 	%r8316, %r8315, %r10014;
	add.s32 	%r8317, %r8316, 1116352408;
	add.s32 	%r8318, %r8304, %r8299;
	add.s32 	%r8319, %r8318, %r8317;
	add.s32 	%r8320, %r8317, %r10018;
	or.b32  	%r8321, %r10020, %r10021;
	and.b32  	%r8322, %r8321, %r8319;
	and.b32  	%r8323, %r10020, %r10021;
	or.b32  	%r8324, %r8322, %r8323;
	shf.l.wrap.b32 	%r8325, %r8319, %r8319, 30;
	shf.l.wrap.b32 	%r8326, %r8319, %r8319, 19;
	xor.b32  	%r8327, %r8326, %r8325;
	shf.l.wrap.b32 	%r8328, %r8319, %r8319, 10;
	xor.b32  	%r8329, %r8327, %r8328;
	and.b32  	%r8330, %r10017, %r8320;
	not.b32 	%r8331, %r8320;
	and.b32  	%r8332, %r10016, %r8331;
	or.b32  	%r8333, %r8332, %r8330;
	shf.l.wrap.b32 	%r8334, %r8320, %r8320, 26;
	shf.l.wrap.b32 	%r8335, %r8320, %r8320, 21;
	xor.b32  	%r8336, %r8334, %r8335;
	shf.l.wrap.b32 	%r8337, %r8320, %r8320, 7;
	xor.b32  	%r8338, %r8336, %r8337;
	add.s32 	%r8339, %r8338, %r10032;
	add.s32 	%r8340, %r8339, %r8333;
	add.s32 	%r8341, %r8340, %r10015;
	add.s32 	%r8342, %r8341, 1899447441;
	add.s32 	%r8343, %r8329, %r8324;
	add.s32 	%r8344, %r8343, %r8342;
	add.s32 	%r8345, %r8342, %r10019;
	or.b32  	%r8346, %r10021, %r8319;
	and.b32  	%r8347, %r8346, %r8344;
	and.b32  	%r8348, %r10021, %r8319;
	or.b32  	%r8349, %r8347, %r8348;
	shf.l.wrap.b32 	%r8350, %r8344, %r8344, 30;
	shf.l.wrap.b32 	%r8351, %r8344, %r8344, 19;
	xor.b32  	%r8352, %r8351, %r8350;
	shf.l.wrap.b32 	%r8353, %r8344, %r8344, 10;
	xor.b32  	%r8354, %r8352, %r8353;
	and.b32  	%r8355, %r8320, %r8345;
	not.b32 	%r8356, %r8345;
	and.b32  	%r8357, %r10017, %r8356;
	or.b32  	%r8358, %r8357, %r8355;
	shf.l.wrap.b32 	%r8359, %r8345, %r8345, 26;
	shf.l.wrap.b32 	%r8360, %r8345, %r8345, 21;
	xor.b32  	%r8361, %r8359, %r8360;
	shf.l.wrap.b32 	%r8362, %r8345, %r8345, 7;
	xor.b32  	%r8363, %r8361, %r8362;
	add.s32 	%r8364, %r8363, %r10033;
	add.s32 	%r8365, %r8364, %r8358;
	add.s32 	%r8366, %r8365, %r10016;
	add.s32 	%r8367, %r8366, -1245643825;
	add.s32 	%r8368, %r8354, %r8349;
	add.s32 	%r8369, %r8368, %r8367;
	add.s32 	%r8370, %r8367, %r10020;
	or.b32  	%r8371, %r8319, %r8344;
	and.b32  	%r8372, %r8371, %r8369;
	and.b32  	%r8373, %r8319, %r8344;
	or.b32  	%r8374, %r8372, %r8373;
	shf.l.wrap.b32 	%r8375, %r8369, %r8369, 30;
	shf.l.wrap.b32 	%r8376, %r8369, %r8369, 19;
	xor.b32  	%r8377, %r8376, %r8375;
	shf.l.wrap.b32 	%r8378, %r8369, %r8369, 10;
	xor.b32  	%r8379, %r8377, %r8378;
	and.b32  	%r8380, %r8345, %r8370;
	not.b32 	%r8381, %r8370;
	and.b32  	%r8382, %r8320, %r8381;
	or.b32  	%r8383, %r8382, %r8380;
	shf.l.wrap.b32 	%r8384, %r8370, %r8370, 26;
	shf.l.wrap.b32 	%r8385, %r8370, %r8370, 21;
	xor.b32  	%r8386, %r8384, %r8385;
	shf.l.wrap.b32 	%r8387, %r8370, %r8370, 7;
	xor.b32  	%r8388, %r8386, %r8387;
	add.s32 	%r8389, %r8388, %r10034;
	add.s32 	%r8390, %r8389, %r8383;
	add.s32 	%r8391, %r8390, %r10017;
	add.s32 	%r8392, %r8391, -373957723;
	add.s32 	%r8393, %r8379, %r8374;
	add.s32 	%r8394, %r8393, %r8392;
	add.s32 	%r8395, %r8392, %r10021;
	or.b32  	%r8396, %r8344, %r8369;
	and.b32  	%r8397, %r8396, %r8394;
	and.b32  	%r8398, %r8344, %r8369;
	or.b32  	%r8399, %r8397, %r8398;
	shf.l.wrap.b32 	%r8400, %r8394, %r8394, 30;
	shf.l.wrap.b32 	%r8401, %r8394, %r8394, 19;
	xor.b32  	%r8402, %r8401, %r8400;
	shf.l.wrap.b32 	%r8403, %r8394, %r8394, 10;
	xor.b32  	%r8404, %r8402, %r8403;
	and.b32  	%r8405, %r8370, %r8395;
	not.b32 	%r8406, %r8395;
	and.b32  	%r8407, %r8345, %r8406;
	or.b32  	%r8408, %r8407, %r8405;
	shf.l.wrap.b32 	%r8409, %r8395, %r8395, 26;
	shf.l.wrap.b32 	%r8410, %r8395, %r8395, 21;
	xor.b32  	%r8411, %r8409, %r8410;
	shf.l.wrap.b32 	%r8412, %r8395, %r8395, 7;
	xor.b32  	%r8413, %r8411, %r8412;
	add.s32 	%r8414, %r8413, %r10035;
	add.s32 	%r8415, %r8414, %r8408;
	add.s32 	%r8416, %r8415, %r8320;
	add.s32 	%r8417, %r8416, 961987163;
	add.s32 	%r8418, %r8404, %r8399;
	add.s32 	%r8419, %r8418, %r8417;
	add.s32 	%r8420, %r8417, %r8319;
	or.b32  	%r8421, %r8369, %r8394;
	and.b32  	%r8422, %r8421, %r8419;
	and.b32  	%r8423, %r8369, %r8394;
	or.b32  	%r8424, %r8422, %r8423;
	shf.l.wrap.b32 	%r8425, %r8419, %r8419, 30;
	shf.l.wrap.b32 	%r8426, %r8419, %r8419, 19;
	xor.b32  	%r8427, %r8426, %r8425;
	shf.l.wrap.b32 	%r8428, %r8419, %r8419, 10;
	xor.b32  	%r8429, %r8427, %r8428;
	and.b32  	%r8430, %r8395, %r8420;
	not.b32 	%r8431, %r8420;
	and.b32  	%r8432, %r8370, %r8431;
	or.b32  	%r8433, %r8432, %r8430;
	shf.l.wrap.b32 	%r8434, %r8420, %r8420, 26;
	shf.l.wrap.b32 	%r8435, %r8420, %r8420, 21;
	xor.b32  	%r8436, %r8434, %r8435;
	shf.l.wrap.b32 	%r8437, %r8420, %r8420, 7;
	xor.b32  	%r8438, %r8436, %r8437;
	add.s32 	%r8439, %r8438, %r10036;
	add.s32 	%r8440, %r8439, %r8433;
	add.s32 	%r8441, %r8440, %r8345;
	add.s32 	%r8442, %r8441, 1508970993;
	add.s32 	%r8443, %r8429, %r8424;
	add.s32 	%r8444, %r8443, %r8442;
	add.s32 	%r8445, %r8442, %r8344;
	or.b32  	%r8446, %r8394, %r8419;
	and.b32  	%r8447, %r8446, %r8444;
	and.b32  	%r8448, %r8394, %r8419;
	or.b32  	%r8449, %r8447, %r8448;
	shf.l.wrap.b32 	%r8450, %r8444, %r8444, 30;
	shf.l.wrap.b32 	%r8451, %r8444, %r8444, 19;
	xor.b32  	%r8452, %r8451, %r8450;
	shf.l.wrap.b32 	%r8453, %r8444, %r8444, 10;
	xor.b32  	%r8454, %r8452, %r8453;
	and.b32  	%r8455, %r8420, %r8445;
	not.b32 	%r8456, %r8445;
	and.b32  	%r8457, %r8395, %r8456;
	or.b32  	%r8458, %r8457, %r8455;
	shf.l.wrap.b32 	%r8459, %r8445, %r8445, 26;
	shf.l.wrap.b32 	%r8460, %r8445, %r8445, 21;
	xor.b32  	%r8461, %r8459, %r8460;
	shf.l.wrap.b32 	%r8462, %r8445, %r8445, 7;
	xor.b32  	%r8463, %r8461, %r8462;
	add.s32 	%r8464, %r8463, %r10037;
	add.s32 	%r8465, %r8464, %r8458;
	add.s32 	%r8466, %r8465, %r8370;
	add.s32 	%r8467, %r8466, -1841331548;
	add.s32 	%r8468, %r8454, %r8449;
	add.s32 	%r8469, %r8468, %r8467;
	add.s32 	%r8470, %r8467, %r8369;
	or.b32  	%r8471, %r8419, %r8444;
	and.b32  	%r8472, %r8471, %r8469;
	and.b32  	%r8473, %r8419, %r8444;
	or.b32  	%r8474, %r8472, %r8473;
	shf.l.wrap.b32 	%r8475, %r8469, %r8469, 30;
	shf.l.wrap.b32 	%r8476, %r8469, %r8469, 19;
	xor.b32  	%r8477, %r8476, %r8475;
	shf.l.wrap.b32 	%r8478, %r8469, %r8469, 10;
	xor.b32  	%r8479, %r8477, %r8478;
	and.b32  	%r8480, %r8445, %r8470;
	not.b32 	%r8481, %r8470;
	and.b32  	%r8482, %r8420, %r8481;
	or.b32  	%r8483, %r8482, %r8480;
	shf.l.wrap.b32 	%r8484, %r8470, %r8470, 26;
	shf.l.wrap.b32 	%r8485, %r8470, %r8470, 21;
	xor.b32  	%r8486, %r8484, %r8485;
	shf.l.wrap.b32 	%r8487, %r8470, %r8470, 7;
	xor.b32  	%r8488, %r8486, %r8487;
	add.s32 	%r8489, %r8488, %r10038;
	add.s32 	%r8490, %r8489, %r8483;
	add.s32 	%r8491, %r8490, %r8395;
	add.s32 	%r8492, %r8491, -1424204075;
	add.s32 	%r8493, %r8479, %r8474;
	add.s32 	%r8494, %r8493, %r8492;
	add.s32 	%r8495, %r8492, %r8394;
	or.b32  	%r8496, %r8444, %r8469;
	and.b32  	%r8497, %r8496, %r8494;
	and.b32  	%r8498, %r8444, %r8469;
	or.b32  	%r8499, %r8497, %r8498;
	shf.l.wrap.b32 	%r8500, %r8494, %r8494, 30;
	shf.l.wrap.b32 	%r8501, %r8494, %r8494, 19;
	xor.b32  	%r8502, %r8501, %r8500;
	shf.l.wrap.b32 	%r8503, %r8494, %r8494, 10;
	xor.b32  	%r8504, %r8502, %r8503;
	and.b32  	%r8505, %r8470, %r8495;
	not.b32 	%r8506, %r8495;
	and.b32  	%r8507, %r8445, %r8506;
	or.b32  	%r8508, %r8507, %r8505;
	shf.l.wrap.b32 	%r8509, %r8495, %r8495, 26;
	shf.l.wrap.b32 	%r8510, %r8495, %r8495, 21;
	xor.b32  	%r8511, %r8509, %r8510;
	shf.l.wrap.b32 	%r8512, %r8495, %r8495, 7;
	xor.b32  	%r8513, %r8511, %r8512;
	add.s32 	%r8514, %r8513, %r10039;
	add.s32 	%r8515, %r8514, %r8508;
	add.s32 	%r8516, %r8515, %r8420;
	add.s32 	%r8517, %r8516, -670586216;
	add.s32 	%r8518, %r8504, %r8499;
	add.s32 	%r8519, %r8518, %r8517;
	add.s32 	%r8520, %r8517, %r8419;
	or.b32  	%r8521, %r8469, %r8494;
	and.b32  	%r8522, %r8521, %r8519;
	and.b32  	%r8523, %r8469, %r8494;
	or.b32  	%r8524, %r8522, %r8523;
	shf.l.wrap.b32 	%r8525, %r8519, %r8519, 30;
	shf.l.wrap.b32 	%r8526, %r8519, %r8519, 19;
	xor.b32  	%r8527, %r8526, %r8525;
	shf.l.wrap.b32 	%r8528, %r8519, %r8519, 10;
	xor.b32  	%r8529, %r8527, %r8528;
	and.b32  	%r8530, %r8495, %r8520;
	not.b32 	%r8531, %r8520;
	and.b32  	%r8532, %r8470, %r8531;
	or.b32  	%r8533, %r8532, %r8530;
	shf.l.wrap.b32 	%r8534, %r8520, %r8520, 26;
	shf.l.wrap.b32 	%r8535, %r8520, %r8520, 21;
	xor.b32  	%r8536, %r8534, %r8535;
	shf.l.wrap.b32 	%r8537, %r8520, %r8520, 7;
	xor.b32  	%r8538, %r8536, %r8537;
	add.s32 	%r8539, %r8538, %r10040;
	add.s32 	%r8540, %r8539, %r8533;
	add.s32 	%r8541, %r8540, %r8445;
	add.s32 	%r8542, %r8541, 310598401;
	add.s32 	%r8543, %r8529, %r8524;
	add.s32 	%r8544, %r8543, %r8542;
	add.s32 	%r8545, %r8542, %r8444;
	or.b32  	%r8546, %r8494, %r8519;
	and.b32  	%r8547, %r8546, %r8544;
	and.b32  	%r8548, %r8494, %r8519;
	or.b32  	%r8549, %r8547, %r8548;
	shf.l.wrap.b32 	%r8550, %r8544, %r8544, 30;
	shf.l.wrap.b32 	%r8551, %r8544, %r8544, 19;
	xor.b32  	%r8552, %r8551, %r8550;
	shf.l.wrap.b32 	%r8553, %r8544, %r8544, 10;
	xor.b32  	%r8554, %r8552, %r8553;
	and.b32  	%r8555, %r8520, %r8545;
	not.b32 	%r8556, %r8545;
	and.b32  	%r8557, %r8495, %r8556;
	or.b32  	%r8558, %r8557, %r8555;
	shf.l.wrap.b32 	%r8559, %r8545, %r8545, 26;
	shf.l.wrap.b32 	%r8560, %r8545, %r8545, 21;
	xor.b32  	%r8561, %r8559, %r8560;
	shf.l.wrap.b32 	%r8562, %r8545, %r8545, 7;
	xor.b32  	%r8563, %r8561, %r8562;
	add.s32 	%r8564, %r8563, %r10041;
	add.s32 	%r8565, %r8564, %r8558;
	add.s32 	%r8566, %r8565, %r8470;
	add.s32 	%r8567, %r8566, 607225278;
	add.s32 	%r8568, %r8554, %r8549;
	add.s32 	%r8569, %r8568, %r8567;
	add.s32 	%r8570, %r8567, %r8469;
	or.b32  	%r8571, %r8519, %r8544;
	and.b32  	%r8572, %r8571, %r8569;
	and.b32  	%r8573, %r8519, %r8544;
	or.b32  	%r8574, %r8572, %r8573;
	shf.l.wrap.b32 	%r8575, %r8569, %r8569, 30;
	shf.l.wrap.b32 	%r8576, %r8569, %r8569, 19;
	xor.b32  	%r8577, %r8576, %r8575;
	shf.l.wrap.b32 	%r8578, %r8569, %r8569, 10;
	xor.b32  	%r8579, %r8577, %r8578;
	and.b32  	%r8580, %r8545, %r8570;
	not.b32 	%r8581, %r8570;
	and.b32  	%r8582, %r8520, %r8581;
	or.b32  	%r8583, %r8582, %r8580;
	shf.l.wrap.b32 	%r8584, %r8570, %r8570, 26;
	shf.l.wrap.b32 	%r8585, %r8570, %r8570, 21;
	xor.b32  	%r8586, %r8584, %r8585;
	shf.l.wrap.b32 	%r8587, %r8570, %r8570, 7;
	xor.b32  	%r8588, %r8586, %r8587;
	add.s32 	%r8589, %r8588, %r10042;
	add.s32 	%r8590, %r8589, %r8583;
	add.s32 	%r8591, %r8590, %r8495;
	add.s32 	%r8592, %r8591, 1426881987;
	add.s32 	%r8593, %r8579, %r8574;
	add.s32 	%r8594, %r8593, %r8592;
	add.s32 	%r8595, %r8592, %r8494;
	or.b32  	%r8596, %r8544, %r8569;
	and.b32  	%r8597, %r8596, %r8594;
	and.b32  	%r8598, %r8544, %r8569;
	or.b32  	%r8599, %r8597, %r8598;
	shf.l.wrap.b32 	%r8600, %r8594, %r8594, 30;
	shf.l.wrap.b32 	%r8601, %r8594, %r8594, 19;
	xor.b32  	%r8602, %r8601, %r8600;
	shf.l.wrap.b32 	%r8603, %r8594, %r8594, 10;
	xor.b32  	%r8604, %r8602, %r8603;
	and.b32  	%r8605, %r8570, %r8595;
	not.b32 	%r8606, %r8595;
	and.b32  	%r8607, %r8545, %r8606;
	or.b32  	%r8608, %r8607, %r8605;
	shf.l.wrap.b32 	%r8609, %r8595, %r8595, 26;
	shf.l.wrap.b32 	%r8610, %r8595, %r8595, 21;
	xor.b32  	%r8611, %r8609, %r8610;
	shf.l.wrap.b32 	%r8612, %r8595, %r8595, 7;
	xor.b32  	%r8613, %r8611, %r8612;
	add.s32 	%r8614, %r8613, %r10043;
	add.s32 	%r8615, %r8614, %r8608;
	add.s32 	%r8616, %r8615, %r8520;
	add.s32 	%r8617, %r8616, 1925078388;
	add.s32 	%r8618, %r8604, %r8599;
	add.s32 	%r8619, %r8618, %r8617;
	add.s32 	%r8620, %r8617, %r8519;
	or.b32  	%r8621, %r8569, %r8594;
	and.b32  	%r8622, %r8621, %r8619;
	and.b32  	%r8623, %r8569, %r8594;
	or.b32  	%r8624, %r8622, %r8623;
	shf.l.wrap.b32 	%r8625, %r8619, %r8619, 30;
	shf.l.wrap.b32 	%r8626, %r8619, %r8619, 19;
	xor.b32  	%r8627, %r8626, %r8625;
	shf.l.wrap.b32 	%r8628, %r8619, %r8619, 10;
	xor.b32  	%r8629, %r8627, %r8628;
	and.b32  	%r8630, %r8595, %r8620;
	not.b32 	%r8631, %r8620;
	and.b32  	%r8632, %r8570, %r8631;
	or.b32  	%r8633, %r8632, %r8630;
	shf.l.wrap.b32 	%r8634, %r8620, %r8620, 26;
	shf.l.wrap.b32 	%r8635, %r8620, %r8620, 21;
	xor.b32  	%r8636, %r8634, %r8635;
	shf.l.wrap.b32 	%r8637, %r8620, %r8620, 7;
	xor.b32  	%r8638, %r8636, %r8637;
	add.s32 	%r8639, %r8638, %r10044;
	add.s32 	%r8640, %r8639, %r8633;
	add.s32 	%r8641, %r8640, %r8545;
	add.s32 	%r8642, %r8641, -2132889090;
	add.s32 	%r8643, %r8629, %r8624;
	add.s32 	%r8644, %r8643, %r8642;
	add.s32 	%r8645, %r8642, %r8544;
	or.b32  	%r8646, %r8594, %r8619;
	and.b32  	%r8647, %r8646, %r8644;
	and.b32  	%r8648, %r8594, %r8619;
	or.b32  	%r8649, %r8647, %r8648;
	shf.l.wrap.b32 	%r8650, %r8644, %r8644, 30;
	shf.l.wrap.b32 	%r8651, %r8644, %r8644, 19;
	xor.b32  	%r8652, %r8651, %r8650;
	shf.l.wrap.b32 	%r8653, %r8644, %r8644, 10;
	xor.b32  	%r8654, %r8652, %r8653;
	and.b32  	%r8655, %r8620, %r8645;
	not.b32 	%r8656, %r8645;
	and.b32  	%r8657, %r8595, %r8656;
	or.b32  	%r8658, %r8657, %r8655;
	shf.l.wrap.b32 	%r8659, %r8645, %r8645, 26;
	shf.l.wrap.b32 	%r8660, %r8645, %r8645, 21;
	xor.b32  	%r8661, %r8659, %r8660;
	shf.l.wrap.b32 	%r8662, %r8645, %r8645, 7;
	xor.b32  	%r8663, %r8661, %r8662;
	add.s32 	%r8664, %r8663, %r7662;
	add.s32 	%r8665, %r8664, %r8658;
	add.s32 	%r8666, %r8665, %r8570;
	add.s32 	%r8667, %r8666, -1680079193;
	add.s32 	%r8668, %r8654, %r8649;
	add.s32 	%r8669, %r8668, %r8667;
	add.s32 	%r8670, %r8667, %r8569;
	or.b32  	%r8671, %r8619, %r8644;
	and.b32  	%r8672, %r8671, %r8669;
	and.b32  	%r8673, %r8619, %r8644;
	or.b32  	%r8674, %r8672, %r8673;
	shf.l.wrap.b32 	%r8675, %r8669, %r8669, 30;
	shf.l.wrap.b32 	%r8676, %r8669, %r8669, 19;
	xor.b32  	%r8677, %r8676, %r8675;
	shf.l.wrap.b32 	%r8678, %r8669, %r8669, 10;
	xor.b32  	%r8679, %r8677, %r8678;
	and.b32  	%r8680, %r8645, %r8670;
	not.b32 	%r8681, %r8670;
	and.b32  	%r8682, %r8620, %r8681;
	or.b32  	%r8683, %r8682, %r8680;
	shf.l.wrap.b32 	%r8684, %r8670, %r8670, 26;
	shf.l.wrap.b32 	%r8685, %r8670, %r8670, 21;
	xor.b32  	%r8686, %r8684, %r8685;
	shf.l.wrap.b32 	%r8687, %r8670, %r8670, 7;
	xor.b32  	%r8688, %r8686, %r8687;
	add.s32 	%r8689, %r8688, %r7671;
	add.s32 	%r8690, %r8689, %r8683;
	add.s32 	%r8691, %r8690, %r8595;
	add.s32 	%r8692, %r8691, -1046744716;
	add.s32 	%r8693, %r8679, %r8674;
	add.s32 	%r8694, %r8693, %r8692;
	add.s32 	%r8695, %r8692, %r8594;
	or.b32  	%r8696, %r8644, %r8669;
	and.b32  	%r8697, %r8696, %r8694;
	and.b32  	%r8698, %r8644, %r8669;
	or.b32  	%r8699, %r8697, %r8698;
	shf.l.wrap.b32 	%r8700, %r8694, %r8694, 30;
	shf.l.wrap.b32 	%r8701, %r8694, %r8694, 19;
	xor.b32  	%r8702, %r8701, %r8700;
	shf.l.wrap.b32 	%r8703, %r8694, %r8694, 10;
	xor.b32  	%r8704, %r8702, %r8703;
	and.b32  	%r8705, %r8670, %r8695;
	not.b32 	%r8706, %r8695;
	and.b32  	%r8707, %r8645, %r8706;
	or.b32  	%r8708, %r8707, %r8705;
	shf.l.wrap.b32 	%r8709, %r8695, %r8695, 26;
	shf.l.wrap.b32 	%r8710, %r8695, %r8695, 21;
	xor.b32  	%r8711, %r8709, %r8710;
	shf.l.wrap.b32 	%r8712, %r8695, %r8695, 7;
	xor.b32  	%r8713, %r8711, %r8712;
	add.s32 	%r8714, %r8713, %r7684;
	add.s32 	%r8715, %r8714, %r8708;
	add.s32 	%r8716, %r8715, %r8620;
	add.s32 	%r8717, %r8716, -459576895;
	add.s32 	%r8718, %r8704, %r8699;
	add.s32 	%r8719, %r8718, %r8717;
	add.s32 	%r8720, %r8717, %r8619;
	or.b32  	%r8721, %r8669, %r8694;
	and.b32  	%r8722, %r8721, %r8719;
	and.b32  	%r8723, %r8669, %r8694;
	or.b32  	%r8724, %r8722, %r8723;
	shf.l.wrap.b32 	%r8725, %r8719, %r8719, 30;
	shf.l.wrap.b32 	%r8726, %r8719, %r8719, 19;
	xor.b32  	%r8727, %r8726, %r8725;
	shf.l.wrap.b32 	%r8728, %r8719, %r8719, 10;
	xor.b32  	%r8729, %r8727, %r8728;
	and.b32  	%r8730, %r8695, %r8720;
	not.b32 	%r8731, %r8720;
	and.b32  	%r8732, %r8670, %r8731;
	or.b32  	%r8733, %r8732, %r8730;
	shf.l.wrap.b32 	%r8734, %r8720, %r8720, 26;
	shf.l.wrap.b32 	%r8735, %r8720, %r8720, 21;
	xor.b32  	%r8736, %r8734, %r8735;
	shf.l.wrap.b32 	%r8737, %r8720, %r8720, 7;
	xor.b32  	%r8738, %r8736, %r8737;
	add.s32 	%r8739, %r8738, %r7697;
	add.s32 	%r8740, %r8739, %r8733;
	add.s32 	%r8741, %r8740, %r8645;
	add.s32 	%r8742, %r8741, -272742522;
	add.s32 	%r8743, %r8729, %r8724;
	add.s32 	%r8744, %r8743, %r8742;
	add.s32 	%r8745, %r8742, %r8644;
	or.b32  	%r8746, %r8694, %r8719;
	and.b32  	%r8747, %r8746, %r8744;
	and.b32  	%r8748, %r8694, %r8719;
	or.b32  	%r8749, %r8747, %r8748;
	shf.l.wrap.b32 	%r8750, %r8744, %r8744, 30;
	shf.l.wrap.b32 	%r8751, %r8744, %r8744, 19;
	xor.b32  	%r8752, %r8751, %r8750;
	shf.l.wrap.b32 	%r8753, %r8744, %r8744, 10;
	xor.b32  	%r8754, %r8752, %r8753;
	and.b32  	%r8755, %r8720, %r8745;
	not.b32 	%r8756, %r8745;
	and.b32  	%r8757, %r8695, %r8756;
	or.b32  	%r8758, %r8757, %r8755;
	shf.l.wrap.b32 	%r8759, %r8745, %r8745, 26;
	shf.l.wrap.b32 	%r8760, %r8745, %r8745, 21;
	xor.b32  	%r8761, %r8759, %r8760;
	shf.l.wrap.b32 	%r8762, %r8745, %r8745, 7;
	xor.b32  	%r8763, %r8761, %r8762;
	add.s32 	%r8764, %r8763, %r7710;
	add.s32 	%r8765, %r8764, %r8758;
	add.s32 	%r8766, %r8765, %r8670;
	add.s32 	%r8767, %r8766, 264347078;
	add.s32 	%r8768, %r8754, %r8749;
	add.s32 	%r8769, %r8768, %r8767;
	add.s32 	%r8770, %r8767, %r8669;
	or.b32  	%r8771, %r8719, %r8744;
	and.b32  	%r8772, %r8771, %r8769;
	and.b32  	%r8773, %r8719, %r8744;
	or.b32  	%r8774, %r8772, %r8773;
	shf.l.wrap.b32 	%r8775, %r8769, %r8769, 30;
	shf.l.wrap.b32 	%r8776, %r8769, %r8769, 19;
	xor.b32  	%r8777, %r8776, %r8775;
	shf.l.wrap.b32 	%r8778, %r8769, %r8769, 10;
	xor.b32  	%r8779, %r8777, %r8778;
	and.b32  	%r8780, %r8745, %r8770;
	not.b32 	%r8781, %r8770;
	and.b32  	%r8782, %r8720, %r8781;
	or.b32  	%r8783, %r8782, %r8780;
	shf.l.wrap.b32 	%r8784, %r8770, %r8770, 26;
	shf.l.wrap.b32 	%r8785, %r8770, %r8770, 21;
	xor.b32  	%r8786, %r8784, %r8785;
	shf.l.wrap.b32 	%r8787, %r8770, %r8770, 7;
	xor.b32  	%r8788, %r8786, %r8787;
	add.s32 	%r8789, %r8788, %r7723;
	add.s32 	%r8790, %r8789, %r8783;
	add.s32 	%r8791, %r8790, %r8695;
	add.s32 	%r8792, %r8791, 604807628;
	add.s32 	%r8793, %r8779, %r8774;
	add.s32 	%r8794, %r8793, %r8792;
	add.s32 	%r8795, %r8792, %r8694;
	or.b32  	%r8796, %r8744, %r8769;
	and.b32  	%r8797, %r8796, %r8794;
	and.b32  	%r8798, %r8744, %r8769;
	or.b32  	%r8799, %r8797, %r8798;
	shf.l.wrap.b32 	%r8800, %r8794, %r8794, 30;
	shf.l.wrap.b32 	%r8801, %r8794, %r8794, 19;
	xor.b32  	%r8802, %r8801, %r8800;
	shf.l.wrap.b32 	%r8803, %r8794, %r8794, 10;
	xor.b32  	%r8804, %r8802, %r8803;
	and.b32  	%r8805, %r8770, %r8795;
	not.b32 	%r8806, %r8795;
	and.b32  	%r8807, %r8745, %r8806;
	or.b32  	%r8808, %r8807, %r8805;
	shf.l.wrap.b32 	%r8809, %r8795, %r8795, 26;
	shf.l.wrap.b32 	%r8810, %r8795, %r8795, 21;
	xor.b32  	%r8811, %r8809, %r8810;
	shf.l.wrap.b32 	%r8812, %r8795, %r8795, 7;
	xor.b32  	%r8813, %r8811, %r8812;
	add.s32 	%r8814, %r8813, %r7736;
	add.s32 	%r8815, %r8814, %r8808;
	add.s32 	%r8816, %r8815, %r8720;
	add.s32 	%r8817, %r8816, 770255983;
	add.s32 	%r8818, %r8804, %r8799;
	add.s32 	%r8819, %r8818, %r8817;
	add.s32 	%r8820, %r8817, %r8719;
	or.b32  	%r8821, %r8769, %r8794;
	and.b32  	%r8822, %r8821, %r8819;
	and.b32  	%r8823, %r8769, %r8794;
	or.b32  	%r8824, %r8822, %r8823;
	shf.l.wrap.b32 	%r8825, %r8819, %r8819, 30;
	shf.l.wrap.b32 	%r8826, %r8819, %r8819, 19;
	xor.b32  	%r8827, %r8826, %r8825;
	shf.l.wrap.b32 	%r8828, %r8819, %r8819, 10;
	xor.b32  	%r8829, %r8827, %r8828;
	and.b32  	%r8830, %r8795, %r8820;
	not.b32 	%r8831, %r8820;
	and.b32  	%r8832, %r8770, %r8831;
	or.b32  	%r8833, %r8832, %r8830;
	shf.l.wrap.b32 	%r8834, %r8820, %r8820, 26;
	shf.l.wrap.b32 	%r8835, %r8820, %r8820, 21;
	xor.b32  	%r8836, %r8834, %r8835;
	shf.l.wrap.b32 	%r8837, %r8820, %r8820, 7;
	xor.b32  	%r8838, %r8836, %r8837;
	add.s32 	%r8839, %r8838, %r7749;
	add.s32 	%r8840, %r8839, %r8833;
	add.s32 	%r8841, %r8840, %r8745;
	add.s32 	%r8842, %r8841, 1249150122;
	add.s32 	%r8843, %r8829, %r8824;
	add.s32 	%r8844, %r8843, %r8842;
	add.s32 	%r8845, %r8842, %r8744;
	or.b32  	%r8846, %r8794, %r8819;
	and.b32  	%r8847, %r8846, %r8844;
	and.b32  	%r8848, %r8794, %r8819;
	or.b32  	%r8849, %r8847, %r8848;
	shf.l.wrap.b32 	%r8850, %r8844, %r8844, 30;
	shf.l.wrap.b32 	%r8851, %r8844, %r8844, 19;
	xor.b32  	%r8852, %r8851, %r8850;
	shf.l.wrap.b32 	%r8853, %r8844, %r8844, 10;
	xor.b32  	%r8854, %r8852, %r8853;
	and.b32  	%r8855, %r8820, %r8845;
	not.b32 	%r8856, %r8845;
	and.b32  	%r8857, %r8795, %r8856;
	or.b32  	%r8858, %r8857, %r8855;
	shf.l.wrap.b32 	%r8859, %r8845, %r8845, 26;
	shf.l.wrap.b32 	%r8860, %r8845, %r8845, 21;
	xor.b32  	%r8861, %r8859, %r8860;
	shf.l.wrap.b32 	%r8862, %r8845, %r8845, 7;
	xor.b32  	%r8863, %r8861, %r8862;
	add.s32 	%r8864, %r8863, %r7762;
	add.s32 	%r8865, %r8864, %r8858;
	add.s32 	%r8866, %r8865, %r8770;
	add.s32 	%r8867, %r8866, 1555081692;
	add.s32 	%r8868, %r8854, %r8849;
	add.s32 	%r8869, %r8868, %r8867;
	add.s32 	%r8870, %r8867, %r8769;
	or.b32  	%r8871, %r8819, %r8844;
	and.b32  	%r8872, %r8871, %r8869;
	and.b32  	%r8873, %r8819, %r8844;
	or.b32  	%r8874, %r8872, %r8873;
	shf.l.wrap.b32 	%r8875, %r8869, %r8869, 30;
	shf.l.wrap.b32 	%r8876, %r8869, %r8869, 19;
	xor.b32  	%r8877, %r8876, %r8875;
	shf.l.wrap.b32 	%r8878, %r8869, %r8869, 10;
	xor.b32  	%r8879, %r8877, %r8878;
	and.b32  	%r8880, %r8845, %r8870;
	not.b32 	%r8881, %r8870;
	and.b32  	%r8882, %r8820, %r8881;
	or.b32  	%r8883, %r8882, %r8880;
	shf.l.wrap.b32 	%r8884, %r8870, %r8870, 26;
	shf.l.wrap.b32 	%r8885, %r8870, %r8870, 21;
	xor.b32  	%r8886, %r8884, %r8885;
	shf.l.wrap.b32 	%r8887, %r8870, %r8870, 7;
	xor.b32  	%r8888, %r8886, %r8887;
	add.s32 	%r8889, %r8888, %r7775;
	add.s32 	%r8890, %r8889, %r8883;
	add.s32 	%r8891, %r8890, %r8795;
	add.s32 	%r8892, %r8891, 1996064986;
	add.s32 	%r8893, %r8879, %r8874;
	add.s32 	%r8894, %r8893, %r8892;
	add.s32 	%r8895, %r8892, %r8794;
	or.b32  	%r8896, %r8844, %r8869;
	and.b32  	%r8897, %r8896, %r8894;
	and.b32  	%r8898, %r8844, %r8869;
	or.b32  	%r8899, %r8897, %r8898;
	shf.l.wrap.b32 	%r8900, %r8894, %r8894, 30;
	shf.l.wrap.b32 	%r8901, %r8894, %r8894, 19;
	xor.b32  	%r8902, %r8901, %r8900;
	shf.l.wrap.b32 	%r8903, %r8894, %r8894, 10;
	xor.b32  	%r8904, %r8902, %r8903;
	and.b32  	%r8905, %r8870, %r8895;
	not.b32 	%r8906, %r8895;
	and.b32  	%r8907, %r8845, %r8906;
	or.b32  	%r8908, %r8907, %r8905;
	shf.l.wrap.b32 	%r8909, %r8895, %r8895, 26;
	shf.l.wrap.b32 	%r8910, %r8895, %r8895, 21;
	xor.b32  	%r8911, %r8909, %r8910;
	shf.l.wrap.b32 	%r8912, %r8895, %r8895, 7;
	xor.b32  	%r8913, %r8911, %r8912;
	add.s32 	%r8914, %r8913, %r7788;
	add.s32 	%r8915, %r8914, %r8908;
	add.s32 	%r8916, %r8915, %r8820;
	add.s32 	%r8917, %r8916, -1740746414;
	add.s32 	%r8918, %r8904, %r8899;
	add.s32 	%r8919, %r8918, %r8917;
	add.s32 	%r8920, %r8917, %r8819;
	or.b32  	%r8921, %r8869, %r8894;
	and.b32  	%r8922, %r8921, %r8919;
	and.b32  	%r8923, %r8869, %r8894;
	or.b32  	%r8924, %r8922, %r8923;
	shf.l.wrap.b32 	%r8925, %r8919, %r8919, 30;
	shf.l.wrap.b32 	%r8926, %r8919, %r8919, 19;
	xor.b32  	%r8927, %r8926, %r8925;
	shf.l.wrap.b32 	%r8928, %r8919, %r8919, 10;
	xor.b32  	%r8929, %r8927, %r8928;
	and.b32  	%r8930, %r8895, %r8920;
	not.b32 	%r8931, %r8920;
	and.b32  	%r8932, %r8870, %r8931;
	or.b32  	%r8933, %r8932, %r8930;
	shf.l.wrap.b32 	%r8934, %r8920, %r8920, 26;
	shf.l.wrap.b32 	%r8935, %r8920, %r8920, 21;
	xor.b32  	%r8936, %r8934, %r8935;
	shf.l.wrap.b32 	%r8937, %r8920, %r8920, 7;
	xor.b32  	%r8938, %r8936, %r8937;
	add.s32 	%r8939, %r8938, %r7801;
	add.s32 	%r8940, %r8939, %r8933;
	add.s32 	%r8941, %r8940, %r8845;
	add.s32 	%r8942, %r8941, -1473132947;
	add.s32 	%r8943, %r8929, %r8924;
	add.s32 	%r8944, %r8943, %r8942;
	add.s32 	%r8945, %r8942, %r8844;
	or.b32  	%r8946, %r8894, %r8919;
	and.b32  	%r8947, %r8946, %r8944;
	and.b32  	%r8948, %r8894, %r8919;
	or.b32  	%r8949, %r8947, %r8948;
	shf.l.wrap.b32 	%r8950, %r8944, %r8944, 30;
	shf.l.wrap.b32 	%r8951, %r8944, %r8944, 19;
	xor.b32  	%r8952, %r8951, %r8950;
	shf.l.wrap.b32 	%r8953, %r8944, %r8944, 10;
	xor.b32  	%r8954, %r8952, %r8953;
	and.b32  	%r8955, %r8920, %r8945;
	not.b32 	%r8956, %r8945;
	and.b32  	%r8957, %r8895, %r8956;
	or.b32  	%r8958, %r8957, %r8955;
	shf.l.wrap.b32 	%r8959, %r8945, %r8945, 26;
	shf.l.wrap.b32 	%r8960, %r8945, %r8945, 21;
	xor.b32  	%r8961, %r8959, %r8960;
	shf.l.wrap.b32 	%r8962, %r8945, %r8945, 7;
	xor.b32  	%r8963, %r8961, %r8962;
	add.s32 	%r8964, %r8963, %r7814;
	add.s32 	%r8965, %r8964, %r8958;
	add.s32 	%r8966, %r8965, %r8870;
	add.s32 	%r8967, %r8966, -1341970488;
	add.s32 	%r8968, %r8954, %r8949;
	add.s32 	%r8969, %r8968, %r8967;
	add.s32 	%r8970, %r8967, %r8869;
	or.b32  	%r8971, %r8919, %r8944;
	and.b32  	%r8972, %r8971, %r8969;
	and.b32  	%r8973, %r8919, %r8944;
	or.b32  	%r8974, %r8972, %r8973;
	shf.l.wrap.b32 	%r8975, %r8969, %r8969, 30;
	shf.l.wrap.b32 	%r8976, %r8969, %r8969, 19;
	xor.b32  	%r8977, %r8976, %r8975;
	shf.l.wrap.b32 	%r8978, %r8969, %r8969, 10;
	xor.b32  	%r8979, %r8977, %r8978;
	and.b32  	%r8980, %r8945, %r8970;
	not.b32 	%r8981, %r8970;
	and.b32  	%r8982, %r8920, %r8981;
	or.b32  	%r8983, %r8982, %r8980;
	shf.l.wrap.b32 	%r8984, %r8970, %r8970, 26;
	shf.l.wrap.b32 	%r8985, %r8970, %r8970, 21;
	xor.b32  	%r8986, %r8984, %r8985;
	shf.l.wrap.b32 	%r8987, %r8970, %r8970, 7;
	xor.b32  	%r8988, %r8986, %r8987;
	add.s32 	%r8989, %r8988, %r7827;
	add.s32 	%r8990, %r8989, %r8983;
	add.s32 	%r8991, %r8990, %r8895;
	add.s32 	%r8992, %r8991, -1084653625;
	add.s32 	%r8993, %r8979, %r8974;
	add.s32 	%r8994, %r8993, %r8992;
	add.s32 	%r8995, %r8992, %r8894;
	or.b32  	%r8996, %r8944, %r8969;
	and.b32  	%r8997, %r8996, %r8994;
	and.b32  	%r8998, %r8944, %r8969;
	or.b32  	%r8999, %r8997, %r8998;
	shf.l.wrap.b32 	%r9000, %r8994, %r8994, 30;
	shf.l.wrap.b32 	%r9001, %r8994, %r8994, 19;
	xor.b32  	%r9002, %r9001, %r9000;
	shf.l.wrap.b32 	%r9003, %r8994, %r8994, 10;
	xor.b32  	%r9004, %r9002, %r9003;
	and.b32  	%r9005, %r8970, %r8995;
	not.b32 	%r9006, %r8995;
	and.b32  	%r9007, %r8945, %r9006;
	or.b32  	%r9008, %r9007, %r9005;
	shf.l.wrap.b32 	%r9009, %r8995, %r8995, 26;
	shf.l.wrap.b32 	%r9010, %r8995, %r8995, 21;
	xor.b32  	%r9011, %r9009, %r9010;
	shf.l.wrap.b32 	%r9012, %r8995, %r8995, 7;
	xor.b32  	%r9013, %r9011, %r9012;
	add.s32 	%r9014, %r9013, %r7840;
	add.s32 	%r9015, %r9014, %r9008;
	add.s32 	%r9016, %r9015, %r8920;
	add.s32 	%r9017, %r9016, -958395405;
	add.s32 	%r9018, %r9004, %r8999;
	add.s32 	%r9019, %r9018, %r9017;
	add.s32 	%r9020, %r9017, %r8919;
	or.b32  	%r9021, %r8969, %r8994;
	and.b32  	%r9022, %r9021, %r9019;
	and.b32  	%r9023, %r8969, %r8994;
	or.b32  	%r9024, %r9022, %r9023;
	shf.l.wrap.b32 	%r9025, %r9019, %r9019, 30;
	shf.l.wrap.b32 	%r9026, %r9019, %r9019, 19;
	xor.b32  	%r9027, %r9026, %r9025;
	shf.l.wrap.b32 	%r9028, %r9019, %r9019, 10;
	xor.b32  	%r9029, %r9027, %r9028;
	and.b32  	%r9030, %r8995, %r9020;
	not.b32 	%r9031, %r9020;
	and.b32  	%r9032, %r8970, %r9031;
	or.b32  	%r9033, %r9032, %r9030;
	shf.l.wrap.b32 	%r9034, %r9020, %r9020, 26;
	shf.l.wrap.b32 	%r9035, %r9020, %r9020, 21;
	xor.b32  	%r9036, %r9034, %r9035;
	shf.l.wrap.b32 	%r9037, %r9020, %r9020, 7;
	xor.b32  	%r9038, %r9036, %r9037;
	add.s32 	%r9039, %r9038, %r7853;
	add.s32 	%r9040, %r9039, %r9033;
	add.s32 	%r9041, %r9040, %r8945;
	add.s32 	%r9042, %r9041, -710438585;
	add.s32 	%r9043, %r9029, %r9024;
	add.s32 	%r9044, %r9043, %r9042;
	add.s32 	%r9045, %r9042, %r8944;
	or.b32  	%r9046, %r8994, %r9019;
	and.b32  	%r9047, %r9046, %r9044;
	and.b32  	%r9048, %r8994, %r9019;
	or.b32  	%r9049, %r9047, %r9048;
	shf.l.wrap.b32 	%r9050, %r9044, %r9044, 30;
	shf.l.wrap.b32 	%r9051, %r9044, %r9044, 19;
	xor.b32  	%r9052, %r9051, %r9050;
	shf.l.wrap.b32 	%r9053, %r9044, %r9044, 10;
	xor.b32  	%r9054, %r9052, %r9053;
	and.b32  	%r9055, %r9020, %r9045;
	not.b32 	%r9056, %r9045;
	and.b32  	%r9057, %r8995, %r9056;
	or.b32  	%r9058, %r9057, %r9055;
	shf.l.wrap.b32 	%r9059, %r9045, %r9045, 26;
	shf.l.wrap.b32 	%r9060, %r9045, %r9045, 21;
	xor.b32  	%r9061, %r9059, %r9060;
	shf.l.wrap.b32 	%r9062, %r9045, %r9045, 7;
	xor.b32  	%r9063, %r9061, %r9062;
	add.s32 	%r9064, %r9063, %r7866;
	add.s32 	%r9065, %r9064, %r9058;
	add.s32 	%r9066, %r9065, %r8970;
	add.s32 	%r9067, %r9066, 113926993;
	add.s32 	%r9068, %r9054, %r9049;
	add.s32 	%r9069, %r9068, %r9067;
	add.s32 	%r9070, %r9067, %r8969;
	or.b32  	%r9071, %r9019, %r9044;
	and.b32  	%r9072, %r9071, %r9069;
	and.b32  	%r9073, %r9019, %r9044;
	or.b32  	%r9074, %r9072, %r9073;
	shf.l.wrap.b32 	%r9075, %r9069, %r9069, 30;
	shf.l.wrap.b32 	%r9076, %r9069, %r9069, 19;
	xor.b32  	%r9077, %r9076, %r9075;
	shf.l.wrap.b32 	%r9078, %r9069, %r9069, 10;
	xor.b32  	%r9079, %r9077, %r9078;
	and.b32  	%r9080, %r9045, %r9070;
	not.b32 	%r9081, %r9070;
	and.b32  	%r9082, %r9020, %r9081;
	or.b32  	%r9083, %r9082, %r9080;
	shf.l.wrap.b32 	%r9084, %r9070, %r9070, 26;
	shf.l.wrap.b32 	%r9085, %r9070, %r9070, 21;
	xor.b32  	%r9086, %r9084, %r9085;
	shf.l.wrap.b32 	%r9087, %r9070, %r9070, 7;
	xor.b32  	%r9088, %r9086, %r9087;
	add.s32 	%r9089, %r9088, %r7879;
	add.s32 	%r9090, %r9089, %r9083;
	add.s32 	%r9091, %r9090, %r8995;
	add.s32 	%r9092, %r9091, 338241895;
	add.s32 	%r9093, %r9079, %r9074;
	add.s32 	%r9094, %r9093, %r9092;
	add.s32 	%r9095, %r9092, %r8994;
	or.b32  	%r9096, %r9044, %r9069;
	and.b32  	%r9097, %r9096, %r9094;
	and.b32  	%r9098, %r9044, %r9069;
	or.b32  	%r9099, %r9097, %r9098;
	shf.l.wrap.b32 	%r9100, %r9094, %r9094, 30;
	shf.l.wrap.b32 	%r9101, %r9094, %r9094, 19;
	xor.b32  	%r9102, %r9101, %r9100;
	shf.l.wrap.b32 	%r9103, %r9094, %r9094, 10;
	xor.b32  	%r9104, %r9102, %r9103;
	and.b32  	%r9105, %r9070, %r9095;
	not.b32 	%r9106, %r9095;
	and.b32  	%r9107, %r9045, %r9106;
	or.b32  	%r9108, %r9107, %r9105;
	shf.l.wrap.b32 	%r9109, %r9095, %r9095, 26;
	shf.l.wrap.b32 	%r9110, %r9095, %r9095, 21;
	xor.b32  	%r9111, %r9109, %r9110;
	shf.l.wrap.b32 	%r9112, %r9095, %r9095, 7;
	xor.b32  	%r9113, %r9111, %r9112;
	add.s32 	%r9114, %r9113, %r7892;
	add.s32 	%r9115, %r9114, %r9108;
	add.s32 	%r9116, %r9115, %r9020;
	add.s32 	%r9117, %r9116, 666307205;
	add.s32 	%r9118, %r9104, %r9099;
	add.s32 	%r9119, %r9118, %r9117;
	add.s32 	%r9120, %r9117, %r9019;
	or.b32  	%r9121, %r9069, %r9094;
	and.b32  	%r9122, %r9121, %r9119;
	and.b32  	%r9123, %r9069, %r9094;
	or.b32  	%r9124, %r9122, %r9123;
	shf.l.wrap.b32 	%r9125, %r9119, %r9119, 30;
	shf.l.wrap.b32 	%r9126, %r9119, %r9119, 19;
	xor.b32  	%r9127, %r9126, %r9125;
	shf.l.wrap.b32 	%r9128, %r9119, %r9119, 10;
	xor.b32  	%r9129, %r9127, %r9128;
	and.b32  	%r9130, %r9095, %r9120;
	not.b32 	%r9131, %r9120;
	and.b32  	%r9132, %r9070, %r9131;
	or.b32  	%r9133, %r9132, %r9130;
	shf.l.wrap.b32 	%r9134, %r9120, %r9120, 26;
	shf.l.wrap.b32 	%r9135, %r9120, %r9120, 21;
	xor.b32  	%r9136, %r9134, %r9135;
	shf.l.wrap.b32 	%r9137, %r9120, %r9120, 7;
	xor.b32  	%r9138, %r9136, %r9137;
	add.s32 	%r9139, %r9138, %r7905;
	add.s32 	%r9140, %r9139, %r9133;
	add.s32 	%r9141, %r9140, %r9045;
	add.s32 	%r9142, %r9141, 773529912;
	add.s32 	%r9143, %r9129, %r9124;
	add.s32 	%r9144, %r9143, %r9142;
	add.s32 	%r9145, %r9142, %r9044;
	or.b32  	%r9146, %r9094, %r9119;
	and.b32  	%r9147, %r9146, %r9144;
	and.b32  	%r9148, %r9094, %r9119;
	or.b32  	%r9149, %r9147, %r9148;
	shf.l.wrap.b32 	%r9150, %r9144, %r9144, 30;
	shf.l.wrap.b32 	%r9151, %r9144, %r9144, 19;
	xor.b32  	%r9152, %r9151, %r9150;
	shf.l.wrap.b32 	%r9153, %r9144, %r9144, 10;
	xor.b32  	%r9154, %r9152, %r9153;
	and.b32  	%r9155, %r9120, %r9145;
	not.b32 	%r9156, %r9145;
	and.b32  	%r9157, %r9095, %r9156;
	or.b32  	%r9158, %r9157, %r9155;
	shf.l.wrap.b32 	%r9159, %r9145, %r9145, 26;
	shf.l.wrap.b32 	%r9160, %r9145, %r9145, 21;
	xor.b32  	%r9161, %r9159, %r9160;
	shf.l.wrap.b32 	%r9162, %r9145, %r9145, 7;
	xor.b32  	%r9163, %r9161, %r9162;
	add.s32 	%r9164, %r9163, %r7918;
	add.s32 	%r9165, %r9164, %r9158;
	add.s32 	%r9166, %r9165, %r9070;
	add.s32 	%r9167, %r9166, 1294757372;
	add.s32 	%r9168, %r9154, %r9149;
	add.s32 	%r9169, %r9168, %r9167;
	add.s32 	%r9170, %r9167, %r9069;
	or.b32  	%r9171, %r9119, %r9144;
	and.b32  	%r9172, %r9171, %r9169;
	and.b32  	%r9173, %r9119, %r9144;
	or.b32  	%r9174, %r9172, %r9173;
	shf.l.wrap.b32 	%r9175, %r9169, %r9169, 30;
	shf.l.wrap.b32 	%r9176, %r9169, %r9169, 19;
	xor.b32  	%r9177, %r9176, %r9175;
	shf.l.wrap.b32 	%r9178, %r9169, %r9169, 10;
	xor.b32  	%r9179, %r9177, %r9178;
	and.b32  	%r9180, %r9145, %r9170;
	not.b32 	%r9181, %r9170;
	and.b32  	%r9182, %r9120, %r9181;
	or.b32  	%r9183, %r9182, %r9180;
	shf.l.wrap.b32 	%r9184, %r9170, %r9170, 26;
	shf.l.wrap.b32 	%r9185, %r9170, %r9170, 21;
	xor.b32  	%r9186, %r9184, %r9185;
	shf.l.wrap.b32 	%r9187, %r9170, %r9170, 7;
	xor.b32  	%r9188, %r9186, %r9187;
	add.s32 	%r9189, %r9188, %r7931;
	add.s32 	%r9190, %r9189, %r9183;
	add.s32 	%r9191, %r9190, %r9095;
	add.s32 	%r9192, %r9191, 1396182291;
	add.s32 	%r9193, %r9179, %r9174;
	add.s32 	%r9194, %r9193, %r9192;
	add.s32 	%r9195, %r9192, %r9094;
	or.b32  	%r9196, %r9144, %r9169;
	and.b32  	%r9197, %r9196, %r9194;
	and.b32  	%r9198, %r9144, %r9169;
	or.b32  	%r9199, %r9197, %r9198;
	shf.l.wrap.b32 	%r9200, %r9194, %r9194, 30;
	shf.l.wrap.b32 	%r9201, %r9194, %r9194, 19;
	xor.b32  	%r9202, %r9201, %r9200;
	shf.l.wrap.b32 	%r9203, %r9194, %r9194, 10;
	xor.b32  	%r9204, %r9202, %r9203;
	and.b32  	%r9205, %r9170, %r9195;
	not.b32 	%r9206, %r9195;
	and.b32  	%r9207, %r9145, %r9206;
	or.b32  	%r9208, %r9207, %r9205;
	shf.l.wrap.b32 	%r9209, %r9195, %r9195, 26;
	shf.l.wrap.b32 	%r9210, %r9195, %r9195, 21;
	xor.b32  	%r9211, %r9209, %r9210;
	shf.l.wrap.b32 	%r9212, %r9195, %r9195, 7;
	xor.b32  	%r9213, %r9211, %r9212;
	add.s32 	%r9214, %r9213, %r7944;
	add.s32 	%r9215, %r9214, %r9208;
	add.s32 	%r9216, %r9215, %r9120;
	add.s32 	%r9217, %r9216, 1695183700;
	add.s32 	%r9218, %r9204, %r9199;
	add.s32 	%r9219, %r9218, %r9217;
	add.s32 	%r9220, %r9217, %r9119;
	or.b32  	%r9221, %r9169, %r9194;
	and.b32  	%r9222, %r9221, %r9219;
	and.b32  	%r9223, %r9169, %r9194;
	or.b32  	%r9224, %r9222, %r9223;
	shf.l.wrap.b32 	%r9225, %r9219, %r9219, 30;
	shf.l.wrap.b32 	%r9226, %r9219, %r9219, 19;
	xor.b32  	%r9227, %r9226, %r9225;
	shf.l.wrap.b32 	%r9228, %r9219, %r9219, 10;
	xor.b32  	%r9229, %r9227, %r9228;
	and.b32  	%r9230, %r9195, %r9220;
	not.b32 	%r9231, %r9220;
	and.b32  	%r9232, %r9170, %r9231;
	or.b32  	%r9233, %r9232, %r9230;
	shf.l.wrap.b32 	%r9234, %r9220, %r9220, 26;
	shf.l.wrap.b32 	%r9235, %r9220, %r9220, 21;
	xor.b32  	%r9236, %r9234, %r9235;
	shf.l.wrap.b32 	%r9237, %r9220, %r9220, 7;
	xor.b32  	%r9238, %r9236, %r9237;
	add.s32 	%r9239, %r9238, %r7957;
	add.s32 	%r9240, %r9239, %r9233;
	add.s32 	%r9241, %r9240, %r9145;
	add.s32 	%r9242, %r9241, 1986661051;
	add.s32 	%r9243, %r9229, %r9224;
	add.s32 	%r9244, %r9243, %r9242;
	add.s32 	%r9245, %r9242, %r9144;
	or.b32  	%r9246, %r9194, %r9219;
	and.b32  	%r9247, %r9246, %r9244;
	and.b32  	%r9248, %r9194, %r9219;
	or.b32  	%r9249, %r9247, %r9248;
	shf.l.wrap.b32 	%r9250, %r9244, %r9244, 30;
	shf.l.wrap.b32 	%r9251, %r9244, %r9244, 19;
	xor.b32  	%r9252, %r9251, %r9250;
	shf.l.wrap.b32 	%r9253, %r9244, %r9244, 10;
	xor.b32  	%r9254, %r9252, %r9253;
	and.b32  	%r9255, %r9220, %r9245;
	not.b32 	%r9256, %r9245;
	and.b32  	%r9257, %r9195, %r9256;
	or.b32  	%r9258, %r9257, %r9255;
	shf.l.wrap.b32 	%r9259, %r9245, %r9245, 26;
	shf.l.wrap.b32 	%r9260, %r9245, %r9245, 21;
	xor.b32  	%r9261, %r9259, %r9260;
	shf.l.wrap.b32 	%r9262, %r9245, %r9245, 7;
	xor.b32  	%r9263, %r9261, %r9262;
	add.s32 	%r9264, %r9263, %r7970;
	add.s32 	%r9265, %r9264, %r9258;
	add.s32 	%r9266, %r9265, %r9170;
	add.s32 	%r9267, %r9266, -2117940946;
	add.s32 	%r9268, %r9254, %r9249;
	add.s32 	%r9269, %r9268, %r9267;
	add.s32 	%r9270, %r9267, %r9169;
	or.b32  	%r9271, %r9219, %r9244;
	and.b32  	%r9272, %r9271, %r9269;
	and.b32  	%r9273, %r9219, %r9244;
	or.b32  	%r9274, %r9272, %r9273;
	shf.l.wrap.b32 	%r9275, %r9269, %r9269, 30;
	shf.l.wrap.b32 	%r9276, %r9269, %r9269, 19;
	xor.b32  	%r9277, %r9276, %r9275;
	shf.l.wrap.b32 	%r9278, %r9269, %r9269, 10;
	xor.b32  	%r9279, %r9277, %r9278;
	and.b32  	%r9280, %r9245, %r9270;
	not.b32 	%r9281, %r9270;
	and.b32  	%r9282, %r9220, %r9281;
	or.b32  	%r9283, %r9282, %r9280;
	shf.l.wrap.b32 	%r9284, %r9270, %r9270, 26;
	shf.l.wrap.b32 	%r9285, %r9270, %r9270, 21;
	xor.b32  	%r9286, %r9284, %r9285;
	shf.l.wrap.b32 	%r9287, %r9270, %r9270, 7;
	xor.b32  	%r9288, %r9286, %r9287;
	add.s32 	%r9289, %r9288, %r7983;
	add.s32 	%r9290, %r9289, %r9283;
	add.s32 	%r9291, %r9290, %r9195;
	add.s32 	%r9292, %r9291, -1838011259;
	add.s32 	%r9293, %r9279, %r9274;
	add.s32 	%r9294, %r9293, %r9292;
	add.s32 	%r9295, %r9292, %r9194;
	or.b32  	%r9296, %r9244, %r9269;
	and.b32  	%r9297, %r9296, %r9294;
	and.b32  	%r9298, %r9244, %r9269;
	or.b32  	%r9299, %r9297, %r9298;
	shf.l.wrap.b32 	%r9300, %r9294, %r9294, 30;
	shf.l.wrap.b32 	%r9301, %r9294, %r9294, 19;
	xor.b32  	%r9302, %r9301, %r9300;
	shf.l.wrap.b32 	%r9303, %r9294, %r9294, 10;
	xor.b32  	%r9304, %r9302, %r9303;
	and.b32  	%r9305, %r9270, %r9295;
	not.b32 	%r9306, %r9295;
	and.b32  	%r9307, %r9245, %r9306;
	or.b32  	%r9308, %r9307, %r9305;
	shf.l.wrap.b32 	%r9309, %r9295, %r9295, 26;
	shf.l.wrap.b32 	%r9310, %r9295, %r9295, 21;
	xor.b32  	%r9311, %r9309, %r9310;
	shf.l.wrap.b32 	%r9312, %r9295, %r9295, 7;
	xor.b32  	%r9313, %r9311, %r9312;
	add.s32 	%r9314, %r9313, %r7996;
	add.s32 	%r9315, %r9314, %r9308;
	add.s32 	%r9316, %r9315, %r9220;
	add.s32 	%r9317, %r9316, -1564481375;
	add.s32 	%r9318, %r9304, %r9299;
	add.s32 	%r9319, %r9318, %r9317;
	add.s32 	%r9320, %r9317, %r9219;
	or.b32  	%r9321, %r9269, %r9294;
	and.b32  	%r9322, %r9321, %r9319;
	and.b32  	%r9323, %r9269, %r9294;
	or.b32  	%r9324, %r9322, %r9323;
	shf.l.wrap.b32 	%r9325, %r9319, %r9319, 30;
	shf.l.wrap.b32 	%r9326, %r9319, %r9319, 19;
	xor.b32  	%r9327, %r9326, %r9325;
	shf.l.wrap.b32 	%r9328, %r9319, %r9319, 10;
	xor.b32  	%r9329, %r9327, %r9328;
	and.b32  	%r9330, %r9295, %r9320;
	not.b32 	%r9331, %r9320;
	and.b32  	%r9332, %r9270, %r9331;
	or.b32  	%r9333, %r9332, %r9330;
	shf.l.wrap.b32 	%r9334, %r9320, %r9320, 26;
	shf.l.wrap.b32 	%r9335, %r9320, %r9320, 21;
	xor.b32  	%r9336, %r9334, %r9335;
	shf.l.wrap.b32 	%r9337, %r9320, %r9320, 7;
	xor.b32  	%r9338, %r9336, %r9337;
	add.s32 	%r9339, %r9338, %r8009;
	add.s32 	%r9340, %r9339, %r9333;
	add.s32 	%r9341, %r9340, %r9245;
	add.s32 	%r9342, %r9341, -1474664885;
	add.s32 	%r9343, %r9329, %r9324;
	add.s32 	%r9344, %r9343, %r9342;
	add.s32 	%r9345, %r9342, %r9244;
	or.b32  	%r9346, %r9294, %r9319;
	and.b32  	%r9347, %r9346, %r9344;
	and.b32  	%r9348, %r9294, %r9319;
	or.b32  	%r9349, %r9347, %r9348;
	shf.l.wrap.b32 	%r9350, %r9344, %r9344, 30;
	shf.l.wrap.b32 	%r9351, %r9344, %r9344, 19;
	xor.b32  	%r9352, %r9351, %r9350;
	shf.l.wrap.b32 	%r9353, %r9344, %r9344, 10;
	xor.b32  	%r9354, %r9352, %r9353;
	and.b32  	%r9355, %r9320, %r9345;
	not.b32 	%r9356, %r9345;
	and.b32  	%r9357, %r9295, %r9356;
	or.b32  	%r9358, %r9357, %r9355;
	shf.l.wrap.b32 	%r9359, %r9345, %r9345, 26;
	shf.l.wrap.b32 	%r9360, %r9345, %r9345, 21;
	xor.b32  	%r9361, %r9359, %r9360;
	shf.l.wrap.b32 	%r9362, %r9345, %r9345, 7;
	xor.b32  	%r9363, %r9361, %r9362;
	add.s32 	%r9364, %r9363, %r8022;
	add.s32 	%r9365, %r9364, %r9358;
	add.s32 	%r9366, %r9365, %r9270;
	add.s32 	%r9367, %r9366, -1035236496;
	add.s32 	%r9368, %r9354, %r9349;
	add.s32 	%r9369, %r9368, %r9367;
	add.s32 	%r9370, %r9367, %r9269;
	or.b32  	%r9371, %r9319, %r9344;
	and.b32  	%r9372, %r9371, %r9369;
	and.b32  	%r9373, %r9319, %r9344;
	or.b32  	%r9374, %r9372, %r9373;
	shf.l.wrap.b32 	%r9375, %r9369, %r9369, 30;
	shf.l.wrap.b32 	%r9376, %r9369, %r9369, 19;
	xor.b32  	%r9377, %r9376, %r9375;
	shf.l.wrap.b32 	%r9378, %r9369, %r9369, 10;
	xor.b32  	%r9379, %r9377, %r9378;
	and.b32  	%r9380, %r9345, %r9370;
	not.b32 	%r9381, %r9370;
	and.b32  	%r9382, %r9320, %r9381;
	or.b32  	%r9383, %r9382, %r9380;
	shf.l.wrap.b32 	%r9384, %r9370, %r9370, 26;
	shf.l.wrap.b32 	%r9385, %r9370, %r9370, 21;
	xor.b32  	%r9386, %r9384, %r9385;
	shf.l.wrap.b32 	%r9387, %r9370, %r9370, 7;
	xor.b32  	%r9388, %r9386, %r9387;
	add.s32 	%r9389, %r9388, %r8035;
	add.s32 	%r9390, %r9389, %r9383;
	add.s32 	%r9391, %r9390, %r9295;
	add.s32 	%r9392, %r9391, -949202525;
	add.s32 	%r9393, %r9379, %r9374;
	add.s32 	%r9394, %r9393, %r9392;
	add.s32 	%r9395, %r9392, %r9294;
	or.b32  	%r9396, %r9344, %r9369;
	and.b32  	%r9397, %r9396, %r9394;
	and.b32  	%r9398, %r9344, %r9369;
	or.b32  	%r9399, %r9397, %r9398;
	shf.l.wrap.b32 	%r9400, %r9394, %r9394, 30;
	shf.l.wrap.b32 	%r9401, %r9394, %r9394, 19;
	xor.b32  	%r9402, %r9401, %r9400;
	shf.l.wrap.b32 	%r9403, %r9394, %r9394, 10;
	xor.b32  	%r9404, %r9402, %r9403;
	and.b32  	%r9405, %r9370, %r9395;
	not.b32 	%r9406, %r9395;
	and.b32  	%r9407, %r9345, %r9406;
	or.b32  	%r9408, %r9407, %r9405;
	shf.l.wrap.b32 	%r9409, %r9395, %r9395, 26;
	shf.l.wrap.b32 	%r9410, %r9395, %r9395, 21;
	xor.b32  	%r9411, %r9409, %r9410;
	shf.l.wrap.b32 	%r9412, %r9395, %r9395, 7;
	xor.b32  	%r9413, %r9411, %r9412;
	add.s32 	%r9414, %r9413, %r8048;
	add.s32 	%r9415, %r9414, %r9408;
	add.s32 	%r9416, %r9415, %r9320;
	add.s32 	%r9417, %r9416, -778901479;
	add.s32 	%r9418, %r9404, %r9399;
	add.s32 	%r9419, %r9418, %r9417;
	add.s32 	%r9420, %r9417, %r9319;
	or.b32  	%r9421, %r9369, %r9394;
	and.b32  	%r9422, %r9421, %r9419;
	and.b32  	%r9423, %r9369, %r9394;
	or.b32  	%r9424, %r9422, %r9423;
	shf.l.wrap.b32 	%r9425, %r9419, %r9419, 30;
	shf.l.wrap.b32 	%r9426, %r9419, %r9419, 19;
	xor.b32  	%r9427, %r9426, %r9425;
	shf.l.wrap.b32 	%r9428, %r9419, %r9419, 10;
	xor.b32  	%r9429, %r9427, %r9428;
	and.b32  	%r9430, %r9395, %r9420;
	not.b32 	%r9431, %r9420;
	and.b32  	%r9432, %r9370, %r9431;
	or.b32  	%r9433, %r9432, %r9430;
	shf.l.wrap.b32 	%r9434, %r9420, %r9420, 26;
	shf.l.wrap.b32 	%r9435, %r9420, %r9420, 21;
	xor.b32  	%r9436, %r9434, %r9435;
	shf.l.wrap.b32 	%r9437, %r9420, %r9420, 7;
	xor.b32  	%r9438, %r9436, %r9437;
	add.s32 	%r9439, %r9438, %r8061;
	add.s32 	%r9440, %r9439, %r9433;
	add.s32 	%r9441, %r9440, %r9345;
	add.s32 	%r9442, %r9441, -694614492;
	add.s32 	%r9443, %r9429, %r9424;
	add.s32 	%r9444, %r9443, %r9442;
	add.s32 	%r9445, %r9442, %r9344;
	or.b32  	%r9446, %r9394, %r9419;
	and.b32  	%r9447, %r9446, %r9444;
	and.b32  	%r9448, %r9394, %r9419;
	or.b32  	%r9449, %r9447, %r9448;
	shf.l.wrap.b32 	%r9450, %r9444, %r9444, 30;
	shf.l.wrap.b32 	%r9451, %r9444, %r9444, 19;
	xor.b32  	%r9452, %r9451, %r9450;
	shf.l.wrap.b32 	%r9453, %r9444, %r9444, 10;
	xor.b32  	%r9454, %r9452, %r9453;
	and.b32  	%r9455, %r9420, %r9445;
	not.b32 	%r9456, %r9445;
	and.b32  	%r9457, %r9395, %r9456;
	or.b32  	%r9458, %r9457, %r9455;
	shf.l.wrap.b32 	%r9459, %r9445, %r9445, 26;
	shf.l.wrap.b32 	%r9460, %r9445, %r9445, 21;
	xor.b32  	%r9461, %r9459, %r9460;
	shf.l.wrap.b32 	%r9462, %r9445, %r9445, 7;
	xor.b32  	%r9463, %r9461, %r9462;
	add.s32 	%r9464, %r9463, %r8074;
	add.s32 	%r9465, %r9464, %r9458;
	add.s32 	%r9466, %r9465, %r9370;
	add.s32 	%r9467, %r9466, -200395387;
	add.s32 	%r9468, %r9454, %r9449;
	add.s32 	%r9469, %r9468, %r9467;
	add.s32 	%r9470, %r9467, %r9369;
	or.b32  	%r9471, %r9419, %r9444;
	and.b32  	%r9472, %r9471, %r9469;
	and.b32  	%r9473, %r9419, %r9444;
	or.b32  	%r9474, %r9472, %r9473;
	shf.l.wrap.b32 	%r9475, %r9469, %r9469, 30;
	shf.l.wrap.b32 	%r9476, %r9469, %r9469, 19;
	xor.b32  	%r9477, %r9476, %r9475;
	shf.l.wrap.b32 	%r9478, %r9469, %r9469, 10;
	xor.b32  	%r9479, %r9477, %r9478;
	and.b32  	%r9480, %r9445, %r9470;
	not.b32 	%r9481, %r9470;
	and.b32  	%r9482, %r9420, %r9481;
	or.b32  	%r9483, %r9482, %r9480;
	shf.l.wrap.b32 	%r9484, %r9470, %r9470, 26;
	shf.l.wrap.b32 	%r9485, %r9470, %r9470, 21;
	xor.b32  	%r9486, %r9484, %r9485;
	shf.l.wrap.b32 	%r9487, %r9470, %r9470, 7;
	xor.b32  	%r9488, %r9486, %r9487;
	add.s32 	%r9489, %r9488, %r8087;
	add.s32 	%r9490, %r9489, %r9483;
	add.s32 	%r9491, %r9490, %r9395;
	add.s32 	%r9492, %r9491, 275423344;
	add.s32 	%r9493, %r9479, %r9474;
	add.s32 	%r9494, %r9493, %r9492;
	add.s32 	%r9495, %r9492, %r9394;
	or.b32  	%r9496, %r9444, %r9469;
	and.b32  	%r9497, %r9496, %r9494;
	and.b32  	%r9498, %r9444, %r9469;
	or.b32  	%r9499, %r9497, %r9498;
	shf.l.wrap.b32 	%r9500, %r9494, %r9494, 30;
	shf.l.wrap.b32 	%r9501, %r9494, %r9494, 19;
	xor.b32  	%r9502, %r9501, %r9500;
	shf.l.wrap.b32 	%r9503, %r9494, %r9494, 10;
	xor.b32  	%r9504, %r9502, %r9503;
	and.b32  	%r9505, %r9470, %r9495;
	not.b32 	%r9506, %r9495;
	and.b32  	%r9507, %r9445, %r9506;
	or.b32  	%r9508, %r9507, %r9505;
	shf.l.wrap.b32 	%r9509, %r9495, %r9495, 26;
	shf.l.wrap.b32 	%r9510, %r9495, %r9495, 21;
	xor.b32  	%r9511, %r9509, %r9510;
	shf.l.wrap.b32 	%r9512, %r9495, %r9495, 7;
	xor.b32  	%r9513, %r9511, %r9512;
	add.s32 	%r9514, %r9513, %r8100;
	add.s32 	%r9515, %r9514, %r9508;
	add.s32 	%r9516, %r9515, %r9420;
	add.s32 	%r9517, %r9516, 430227734;
	add.s32 	%r9518, %r9504, %r9499;
	add.s32 	%r9519, %r9518, %r9517;
	add.s32 	%r9520, %r9517, %r9419;
	or.b32  	%r9521, %r9469, %r9494;
	and.b32  	%r9522, %r9521, %r9519;
	and.b32  	%r9523, %r9469, %r9494;
	or.b32  	%r9524, %r9522, %r9523;
	shf.l.wrap.b32 	%r9525, %r9519, %r9519, 30;
	shf.l.wrap.b32 	%r9526, %r9519, %r9519, 19;
	xor.b32  	%r9527, %r9526, %r9525;
	shf.l.wrap.b32 	%r9528, %r9519, %r9519, 10;
	xor.b32  	%r9529, %r9527, %r9528;
	and.b32  	%r9530, %r9495, %r9520;
	not.b32 	%r9531, %r9520;
	and.b32  	%r9532, %r9470, %r9531;
	or.b32  	%r9533, %r9532, %r9530;
	shf.l.wrap.b32 	%r9534, %r9520, %r9520, 26;
	shf.l.wrap.b32 	%r9535, %r9520, %r9520, 21;
	xor.b32  	%r9536, %r9534, %r9535;
	shf.l.wrap.b32 	%r9537, %r9520, %r9520, 7;
	xor.b32  	%r9538, %r9536, %r9537;
	add.s32 	%r9539, %r9538, %r8113;
	add.s32 	%r9540, %r9539, %r9533;
	add.s32 	%r9541, %r9540, %r9445;
	add.s32 	%r9542, %r9541, 506948616;
	add.s32 	%r9543, %r9529, %r9524;
	add.s32 	%r9544, %r9543, %r9542;
	add.s32 	%r9545, %r9542, %r9444;
	or.b32  	%r9546, %r9494, %r9519;
	and.b32  	%r9547, %r9546, %r9544;
	and.b32  	%r9548, %r9494, %r9519;
	or.b32  	%r9549, %r9547, %r9548;
	shf.l.wrap.b32 	%r9550, %r9544, %r9544, 30;
	shf.l.wrap.b32 	%r9551, %r9544, %r9544, 19;
	xor.b32  	%r9552, %r9551, %r9550;
	shf.l.wrap.b32 	%r9553, %r9544, %r9544, 10;
	xor.b32  	%r9554, %r9552, %r9553;
	and.b32  	%r9555, %r9520, %r9545;
	not.b32 	%r9556, %r9545;
	and.b32  	%r9557, %r9495, %r9556;
	or.b32  	%r9558, %r9557, %r9555;
	shf.l.wrap.b32 	%r9559, %r9545, %r9545, 26;
	shf.l.wrap.b32 	%r9560, %r9545, %r9545, 21;
	xor.b32  	%r9561, %r9559, %r9560;
	shf.l.wrap.b32 	%r9562, %r9545, %r9545, 7;
	xor.b32  	%r9563, %r9561, %r9562;
	add.s32 	%r9564, %r9563, %r8126;
	add.s32 	%r9565, %r9564, %r9558;
	add.s32 	%r9566, %r9565, %r9470;
	add.s32 	%r9567, %r9566, 659060556;
	add.s32 	%r9568, %r9554, %r9549;
	add.s32 	%r9569, %r9568, %r9567;
	add.s32 	%r9570, %r9567, %r9469;
	or.b32  	%r9571, %r9519, %r9544;
	and.b32  	%r9572, %r9571, %r9569;
	and.b32  	%r9573, %r9519, %r9544;
	or.b32  	%r9574, %r9572, %r9573;
	shf.l.wrap.b32 	%r9575, %r9569, %r9569, 30;
	shf.l.wrap.b32 	%r9576, %r9569, %r9569, 19;
	xor.b32  	%r9577, %r9576, %r9575;
	shf.l.wrap.b32 	%r9578, %r9569, %r9569, 10;
	xor.b32  	%r9579, %r9577, %r9578;
	and.b32  	%r9580, %r9545, %r9570;
	not.b32 	%r9581, %r9570;
	and.b32  	%r9582, %r9520, %r9581;
	or.b32  	%r9583, %r9582, %r9580;
	shf.l.wrap.b32 	%r9584, %r9570, %r9570, 26;
	shf.l.wrap.b32 	%r9585, %r9570, %r9570, 21;
	xor.b32  	%r9586, %r9584, %r9585;
	shf.l.wrap.b32 	%r9587, %r9570, %r9570, 7;
	xor.b32  	%r9588, %r9586, %r9587;
	add.s32 	%r9589, %r9588, %r8139;
	add.s32 	%r9590, %r9589, %r9583;
	add.s32 	%r9591, %r9590, %r9495;
	add.s32 	%r9592, %r9591, 883997877;
	add.s32 	%r9593, %r9579, %r9574;
	add.s32 	%r9594, %r9593, %r9592;
	add.s32 	%r9595, %r9592, %r9494;
	or.b32  	%r9596, %r9544, %r9569;
	and.b32  	%r9597, %r9596, %r9594;
	and.b32  	%r9598, %r9544, %r9569;
	or.b32  	%r9599, %r9597, %r9598;
	shf.l.wrap.b32 	%r9600, %r9594, %r9594, 30;
	shf.l.wrap.b32 	%r9601, %r9594, %r9594, 19;
	xor.b32  	%r9602, %r9601, %r9600;
	shf.l.wrap.b32 	%r9603, %r9594, %r9594, 10;
	xor.b32  	%r9604, %r9602, %r9603;
	and.b32  	%r9605, %r9570, %r9595;
	not.b32 	%r9606, %r9595;
	and.b32  	%r9607, %r9545, %r9606;
	or.b32  	%r9608, %r9607, %r9605;
	shf.l.wrap.b32 	%r9609, %r9595, %r9595, 26;
	shf.l.wrap.b32 	%r9610, %r9595, %r9595, 21;
	xor.b32  	%r9611, %r9609, %r9610;
	shf.l.wrap.b32 	%r9612, %r9595, %r9595, 7;
	xor.b32  	%r9613, %r9611, %r9612;
	add.s32 	%r9614, %r9613, %r8152;
	add.s32 	%r9615, %r9614, %r9608;
	add.s32 	%r9616, %r9615, %r9520;
	add.s32 	%r9617, %r9616, 958139571;
	add.s32 	%r9618, %r9604, %r9599;
	add.s32 	%r9619, %r9618, %r9617;
	add.s32 	%r9620, %r9617, %r9519;
	or.b32  	%r9621, %r9569, %r9594;
	and.b32  	%r9622, %r9621, %r9619;
	and.b32  	%r9623, %r9569, %r9594;
	or.b32  	%r9624, %r9622, %r9623;
	shf.l.wrap.b32 	%r9625, %r9619, %r9619, 30;
	shf.l.wrap.b32 	%r9626, %r9619, %r9619, 19;
	xor.b32  	%r9627, %r9626, %r9625;
	shf.l.wrap.b32 	%r9628, %r9619, %r9619, 10;
	xor.b32  	%r9629, %r9627, %r9628;
	and.b32  	%r9630, %r9595, %r9620;
	not.b32 	%r9631, %r9620;
	and.b32  	%r9632, %r9570, %r9631;
	or.b32  	%r9633, %r9632, %r9630;
	shf.l.wrap.b32 	%r9634, %r9620, %r9620, 26;
	shf.l.wrap.b32 	%r9635, %r9620, %r9620, 21;
	xor.b32  	%r9636, %r9634, %r9635;
	shf.l.wrap.b32 	%r9637, %r9620, %r9620, 7;
	xor.b32  	%r9638, %r9636, %r9637;
	add.s32 	%r9639, %r9638, %r8165;
	add.s32 	%r9640, %r9639, %r9633;
	add.s32 	%r9641, %r9640, %r9545;
	add.s32 	%r9642, %r9641, 1322822218;
	add.s32 	%r9643, %r9629, %r9624;
	add.s32 	%r9644, %r9643, %r9642;
	add.s32 	%r9645, %r9642, %r9544;
	or.b32  	%r9646, %r9594, %r9619;
	and.b32  	%r9647, %r9646, %r9644;
	and.b32  	%r9648, %r9594, %r9619;
	or.b32  	%r9649, %r9647, %r9648;
	shf.l.wrap.b32 	%r9650, %r9644, %r9644, 30;
	shf.l.wrap.b32 	%r9651, %r9644, %r9644, 19;
	xor.b32  	%r9652, %r9651, %r9650;
	shf.l.wrap.b32 	%r9653, %r9644, %r9644, 10;
	xor.b32  	%r9654, %r9652, %r9653;
	and.b32  	%r9655, %r9620, %r9645;
	not.b32 	%r9656, %r9645;
	and.b32  	%r9657, %r9595, %r9656;
	or.b32  	%r9658, %r9657, %r9655;
	shf.l.wrap.b32 	%r9659, %r9645, %r9645, 26;
	shf.l.wrap.b32 	%r9660, %r9645, %r9645, 21;
	xor.b32  	%r9661, %r9659, %r9660;
	shf.l.wrap.b32 	%r9662, %r9645, %r9645, 7;
	xor.b32  	%r9663, %r9661, %r9662;
	add.s32 	%r9664, %r9663, %r8178;
	add.s32 	%r9665, %r9664, %r9658;
	add.s32 	%r9666, %r9665, %r9570;
	add.s32 	%r9667, %r9666, 1537002063;
	add.s32 	%r9668, %r9654, %r9649;
	add.s32 	%r9669, %r9668, %r9667;
	add.s32 	%r9670, %r9667, %r9569;
	or.b32  	%r9671, %r9619, %r9644;
	and.b32  	%r9672, %r9671, %r9669;
	and.b32  	%r9673, %r9619, %r9644;
	or.b32  	%r9674, %r9672, %r9673;
	shf.l.wrap.b32 	%r9675, %r9669, %r9669, 30;
	shf.l.wrap.b32 	%r9676, %r9669, %r9669, 19;
	xor.b32  	%r9677, %r9676, %r9675;
	shf.l.wrap.b32 	%r9678, %r9669, %r9669, 10;
	xor.b32  	%r9679, %r9677, %r9678;
	and.b32  	%r9680, %r9645, %r9670;
	not.b32 	%r9681, %r9670;
	and.b32  	%r9682, %r9620, %r9681;
	or.b32  	%r9683, %r9682, %r9680;
	shf.l.wrap.b32 	%r9684, %r9670, %r9670, 26;
	shf.l.wrap.b32 	%r9685, %r9670, %r9670, 21;
	xor.b32  	%r9686, %r9684, %r9685;
	shf.l.wrap.b32 	%r9687, %r9670, %r9670, 7;
	xor.b32  	%r9688, %r9686, %r9687;
	add.s32 	%r9689, %r9688, %r8191;
	add.s32 	%r9690, %r9689, %r9683;
	add.s32 	%r9691, %r9690, %r9595;
	add.s32 	%r9692, %r9691, 1747873779;
	add.s32 	%r9693, %r9679, %r9674;
	add.s32 	%r9694, %r9693, %r9692;
	add.s32 	%r9695, %r9692, %r9594;
	or.b32  	%r9696, %r9644, %r9669;
	and.b32  	%r9697, %r9696, %r9694;
	and.b32  	%r9698, %r9644, %r9669;
	or.b32  	%r9699, %r9697, %r9698;
	shf.l.wrap.b32 	%r9700, %r9694, %r9694, 30;
	shf.l.wrap.b32 	%r9701, %r9694, %r9694, 19;
	xor.b32  	%r9702, %r9701, %r9700;
	shf.l.wrap.b32 	%r9703, %r9694, %r9694, 10;
	xor.b32  	%r9704, %r9702, %r9703;
	and.b32  	%r9705, %r9670, %r9695;
	not.b32 	%r9706, %r9695;
	and.b32  	%r9707, %r9645, %r9706;
	or.b32  	%r9708, %r9707, %r9705;
	shf.l.wrap.b32 	%r9709, %r9695, %r9695, 26;
	shf.l.wrap.b32 	%r9710, %r9695, %r9695, 21;
	xor.b32  	%r9711, %r9709, %r9710;
	shf.l.wrap.b32 	%r9712, %r9695, %r9695, 7;
	xor.b32  	%r9713, %r9711, %r9712;
	add.s32 	%r9714, %r9713, %r8204;
	add.s32 	%r9715, %r9714, %r9708;
	add.s32 	%r9716, %r9715, %r9620;
	add.s32 	%r9717, %r9716, 1955562222;
	add.s32 	%r9718, %r9704, %r9699;
	add.s32 	%r9719, %r9718, %r9717;
	add.s32 	%r9720, %r9717, %r9619;
	or.b32  	%r9721, %r9669, %r9694;
	and.b32  	%r9722, %r9721, %r9719;
	and.b32  	%r9723, %r9669, %r9694;
	or.b32  	%r9724, %r9722, %r9723;
	shf.l.wrap.b32 	%r9725, %r9719, %r9719, 30;
	shf.l.wrap.b32 	%r9726, %r9719, %r9719, 19;
	xor.b32  	%r9727, %r9726, %r9725;
	shf.l.wrap.b32 	%r9728, %r9719, %r9719, 10;
	xor.b32  	%r9729, %r9727, %r9728;
	and.b32  	%r9730, %r9695, %r9720;
	not.b32 	%r9731, %r9720;
	and.b32  	%r9732, %r9670, %r9731;
	or.b32  	%r9733, %r9732, %r9730;
	shf.l.wrap.b32 	%r9734, %r9720, %r9720, 26;
	shf.l.wrap.b32 	%r9735, %r9720, %r9720, 21;
	xor.b32  	%r9736, %r9734, %r9735;
	shf.l.wrap.b32 	%r9737, %r9720, %r9720, 7;
	xor.b32  	%r9738, %r9736, %r9737;
	add.s32 	%r9739, %r9738, %r8217;
	add.s32 	%r9740, %r9739, %r9733;
	add.s32 	%r9741, %r9740, %r9645;
	add.s32 	%r9742, %r9741, 2024104815;
	add.s32 	%r9743, %r9729, %r9724;
	add.s32 	%r9744, %r9743, %r9742;
	add.s32 	%r9745, %r9742, %r9644;
	or.b32  	%r9746, %r9694, %r9719;
	and.b32  	%r9747, %r9746, %r9744;
	and.b32  	%r9748, %r9694, %r9719;
	or.b32  	%r9749, %r9747, %r9748;
	shf.l.wrap.b32 	%r9750, %r9744, %r9744, 30;
	shf.l.wrap.b32 	%r9751, %r9744, %r9744, 19;
	xor.b32  	%r9752, %r9751, %r9750;
	shf.l.wrap.b32 	%r9753, %r9744, %r9744, 10;
	xor.b32  	%r9754, %r9752, %r9753;
	and.b32  	%r9755, %r9720, %r9745;
	not.b32 	%r9756, %r9745;
	and.b32  	%r9757, %r9695, %r9756;
	or.b32  	%r9758, %r9757, %r9755;
	shf.l.wrap.b32 	%r9759, %r9745, %r9745, 26;
	shf.l.wrap.b32 	%r9760, %r9745, %r9745, 21;
	xor.b32  	%r9761, %r9759, %r9760;
	shf.l.wrap.b32 	%r9762, %r9745, %r9745, 7;
	xor.b32  	%r9763, %r9761, %r9762;
	add.s32 	%r9764, %r9763, %r8230;
	add.s32 	%r9765, %r9764, %r9758;
	add.s32 	%r9766, %r9765, %r9670;
	add.s32 	%r9767, %r9766, -2067236844;
	add.s32 	%r9768, %r9754, %r9749;
	add.s32 	%r9769, %r9768, %r9767;
	add.s32 	%r9770, %r9767, %r9669;
	or.b32  	%r9771, %r9719, %r9744;
	and.b32  	%r9772, %r9771, %r9769;
	and.b32  	%r9773, %r9719, %r9744;
	or.b32  	%r9774, %r9772, %r9773;
	shf.l.wrap.b32 	%r9775, %r9769, %r9769, 30;
	shf.l.wrap.b32 	%r9776, %r9769, %r9769, 19;
	xor.b32  	%r9777, %r9776, %r9775;
	shf.l.wrap.b32 	%r9778, %r9769, %r9769, 10;
	xor.b32  	%r9779, %r9777, %r9778;
	and.b32  	%r9780, %r9745, %r9770;
	not.b32 	%r9781, %r9770;
	and.b32  	%r9782, %r9720, %r9781;
	or.b32  	%r9783, %r9782, %r9780;
	shf.l.wrap.b32 	%r9784, %r9770, %r9770, 26;
	shf.l.wrap.b32 	%r9785, %r9770, %r9770, 21;
	xor.b32  	%r9786, %r9784, %r9785;
	shf.l.wrap.b32 	%r9787, %r9770, %r9770, 7;
	xor.b32  	%r9788, %r9786, %r9787;
	add.s32 	%r9789, %r9788, %r8243;
	add.s32 	%r9790, %r9789, %r9783;
	add.s32 	%r9791, %r9790, %r9695;
	add.s32 	%r9792, %r9791, -1933114872;
	add.s32 	%r9793, %r9779, %r9774;
	add.s32 	%r9794, %r9793, %r9792;
	add.s32 	%r9795, %r9792, %r9694;
	or.b32  	%r9796, %r9744, %r9769;
	and.b32  	%r9797, %r9796, %r9794;
	and.b32  	%r9798, %r9744, %r9769;
	or.b32  	%r9799, %r9797, %r9798;
	shf.l.wrap.b32 	%r9800, %r9794, %r9794, 30;
	shf.l.wrap.b32 	%r9801, %r9794, %r9794, 19;
	xor.b32  	%r9802, %r9801, %r9800;
	shf.l.wrap.b32 	%r9803, %r9794, %r9794, 10;
	xor.b32  	%r9804, %r9802, %r9803;
	and.b32  	%r9805, %r9770, %r9795;
	not.b32 	%r9806, %r9795;
	and.b32  	%r9807, %r9745, %r9806;
	or.b32  	%r9808, %r9807, %r9805;
	shf.l.wrap.b32 	%r9809, %r9795, %r9795, 26;
	shf.l.wrap.b32 	%r9810, %r9795, %r9795, 21;
	xor.b32  	%r9811, %r9809, %r9810;
	shf.l.wrap.b32 	%r9812, %r9795, %r9795, 7;
	xor.b32  	%r9813, %r9811, %r9812;
	add.s32 	%r9814, %r9813, %r8256;
	add.s32 	%r9815, %r9814, %r9808;
	add.s32 	%r9816, %r9815, %r9720;
	add.s32 	%r9817, %r9816, -1866530822;
	add.s32 	%r9818, %r9804, %r9799;
	add.s32 	%r9819, %r9818, %r9817;
	add.s32 	%r9820, %r9817, %r9719;
	or.b32  	%r9821, %r9769, %r9794;
	and.b32  	%r9822, %r9821, %r9819;
	and.b32  	%r9823, %r9769, %r9794;
	or.b32  	%r9824, %r9822, %r9823;
	shf.l.wrap.b32 	%r9825, %r9819, %r9819, 30;
	shf.l.wrap.b32 	%r9826, %r9819, %r9819, 19;
	xor.b32  	%r9827, %r9826, %r9825;
	shf.l.wrap.b32 	%r9828, %r9819, %r9819, 10;
	xor.b32  	%r9829, %r9827, %r9828;
	and.b32  	%r9830, %r9795, %r9820;
	not.b32 	%r9831, %r9820;
	and.b32  	%r9832, %r9770, %r9831;
	or.b32  	%r9833, %r9832, %r9830;
	shf.l.wrap.b32 	%r9834, %r9820, %r9820, 26;
	shf.l.wrap.b32 	%r9835, %r9820, %r9820, 21;
	xor.b32  	%r9836, %r9834, %r9835;
	shf.l.wrap.b32 	%r9837, %r9820, %r9820, 7;
	xor.b32  	%r9838, %r9836, %r9837;
	add.s32 	%r9839, %r9838, %r8269;
	add.s32 	%r9840, %r9839, %r9833;
	add.s32 	%r9841, %r9840, %r9745;
	add.s32 	%r9842, %r9841, -1538233109;
	add.s32 	%r9843, %r9829, %r9824;
	add.s32 	%r9844, %r9843, %r9842;
	add.s32 	%r9845, %r9842, %r9744;
	or.b32  	%r9846, %r9794, %r9819;
	and.b32  	%r9847, %r9846, %r9844;
	and.b32  	%r9848, %r9794, %r9819;
	or.b32  	%r9849, %r9847, %r9848;
	shf.l.wrap.b32 	%r9850, %r9844, %r9844, 30;
	shf.l.wrap.b32 	%r9851, %r9844, %r9844, 19;
	xor.b32  	%r9852, %r9851, %r9850;
	shf.l.wrap.b32 	%r9853, %r9844, %r9844, 10;
	xor.b32  	%r9854, %r9852, %r9853;
	and.b32  	%r9855, %r9820, %r9845;
	not.b32 	%r9856, %r9845;
	and.b32  	%r9857, %r9795, %r9856;
	or.b32  	%r9858, %r9857, %r9855;
	shf.l.wrap.b32 	%r9859, %r9845, %r9845, 26;
	shf.l.wrap.b32 	%r9860, %r9845, %r9845, 21;
	xor.b32  	%r9861, %r9859, %r9860;
	shf.l.wrap.b32 	%r9862, %r9845, %r9845, 7;
	xor.b32  	%r9863, %r9861, %r9862;
	add.s32 	%r9864, %r9863, %r8282;
	add.s32 	%r9865, %r9864, %r9858;
	add.s32 	%r9866, %r9865, %r9770;
	add.s32 	%r9867, %r9866, -1090935817;
	add.s32 	%r9868, %r9854, %r9849;
	add.s32 	%r9869, %r9868, %r9867;
	add.s32 	%r9870, %r9867, %r9769;
	or.b32  	%r9871, %r9819, %r9844;
	and.b32  	%r9872, %r9871, %r9869;
	and.b32  	%r9873, %r9819, %r9844;
	or.b32  	%r9874, %r9872, %r9873;
	shf.l.wrap.b32 	%r9875, %r9869, %r9869, 30;
	shf.l.wrap.b32 	%r9876, %r9869, %r9869, 19;
	xor.b32  	%r9877, %r9876, %r9875;
	shf.l.wrap.b32 	%r9878, %r9869, %r9869, 10;
	xor.b32  	%r9879, %r9877, %r9878;
	and.b32  	%r9880, %r9845, %r9870;
	not.b32 	%r9881, %r9870;
	and.b32  	%r9882, %r9820, %r9881;
	or.b32  	%r9883, %r9882, %r9880;
	shf.l.wrap.b32 	%r9884, %r9870, %r9870, 26;
	shf.l.wrap.b32 	%r9885, %r9870, %r9870, 21;
	xor.b32  	%r9886, %r9884, %r9885;
	shf.l.wrap.b32 	%r9887, %r9870, %r9870, 7;
	xor.b32  	%r9888, %r9886, %r9887;
	add.s32 	%r9889, %r9888, %r8295;
	add.s32 	%r9890, %r9889, %r9883;
	add.s32 	%r9891, %r9890, %r9795;
	add.s32 	%r9892, %r9891, -965641998;
	add.s32 	%r9893, %r9879, %r9874;
	add.s32 	%r9894, %r9893, %r9892;
	add.s32 	%r9895, %r9892, %r9794;
	add.s32 	%r10021, %r10021, %r9894;
	add.s32 	%r10020, %r10020, %r9869;
	st.local.v2.u32 	[%rd1], {%r10021, %r10020};
	add.s32 	%r10019, %r10019, %r9844;
	add.s32 	%r10018, %r10018, %r9819;
	st.local.v2.u32 	[%rd1+8], {%r10019, %r10018};
	add.s32 	%r10017, %r10017, %r9895;
	add.s32 	%r10016, %r10016, %r9870;
	st.local.v2.u32 	[%rd1+16], {%r10017, %r10016};
	add.s32 	%r10015, %r10015, %r9845;
	add.s32 	%r10014, %r10014, %r9820;
	st.local.v2.u32 	[%rd1+24], {%r10015, %r10014};
	shr.u32 	%r176, %r10021, 24;
	cvt.u16.u32 	%rs2, %r176;
	shr.u32 	%r9896, %r10020, 24;
	cvt.u16.u32 	%rs3, %r9896;
	shr.u32 	%r9897, %r10019, 24;
	cvt.u16.u32 	%rs4, %r9897;
	shr.u32 	%r9898, %r10018, 24;
	cvt.u16.u32 	%rs5, %r9898;
	shr.u32 	%r9899, %r10017, 24;
	cvt.u16.u32 	%rs6, %r9899;
	shr.u32 	%r9900, %r10016, 24;
	cvt.u16.u32 	%rs7, %r9900;
	shr.u32 	%r9901, %r10015, 24;
	cvt.u16.u32 	%rs8, %r9901;
	shr.u32 	%r9902, %r10014, 24;
	cvt.u16.u32 	%rs9, %r9902;
	shr.u32 	%r177, %r10021, 16;
	{ .reg .b16 tmp; mov.b32 {tmp, %rs10}, %r10021; }
	{ .reg .b16 tmp; mov.b32 {tmp, %rs11}, %r10020; }
	{ .reg .b16 tmp; mov.b32 {tmp, %rs12}, %r10019; }
	{ .reg .b16 tmp; mov.b32 {tmp, %rs13}, %r10018; }
	{ .reg .b16 tmp; mov.b32 {tmp, %rs14}, %r10017; }
	{ .reg .b16 tmp; mov.b32 {tmp, %rs15}, %r10016; }
	{ .reg .b16 tmp; mov.b32 {tmp, %rs16}, %r10015; }
	{ .reg .b16 tmp; mov.b32 {tmp, %rs17}, %r10014; }
	shr.u32 	%r178, %r10021, 8;
	cvt.u16.u32 	%rs18, %r178;
	shr.u32 	%r9903, %r10020, 8;
	cvt.u16.u32 	%rs19, %r9903;
	shr.u32 	%r9904, %r10019, 8;
	cvt.u16.u32 	%rs20, %r9904;
	shr.u32 	%r9905, %r10018, 8;
	cvt.u16.u32 	%rs21, %r9905;
	shr.u32 	%r9906, %r10017, 8;
	cvt.u16.u32 	%rs22, %r9906;
	shr.u32 	%r9907, %r10016, 8;
	cvt.u16.u32 	%rs23, %r9907;
	shr.u32 	%r9908, %r10015, 8;
	cvt.u16.u32 	%rs24, %r9908;
	shr.u32 	%r9909, %r10014, 8;
	cvt.u16.u32 	%rs25, %r9909;
	cvt.u16.u32 	%rs26, %r10021;
	cvt.u16.u32 	%rs27, %r10020;
	cvt.u16.u32 	%rs28, %r10019;
	cvt.u16.u32 	%rs29, %r10018;
	cvt.u16.u32 	%rs30, %r10017;
	cvt.u16.u32 	%rs31, %r10016;
	cvt.u16.u32 	%rs32, %r10015;
	cvt.u16.u32 	%rs33, %r10014;
	@%p18 bra 	$L__BB5_170;
	and.b32  	%r179, %r177, 255;
	and.b32  	%r180, %r178, 255;
	mov.b32 	%r10045, 0;
$L__BB5_30:
	.pragma "nounroll";
	ld.param.u64 	%rd129, [_Z30find_passwords_optimized_multiPKhS0_iiy_param_1];
	add.u64 	%rd108, %SP, 160;
	add.u64 	%rd27, %SPL, 160;
	shl.b32 	%r9911, %r10045, 5;
	cvt.u64.u32 	%rd109, %r9911;
	cvta.to.global.u64 	%rd28, %rd129;
	add.s64 	%rd29, %rd28, %rd109;
	ld.global.nc.u8 	%rs180, [%rd29];
	cvt.u16.u8 	%rs181, %rs180;
	setp.ne.s16 	%p19, %rs181, %rs2;
	@%p19 bra 	$L__BB5_64;
	ld.global.nc.u8 	%rs182, [%rd29+1];
	cvt.u16.u8 	%rs183, %rs182;
	and.b16  	%rs184, %rs10, 255;
	setp.ne.s16 	%p20, %rs183, %rs184;
	@%p20 bra 	$L__BB5_64;
	ld.global.nc.u8 	%rs185, [%rd29+2];
	cvt.u16.u8 	%rs186, %rs185;
	and.b16  	%rs187, %rs18, 255;
	setp.ne.s16 	%p21, %rs186, %rs187;
	@%p21 bra 	$L__BB5_64;
	ld.global.nc.u8 	%rs188, [%rd29+3];
	cvt.u16.u8 	%rs189, %rs188;
	and.b16  	%rs190, %rs26, 255;
	setp.ne.s16 	%p22, %rs189, %rs190;
	@%p22 bra 	$L__BB5_64;
	ld.global.nc.u8 	%rs191, [%rd29+4];
	cvt.u16.u8 	%rs192, %rs191;
	setp.ne.s16 	%p23, %rs192, %rs3;
	@%p23 bra 	$L__BB5_64;
	ld.global.nc.u8 	%rs193, [%rd29+5];
	cvt.u16.u8 	%rs194, %rs193;
	and.b16  	%rs195, %rs11, 255;
	setp.ne.s16 	%p24, %rs194, %rs195;
	@%p24 bra 	$L__BB5_64;
	ld.global.nc.u8 	%rs196, [%rd29+6];
	cvt.u16.u8 	%rs197, %rs196;
	and.b16  	%rs198, %rs19, 255;
	setp.ne.s16 	%p25, %rs197, %rs198;
	@%p25 bra 	$L__BB5_64;
	ld.global.nc.u8 	%rs199, [%rd29+7];
	cvt.u16.u8 	%rs200, %rs199;
	and.b16  	%rs201, %rs27, 255;
	setp.ne.s16 	%p26, %rs200, %rs201;
	@%p26 bra 	$L__BB5_64;
	ld.global.nc.u8 	%rs202, [%rd29+8];
	cvt.u16.u8 	%rs203, %rs202;
	setp.ne.s16 	%p27, %rs203, %rs4;
	@%p27 bra 	$L__BB5_64;
	ld.global.nc.u8 	%rs204, [%rd29+9];
	cvt.u16.u8 	%rs205, %rs204;
	and.b16  	%rs206, %rs12, 255;
	setp.ne.s16 	%p28, %rs205, %rs206;
	@%p28 bra 	$L__BB5_64;
	ld.global.nc.u8 	%rs207, [%rd29+10];
	cvt.u16.u8 	%rs208, %rs207;
	and.b16  	%rs209, %rs20, 255;
	setp.ne.s16 	%p29, %rs208, %rs209;
	@%p29 bra 	$L__BB5_64;
	ld.global.nc.u8 	%rs210, [%rd29+11];
	cvt.u16.u8 	%rs211, %rs210;
	and.b16  	%rs212, %rs28, 255;
	setp.ne.s16 	%p30, %rs211, %rs212;
	@%p30 bra 	$L__BB5_64;
	ld.global.nc.u8 	%rs213, [%rd29+12];
	cvt.u16.u8 	%rs214, %rs213;
	setp.ne.s16 	%p31, %rs214, %rs5;
	@%p31 bra 	$L__BB5_64;
	ld.global.nc.u8 	%rs215, [%rd29+13];
	cvt.u16.u8 	%rs216, %rs215;
	and.b16  	%rs217, %rs13, 255;
	setp.ne.s16 	%p32, %rs216, %rs217;
	@%p32 bra 	$L__BB5_64;
	ld.global.nc.u8 	%rs218, [%rd29+14];
	cvt.u16.u8 	%rs219, %rs218;
	and.b16  	%rs220, %rs21, 255;
	setp.ne.s16 	%p33, %rs219, %rs220;
	@%p33 bra 	$L__BB5_64;
	ld.global.nc.u8 	%rs221, [%rd29+15];
	cvt.u16.u8 	%rs222, %rs221;
	and.b16  	%rs223, %rs29, 255;
	setp.ne.s16 	%p34, %rs222, %rs223;
	@%p34 bra 	$L__BB5_64;
	ld.global.nc.u8 	%rs224, [%rd29+16];
	cvt.u16.u8 	%rs225, %rs224;
	setp.ne.s16 	%p35, %rs225, %rs6;
	@%p35 bra 	$L__BB5_64;
	ld.global.nc.u8 	%rs226, [%rd29+17];
	cvt.u16.u8 	%rs227, %rs226;
	and.b16  	%rs228, %rs14, 255;
	setp.ne.s16 	%p36, %rs227, %rs228;
	@%p36 bra 	$L__BB5_64;
	ld.global.nc.u8 	%rs229, [%rd29+18];
	cvt.u16.u8 	%rs230, %rs229;
	and.b16  	%rs231, %rs22, 255;
	setp.ne.s16 	%p37, %rs230, %rs231;
	@%p37 bra 	$L__BB5_64;
	ld.global.nc.u8 	%rs232, [%rd29+19];
	cvt.u16.u8 	%rs233, %rs232;
	and.b16  	%rs234, %rs30, 255;
	setp.ne.s16 	%p38, %rs233, %rs234;
	@%p38 bra 	$L__BB5_64;
	ld.global.nc.u8 	%rs235, [%rd29+20];
	cvt.u16.u8 	%rs236, %rs235;
	setp.ne.s16 	%p39, %rs236, %rs7;
	@%p39 bra 	$L__BB5_64;
	ld.global.nc.u8 	%rs237, [%rd29+21];
	cvt.u16.u8 	%rs238, %rs237;
	and.b16  	%rs239, %rs15, 255;
	setp.ne.s16 	%p40, %rs238, %rs239;
	@%p40 bra 	$L__BB5_64;
	ld.global.nc.u8 	%rs240, [%rd29+22];
	cvt.u16.u8 	%rs241, %rs240;
	and.b16  	%rs242, %rs23, 255;
	setp.ne.s16 	%p41, %rs241, %rs242;
	@%p41 bra 	$L__BB5_64;
	ld.global.nc.u8 	%rs243, [%rd29+23];
	cvt.u16.u8 	%rs244, %rs243;
	and.b16  	%rs245, %rs31, 255;
	setp.ne.s16 	%p42, %rs244, %rs245;
	@%p42 bra 	$L__BB5_64;
	ld.global.nc.u8 	%rs246, [%rd29+24];
	cvt.u16.u8 	%rs247, %rs246;
	setp.ne.s16 	%p43, %rs247, %rs8;
	@%p43 bra 	$L__BB5_64;
	ld.global.nc.u8 	%rs248, [%rd29+25];
	cvt.u16.u8 	%rs249, %rs248;
	and.b16  	%rs250, %rs16, 255;
	setp.ne.s16 	%p44, %rs249, %rs250;
	@%p44 bra 	$L__BB5_64;
	ld.global.nc.u8 	%rs251, [%rd29+26];
	cvt.u16.u8 	%rs252, %rs251;
	and.b16  	%rs253, %rs24, 255;
	setp.ne.s16 	%p45, %rs252, %rs253;
	@%p45 bra 	$L__BB5_64;
	ld.global.nc.u8 	%rs254, [%rd29+27];
	cvt.u16.u8 	%rs255, %rs254;
	and.b16  	%rs256, %rs32, 255;
	setp.ne.s16 	%p46, %rs255, %rs256;
	@%p46 bra 	$L__BB5_64;
	ld.global.nc.u8 	%rs257, [%rd29+28];
	cvt.u16.u8 	%rs258, %rs257;
	setp.ne.s16 	%p47, %rs258, %rs9;
	@%p47 bra 	$L__BB5_64;
	ld.global.nc.u8 	%rs259, [%rd29+29];
	cvt.u16.u8 	%rs260, %rs259;
	and.b16  	%rs261, %rs17, 255;
	setp.ne.s16 	%p48, %rs260, %rs261;
	@%p48 bra 	$L__BB5_64;
	ld.global.nc.u8 	%rs262, [%rd29+30];
	cvt.u16.u8 	%rs263, %rs262;
	and.b16  	%rs264, %rs25, 255;
	setp.ne.s16 	%p49, %rs263, %rs264;
	@%p49 bra 	$L__BB5_64;
	ld.global.nc.u8 	%rs265, [%rd29+31];
	cvt.u16.u8 	%rs266, %rs265;
	and.b16  	%rs267, %rs33, 255;
	setp.ne.s16 	%p50, %rs266, %rs267;
	@%p50 bra 	$L__BB5_64;
	atom.global.add.u32 	%r9912, [found_count], 1;
	setp.gt.u32 	%p51, %r9912, 999;
	@%p51 bra 	$L__BB5_64;
	ld.shared.u8 	%r9913, [_ZZ30find_passwords_optimized_multiPKhS0_iiyE11shared_salt];
	ld.shared.u8 	%r9914, [_ZZ30find_passwords_optimized_multiPKhS0_iiyE11shared_salt+1];
	ld.shared.u8 	%r9915, [_ZZ30find_passwords_optimized_multiPKhS0_iiyE11shared_salt+2];
	st.local.v2.u32 	[%rd27], {%r176, %r179};
	st.local.v2.u32 	[%rd27+8], {%r180, %r9913};
	st.local.v2.u32 	[%rd27+16], {%r9914, %r9915};
	add.u64 	%rd110, %SP, 152;
	st.local.u64 	[%rd27+24], %rd110;
	st.local.u64 	[%rd27+32], %rd4;
	mov.u64 	%rd111, $str$31;
	cvta.global.u64 	%rd112, %rd111;
	{ // callseq 26, 0
	.param .b64 param0;
	st.param.b64 	[param0], %rd112;
	.param .b64 param1;
	st.param.b64 	[param1], %rd108;
	.param .b32 retval0;
	call.uni (retval0), 
	vprintf, 
	(
	param0, 
	param1
	);
	ld.param.b32 	%r9916, [retval0];
	} // callseq 26
$L__BB5_64:
	ld.param.u32 	%r9940, [_Z30find_passwords_optimized_multiPKhS0_iiy_param_2];
	add.s32 	%r182, %r10045, 1;
	setp.eq.s32 	%p52, %r182, %r9940;
	@%p52 bra 	$L__BB5_170;
	shl.b32 	%r9918, %r182, 5;
	cvt.u64.u32 	%rd114, %r9918;
	add.s64 	%rd30, %rd28, %rd114;
	ld.global.nc.u8 	%rs268, [%rd30];
	cvt.u16.u8 	%rs269, %rs268;
	setp.ne.s16 	%p53, %rs269, %rs2;
	@%p53 bra 	$L__BB5_99;
	ld.global.nc.u8 	%rs270, [%rd30+1];
	cvt.u16.u8 	%rs271, %rs270;
	and.b16  	%rs272, %rs10, 255;
	setp.ne.s16 	%p54, %rs271, %rs272;
	@%p54 bra 	$L__BB5_99;
	ld.global.nc.u8 	%rs273, [%rd30+2];
	cvt.u16.u8 	%rs274, %rs273;
	and.b16  	%rs275, %rs18, 255;
	setp.ne.s16 	%p55, %rs274, %rs275;
	@%p55 bra 	$L__BB5_99;
	ld.global.nc.u8 	%rs276, [%rd30+3];
	cvt.u16.u8 	%rs277, %rs276;
	and.b16  	%rs278, %rs26, 255;
	setp.ne.s16 	%p56, %rs277, %rs278;
	@%p56 bra 	$L__BB5_99;
	ld.global.nc.u8 	%rs279, [%rd30+4];
	cvt.u16.u8 	%rs280, %rs279;
	setp.ne.s16 	%p57, %rs280, %rs3;
	@%p57 bra 	$L__BB5_99;
	ld.global.nc.u8 	%rs281, [%rd30+5];
	cvt.u16.u8 	%rs282, %rs281;
	and.b16  	%rs283, %rs11, 255;
	setp.ne.s16 	%p58, %rs282, %rs283;
	@%p58 bra 	$L__BB5_99;
	ld.global.nc.u8 	%rs284, [%rd30+6];
	cvt.u16.u8 	%rs285, %rs284;
	and.b16  	%rs286, %rs19, 255;
	setp.ne.s16 	%p59, %rs285, %rs286;
	@%p59 bra 	$L__BB5_99;
	ld.global.nc.u8 	%rs287, [%rd30+7];
	cvt.u16.u8 	%rs288, %rs287;
	and.b16  	%rs289, %rs27, 255;
	setp.ne.s16 	%p60, %rs288, %rs289;
	@%p60 bra 	$L__BB5_99;
	ld.global.nc.u8 	%rs290, [%rd30+8];
	cvt.u16.u8 	%rs291, %rs290;
	setp.ne.s16 	%p61, %rs291, %rs4;
	@%p61 bra 	$L__BB5_99;
	ld.global.nc.u8 	%rs292, [%rd30+9];
	cvt.u16.u8 	%rs293, %rs292;
	and.b16  	%rs294, %rs12, 255;
	setp.ne.s16 	%p62, %rs293, %rs294;
	@%p62 bra 	$L__BB5_99;
	ld.global.nc.u8 	%rs295, [%rd30+10];
	cvt.u16.u8 	%rs296, %rs295;
	and.b16  	%rs297, %rs20, 255;
	setp.ne.s16 	%p63, %rs296, %rs297;
	@%p63 bra 	$L__BB5_99;
	ld.global.nc.u8 	%rs298, [%rd30+11];
	cvt.u16.u8 	%rs299, %rs298;
	and.b16  	%rs300, %rs28, 255;
	setp.ne.s16 	%p64, %rs299, %rs300;
	@%p64 bra 	$L__BB5_99;
	ld.global.nc.u8 	%rs301, [%rd30+12];
	cvt.u16.u8 	%rs302, %rs301;
	setp.ne.s16 	%p65, %rs302, %rs5;
	@%p65 bra 	$L__BB5_99;
	ld.global.nc.u8 	%rs303, [%rd30+13];
	cvt.u16.u8 	%rs304, %rs303;
	and.b16  	%rs305, %rs13, 255;
	setp.ne.s16 	%p66, %rs304, %rs305;
	@%p66 bra 	$L__BB5_99;
	ld.global.nc.u8 	%rs306, [%rd30+14];
	cvt.u16.u8 	%rs307, %rs306;
	and.b16  	%rs308, %rs21, 255;
	setp.ne.s16 	%p67, %rs307, %rs308;
	@%p67 bra 	$L__BB5_99;
	ld.global.nc.u8 	%rs309, [%rd30+15];
	cvt.u16.u8 	%rs310, %rs309;
	and.b16  	%rs311, %rs29, 255;
	setp.ne.s16 	%p68, %rs310, %rs311;
	@%p68 bra 	$L__BB5_99;
	ld.global.nc.u8 	%rs312, [%rd30+16];
	cvt.u16.u8 	%rs313, %rs312;
	setp.ne.s16 	%p69, %rs313, %rs6;
	@%p69 bra 	$L__BB5_99;
	ld.global.nc.u8 	%rs314, [%rd30+17];
	cvt.u16.u8 	%rs315, %rs314;
	and.b16  	%rs316, %rs14, 255;
	setp.ne.s16 	%p70, %rs315, %rs316;
	@%p70 bra 	$L__BB5_99;
	ld.global.nc.u8 	%rs317, [%rd30+18];
	cvt.u16.u8 	%rs318, %rs317;
	and.b16  	%rs319, %rs22, 255;
	setp.ne.s16 	%p71, %rs318, %rs319;
	@%p71 bra 	$L__BB5_99;
	ld.global.nc.u8 	%rs320, [%rd30+19];
	cvt.u16.u8 	%rs321, %rs320;
	and.b16  	%rs322, %rs30, 255;
	setp.ne.s16 	%p72, %rs321, %rs322;
	@%p72 bra 	$L__BB5_99;
	ld.global.nc.u8 	%rs323, [%rd30+20];
	cvt.u16.u8 	%rs324, %rs323;
	setp.ne.s16 	%p73, %rs324, %rs7;
	@%p73 bra 	$L__BB5_99;
	ld.global.nc.u8 	%rs325, [%rd30+21];
	cvt.u16.u8 	%rs326, %rs325;
	and.b16  	%rs327, %rs15, 255;
	setp.ne.s16 	%p74, %rs326, %rs327;
	@%p74 bra 	$L__BB5_99;
	ld.global.nc.u8 	%rs328, [%rd30+22];
	cvt.u16.u8 	%rs329, %rs328;
	and.b16  	%rs330, %rs23, 255;
	setp.ne.s16 	%p75, %rs329, %rs330;
	@%p75 bra 	$L__BB5_99;
	ld.global.nc.u8 	%rs331, [%rd30+23];
	cvt.u16.u8 	%rs332, %rs331;
	and.b16  	%rs333, %rs31, 255;
	setp.ne.s16 	%p76, %rs332, %rs333;
	@%p76 bra 	$L__BB5_99;
	ld.global.nc.u8 	%rs334, [%rd30+24];
	cvt.u16.u8 	%rs335, %rs334;
	setp.ne.s16 	%p77, %rs335, %rs8;
	@%p77 bra 	$L__BB5_99;
	ld.global.nc.u8 	%rs336, [%rd30+25];
	cvt.u16.u8 	%rs337, %rs336;
	and.b16  	%rs338, %rs16, 255;
	setp.ne.s16 	%p78, %rs337, %rs338;
	@%p78 bra 	$L__BB5_99;
	ld.global.nc.u8 	%rs339, [%rd30+26];
	cvt.u16.u8 	%rs340, %rs339;
	and.b16  	%rs341, %rs24, 255;
	setp.ne.s16 	%p79, %rs340, %rs341;
	@%p79 bra 	$L__BB5_99;
	ld.global.nc.u8 	%rs342, [%rd30+27];
	cvt.u16.u8 	%rs343, %rs342;
	and.b16  	%rs344, %rs32, 255;
	setp.ne.s16 	%p80, %rs343, %rs344;
	@%p80 bra 	$L__BB5_99;
	ld.global.nc.u8 	%rs345, [%rd30+28];
	cvt.u16.u8 	%rs346, %rs345;
	setp.ne.s16 	%p81, %rs346, %rs9;
	@%p81 bra 	$L__BB5_99;
	ld.global.nc.u8 	%rs347, [%rd30+29];
	cvt.u16.u8 	%rs348, %rs347;
	and.b16  	%rs349, %rs17, 255;
	setp.ne.s16 	%p82, %rs348, %rs349;
	@%p82 bra 	$L__BB5_99;
	ld.global.nc.u8 	%rs350, [%rd30+30];
	cvt.u16.u8 	%rs351, %rs350;
	and.b16  	%rs352, %rs25, 255;
	setp.ne.s16 	%p83, %rs351, %rs352;
	@%p83 bra 	$L__BB5_99;
	ld.global.nc.u8 	%rs353, [%rd30+31];
	cvt.u16.u8 	%rs354, %rs353;
	and.b16  	%rs355, %rs33, 255;
	setp.ne.s16 	%p84, %rs354, %rs355;
	@%p84 bra 	$L__BB5_99;
	atom.global.add.u32 	%r9919, [found_count], 1;
	setp.gt.u32 	%p85, %r9919, 999;
	@%p85 bra 	$L__BB5_99;
	ld.shared.u8 	%r9920, [_ZZ30find_passwords_optimized_multiPKhS0_iiyE11shared_salt];
	ld.shared.u8 	%r9921, [_ZZ30find_passwords_optimized_multiPKhS0_iiyE11shared_salt+1];
	ld.shared.u8 	%r9922, [_ZZ30find_passwords_optimized_multiPKhS0_iiyE11shared_salt+2];
	st.local.v2.u32 	[%rd27], {%r176, %r179};
	st.local.v2.u32 	[%rd27+8], {%r180, %r9920};
	st.local.v2.u32 	[%rd27+16], {%r9921, %r9922};
	add.u64 	%rd115, %SP, 152;
	st.local.u64 	[%rd27+24], %rd115;
	st.local.u64 	[%rd27+32], %rd4;
	mov.u64 	%rd116, $str$31;
	cvta.global.u64 	%rd117, %rd116;
	{ // callseq 27, 0
	.param .b64 param0;
	st.param.b64 	[param0], %rd117;
	.param .b64 param1;
	st.param.b64 	[param1], %rd108;
	.param .b32 retval0;
	call.uni (retval0), 
	vprintf, 
	(
	param0, 
	param1
	);
	ld.param.b32 	%r9923, [retval0];
	} // callseq 27
$L__BB5_99:
	ld.param.u32 	%r9941, [_Z30find_passwords_optimized_multiPKhS0_iiy_param_2];
	add.s32 	%r183, %r10045, 2;
	setp.eq.s32 	%p86, %r183, %r9941;
	@%p86 bra 	$L__BB5_170;
	shl.b32 	%r9925, %r183, 5;
	cvt.u64.u32 	%rd119, %r9925;
	add.s64 	%rd31, %rd28, %rd119;
	ld.global.nc.u8 	%rs356, [%rd31];
	cvt.u16.u8 	%rs357, %rs356;
	setp.ne.s16 	%p87, %rs357, %rs2;
	@%p87 bra 	$L__BB5_134;
	ld.global.nc.u8 	%rs358, [%rd31+1];
	cvt.u16.u8 	%rs359, %rs358;
	and.b16  	%rs360, %rs10, 255;
	setp.ne.s16 	%p88, %rs359, %rs360;
	@%p88 bra 	$L__BB5_134;
	ld.global.nc.u8 	%rs361, [%rd31+2];
	cvt.u16.u8 	%rs362, %rs361;
	and.b16  	%rs363, %rs18, 255;
	setp.ne.s16 	%p89, %rs362, %rs363;
	@%p89 bra 	$L__BB5_134;
	ld.global.nc.u8 	%rs364, [%rd31+3];
	cvt.u16.u8 	%rs365, %rs364;
	and.b16  	%rs366, %rs26, 255;
	setp.ne.s16 	%p90, %rs365, %rs366;
	@%p90 bra 	$L__BB5_134;
	ld.global.nc.u8 	%rs367, [%rd31+4];
	cvt.u16.u8 	%rs368, %rs367;
	setp.ne.s16 	%p91, %rs368, %rs3;
	@%p91 bra 	$L__BB5_134;
	ld.global.nc.u8 	%rs369, [%rd31+5];
	cvt.u16.u8 	%rs370, %rs369;
	and.b16  	%rs371, %rs11, 255;
	setp.ne.s16 	%p92, %rs370, %rs371;
	@%p92 bra 	$L__BB5_134;
	ld.global.nc.u8 	%rs372, [%rd31+6];
	cvt.u16.u8 	%rs373, %rs372;
	and.b16  	%rs374, %rs19, 255;
	setp.ne.s16 	%p93, %rs373, %rs374;
	@%p93 bra 	$L__BB5_134;
	ld.global.nc.u8 	%rs375, [%rd31+7];
	cvt.u16.u8 	%rs376, %rs375;
	and.b16  	%rs377, %rs27, 255;
	setp.ne.s16 	%p94, %rs376, %rs377;
	@%p94 bra 	$L__BB5_134;
	ld.global.nc.u8 	%rs378, [%rd31+8];
	cvt.u16.u8 	%rs379, %rs378;
	setp.ne.s16 	%p95, %rs379, %rs4;
	@%p95 bra 	$L__BB5_134;
	ld.global.nc.u8 	%rs380, [%rd31+9];
	cvt.u16.u8 	%rs381, %rs380;
	and.b16  	%rs382, %rs12, 255;
	setp.ne.s16 	%p96, %rs381, %rs382;
	@%p96 bra 	$L__BB5_134;
	ld.global.nc.u8 	%rs383, [%rd31+10];
	cvt.u16.u8 	%rs384, %rs383;
	and.b16  	%rs385, %rs20, 255;
	setp.ne.s16 	%p97, %rs384, %rs385;
	@%p97 bra 	$L__BB5_134;
	ld.global.nc.u8 	%rs386, [%rd31+11];
	cvt.u16.u8 	%rs387, %rs386;
	and.b16  	%rs388, %rs28, 255;
	setp.ne.s16 	%p98, %rs387, %rs388;
	@%p98 bra 	$L__BB5_134;
	ld.global.nc.u8 	%rs389, [%rd31+12];
	cvt.u16.u8 	%rs390, %rs389;
	setp.ne.s16 	%p99, %rs390, %rs5;
	@%p99 bra 	$L__BB5_134;
	ld.global.nc.u8 	%rs391, [%rd31+13];
	cvt.u16.u8 	%rs392, %rs391;
	and.b16  	%rs393, %rs13, 255;
	setp.ne.s16 	%p100, %rs392, %rs393;
	@%p100 bra 	$L__BB5_134;
	ld.global.nc.u8 	%rs394, [%rd31+14];
	cvt.u16.u8 	%rs395, %rs394;
	and.b16  	%rs396, %rs21, 255;
	setp.ne.s16 	%p101, %rs395, %rs396;
	@%p101 bra 	$L__BB5_134;
	ld.global.nc.u8 	%rs397, [%rd31+15];
	cvt.u16.u8 	%rs398, %rs397;
	and.b16  	%rs399, %rs29, 255;
	setp.ne.s16 	%p102, %rs398, %rs399;
	@%p102 bra 	$L__BB5_134;
	ld.global.nc.u8 	%rs400, [%rd31+16];
	cvt.u16.u8 	%rs401, %rs400;
	setp.ne.s16 	%p103, %rs401, %rs6;
	@%p103 bra 	$L__BB5_134;
	ld.global.nc.u8 	%rs402, [%rd31+17];
	cvt.u16.u8 	%rs403, %rs402;
	and.b16  	%rs404, %rs14, 255;
	setp.ne.s16 	%p104, %rs403, %rs404;
	@%p104 bra 	$L__BB5_134;
	ld.global.nc.u8 	%rs405, [%rd31+18];
	cvt.u16.u8 	%rs406, %rs405;
	and.b16  	%rs407, %rs22, 255;
	setp.ne.s16 	%p105, %rs406, %rs407;
	@%p105 bra 	$L__BB5_134;
	ld.global.nc.u8 	%rs408, [%rd31+19];
	cvt.u16.u8 	%rs409, %rs408;
	and.b16  	%rs410, %rs30, 255;
	setp.ne.s16 	%p106, %rs409, %rs410;
	@%p106 bra 	$L__BB5_134;
	ld.global.nc.u8 	%rs411, [%rd31+20];
	cvt.u16.u8 	%rs412, %rs411;
	setp.ne.s16 	%p107, %rs412, %rs7;
	@%p107 bra 	$L__BB5_134;
	ld.global.nc.u8 	%rs413, [%rd31+21];
	cvt.u16.u8 	%rs414, %rs413;
	and.b16  	%rs415, %rs15, 255;
	setp.ne.s16 	%p108, %rs414, %rs415;
	@%p108 bra 	$L__BB5_134;
	ld.global.nc.u8 	%rs416, [%rd31+22];
	cvt.u16.u8 	%rs417, %rs416;
	and.b16  	%rs418, %rs23, 255;
	setp.ne.s16 	%p109, %rs417, %rs418;
	@%p109 bra 	$L__BB5_134;
	ld.global.nc.u8 	%rs419, [%rd31+23];
	cvt.u16.u8 	%rs420, %rs419;
	and.b16  	%rs421, %rs31, 255;
	setp.ne.s16 	%p110, %rs420, %rs421;
	@%p110 bra 	$L__BB5_134;
	ld.global.nc.u8 	%rs422, [%rd31+24];
	cvt.u16.u8 	%rs423, %rs422;
	setp.ne.s16 	%p111, %rs423, %rs8;
	@%p111 bra 	$L__BB5_134;
	ld.global.nc.u8 	%rs424, [%rd31+25];
	cvt.u16.u8 	%rs425, %rs424;
	and.b16  	%rs426, %rs16, 255;
	setp.ne.s16 	%p112, %rs425, %rs426;
	@%p112 bra 	$L__BB5_134;
	ld.global.nc.u8 	%rs427, [%rd31+26];
	cvt.u16.u8 	%rs428, %rs427;
	and.b16  	%rs429, %rs24, 255;
	setp.ne.s16 	%p113, %rs428, %rs429;
	@%p113 bra 	$L__BB5_134;
	ld.global.nc.u8 	%rs430, [%rd31+27];
	cvt.u16.u8 	%rs431, %rs430;
	and.b16  	%rs432, %rs32, 255;
	setp.ne.s16 	%p114, %rs431, %rs432;
	@%p114 bra 	$L__BB5_134;
	ld.global.nc.u8 	%rs433, [%rd31+28];
	cvt.u16.u8 	%rs434, %rs433;
	setp.ne.s16 	%p115, %rs434, %rs9;
	@%p115 bra 	$L__BB5_134;
	ld.global.nc.u8 	%rs435, [%rd31+29];
	cvt.u16.u8 	%rs436, %rs435;
	and.b16  	%rs437, %rs17, 255;
	setp.ne.s16 	%p116, %rs436, %rs437;
	@%p116 bra 	$L__BB5_134;
	ld.global.nc.u8 	%rs438, [%rd31+30];
	cvt.u16.u8 	%rs439, %rs438;
	and.b16  	%rs440, %rs25, 255;
	setp.ne.s16 	%p117, %rs439, %rs440;
	@%p117 bra 	$L__BB5_134;
	ld.global.nc.u8 	%rs441, [%rd31+31];
	cvt.u16.u8 	%rs442, %rs441;
	and.b16  	%rs443, %rs33, 255;
	setp.ne.s16 	%p118, %rs442, %rs443;
	@%p118 bra 	$L__BB5_134;
	atom.global.add.u32 	%r9926, [found_count], 1;
	setp.gt.u32 	%p119, %r9926, 999;
	@%p119 bra 	$L__BB5_134;
	ld.shared.u8 	%r9927, [_ZZ30find_passwords_optimized_multiPKhS0_iiyE11shared_salt];
	ld.shared.u8 	%r9928, [_ZZ30find_passwords_optimized_multiPKhS0_iiyE11shared_salt+1];
	ld.shared.u8 	%r9929, [_ZZ30find_passwords_optimized_multiPKhS0_iiyE11shared_salt+2];
	st.local.v2.u32 	[%rd27], {%r176, %r179};
	st.local.v2.u32 	[%rd27+8], {%r180, %r9927};
	st.local.v2.u32 	[%rd27+16], {%r9928, %r9929};
	add.u64 	%rd120, %SP, 152;
	st.local.u64 	[%rd27+24], %rd120;
	st.local.u64 	[%rd27+32], %rd4;
	mov.u64 	%rd121, $str$31;
	cvta.global.u64 	%rd122, %rd121;
	{ // callseq 28, 0
	.param .b64 param0;
	st.param.b64 	[param0], %rd122;
	.param .b64 param1;
	st.param.b64 	[param1], %rd108;
	.param .b32 retval0;
	call.uni (retval0), 
	vprintf, 
	(
	param0, 
	param1
	);
	ld.param.b32 	%r9930, [retval0];
	} // callseq 28
$L__BB5_134:
	ld.param.u32 	%r9942, [_Z30find_passwords_optimized_multiPKhS0_iiy_param_2];
	add.s32 	%r184, %r10045, 3;
	setp.eq.s32 	%p120, %r184, %r9942;
	@%p120 bra 	$L__BB5_170;
	shl.b32 	%r9932, %r184, 5;
	cvt.u64.u32 	%rd124, %r9932;
	add.s64 	%rd32, %rd28, %rd124;
	ld.global.nc.u8 	%rs444, [%rd32];
	cvt.u16.u8 	%rs445, %rs444;
	setp.ne.s16 	%p121, %rs445, %rs2;
	@%p121 bra 	$L__BB5_169;
	ld.global.nc.u8 	%rs446, [%rd32+1];
	cvt.u16.u8 	%rs447, %rs446;
	and.b16  	%rs448, %rs10, 255;
	setp.ne.s16 	%p122, %rs447, %rs448;
	@%p122 bra 	$L__BB5_169;
	ld.global.nc.u8 	%rs449, [%rd32+2];
	cvt.u16.u8 	%rs450, %rs449;
	and.b16  	%rs451, %rs18, 255;
	setp.ne.s16 	%p123, %rs450, %rs451;
	@%p123 bra 	$L__BB5_169;
	ld.global.nc.u8 	%rs452, [%rd32+3];
	cvt.u16.u8 	%rs453, %rs452;
	and.b16  	%rs454, %rs26, 255;
	setp.ne.s16 	%p124, %rs453, %rs454;
	@%p124 bra 	$L__BB5_169;
	ld.global.nc.u8 	%rs455, [%rd32+4];
	cvt.u16.u8 	%rs456, %rs455;
	setp.ne.s16 	%p125, %rs456, %rs3;
	@%p125 bra 	$L__BB5_169;
	ld.global.nc.u8 	%rs457, [%rd32+5];
	cvt.u16.u8 	%rs458, %rs457;
	and.b16  	%rs459, %rs11, 255;
	setp.ne.s16 	%p126, %rs458, %rs459;
	@%p126 bra 	$L__BB5_169;
	ld.global.nc.u8 	%rs460, [%rd32+6];
	cvt.u16.u8 	%rs461, %rs460;
	and.b16  	%rs462, %rs19, 255;
	setp.ne.s16 	%p127, %rs461, %rs462;
	@%p127 bra 	$L__BB5_169;
	ld.global.nc.u8 	%rs463, [%rd32+7];
	cvt.u16.u8 	%rs464, %rs463;
	and.b16  	%rs465, %rs27, 255;
	setp.ne.s16 	%p128, %rs464, %rs465;
	@%p128 bra 	$L__BB5_169;
	ld.global.nc.u8 	%rs466, [%rd32+8];
	cvt.u16.u8 	%rs467, %rs466;
	setp.ne.s16 	%p129, %rs467, %rs4;
	@%p129 bra 	$L__BB5_169;
	ld.global.nc.u8 	%rs468, [%rd32+9];
	cvt.u16.u8 	%rs469, %rs468;
	and.b16  	%rs470, %rs12, 255;
	setp.ne.s16 	%p130, %rs469, %rs470;
	@%p130 bra 	$L__BB5_169;
	ld.global.nc.u8 	%rs471, [%rd32+10];
	cvt.u16.u8 	%rs472, %rs471;
	and.b16  	%rs473, %rs20, 255;
	setp.ne.s16 	%p131, %rs472, %rs473;
	@%p131 bra 	$L__BB5_169;
	ld.global.nc.u8 	%rs474, [%rd32+11];
	cvt.u16.u8 	%rs475, %rs474;
	and.b16  	%rs476, %rs28, 255;
	setp.ne.s16 	%p132, %rs475, %rs476;
	@%p132 bra 	$L__BB5_169;
	ld.global.nc.u8 	%rs477, [%rd32+12];
	cvt.u16.u8 	%rs478, %rs477;
	setp.ne.s16 	%p133, %rs478, %rs5;
	@%p133 bra 	$L__BB5_169;
	ld.global.nc.u8 	%rs479, [%rd32+13];
	cvt.u16.u8 	%rs480, %rs479;
	and.b16  	%rs481, %rs13, 255;
	setp.ne.s16 	%p134, %rs480, %rs481;
	@%p134 bra 	$L__BB5_169;
	ld.global.nc.u8 	%rs482, [%rd32+14];
	cvt.u16.u8 	%rs483, %rs482;
	and.b16  	%rs484, %rs21, 255;
	setp.ne.s16 	%p135, %rs483, %rs484;
	@%p135 bra 	$L__BB5_169;
	ld.global.nc.u8 	%rs485, [%rd32+15];
	cvt.u16.u8 	%rs486, %rs485;
	and.b16  	%rs487, %rs29, 255;
	setp.ne.s16 	%p136, %rs486, %rs487;
	@%p136 bra 	$L__BB5_169;
	ld.global.nc.u8 	%rs488, [%rd32+16];
	cvt.u16.u8 	%rs489, %rs488;
	setp.ne.s16 	%p137, %rs489, %rs6;
	@%p137 bra 	$L__BB5_169;
	ld.global.nc.u8 	%rs490, [%rd32+17];
	cvt.u16.u8 	%rs491, %rs490;
	and.b16  	%rs492, %rs14, 255;
	setp.ne.s16 	%p138, %rs491, %rs492;
	@%p138 bra 	$L__BB5_169;
	ld.global.nc.u8 	%rs493, [%rd32+18];
	cvt.u16.u8 	%rs494, %rs493;
	and.b16  	%rs495, %rs22, 255;
	setp.ne.s16 	%p139, %rs494, %rs495;
	@%p139 bra 	$L__BB5_169;
	ld.global.nc.u8 	%rs496, [%rd32+19];
	cvt.u16.u8 	%rs497, %rs496;
	and.b16  	%rs498, %rs30, 255;
	setp.ne.s16 	%p140, %rs497, %rs498;
	@%p140 bra 	$L__BB5_169;
	ld.global.nc.u8 	%rs499, [%rd32+20];
	cvt.u16.u8 	%rs500, %rs499;
	setp.ne.s16 	%p141, %rs500, %rs7;
	@%p141 bra 	$L__BB5_169;
	ld.global.nc.u8 	%rs501, [%rd32+21];
	cvt.u16.u8 	%rs502, %rs501;
	and.b16  	%rs503, %rs15, 255;
	setp.ne.s16 	%p142, %rs502, %rs503;
	@%p142 bra 	$L__BB5_169;
	ld.global.nc.u8 	%rs504, [%rd32+22];
	cvt.u16.u8 	%rs505, %rs504;
	and.b16  	%rs506, %rs23, 255;
	setp.ne.s16 	%p143, %rs505, %rs506;
	@%p143 bra 	$L__BB5_169;
	ld.global.nc.u8 	%rs507, [%rd32+23];
	cvt.u16.u8 	%rs508, %rs507;
	and.b16  	%rs509, %rs31, 255;
	setp.ne.s16 	%p144, %rs508, %rs509;
	@%p144 bra 	$L__BB5_169;
	ld.global.nc.u8 	%rs510, [%rd32+24];
	cvt.u16.u8 	%rs511, %rs510;
	setp.ne.s16 	%p145, %rs511, %rs8;
	@%p145 bra 	$L__BB5_169;
	ld.global.nc.u8 	%rs512, [%rd32+25];
	cvt.u16.u8 	%rs513, %rs512;
	and.b16  	%rs514, %rs16, 255;
	setp.ne.s16 	%p146, %rs513, %rs514;
	@%p146 bra 	$L__BB5_169;
	ld.global.nc.u8 	%rs515, [%rd32+26];
	cvt.u16.u8 	%rs516, %rs515;
	and.b16  	%rs517, %rs24, 255;
	setp.ne.s16 	%p147, %rs516, %rs517;
	@%p147 bra 	$L__BB5_169;
	ld.global.nc.u8 	%rs518, [%rd32+27];
	cvt.u16.u8 	%rs519, %rs518;
	and.b16  	%rs520, %rs32, 255;
	setp.ne.s16 	%p148, %rs519, %rs520;
	@%p148 bra 	$L__BB5_169;
	ld.global.nc.u8 	%rs521, [%rd32+28];
	cvt.u16.u8 	%rs522, %rs521;
	setp.ne.s16 	%p149, %rs522, %rs9;
	@%p149 bra 	$L__BB5_169;
	ld.global.nc.u8 	%rs523, [%rd32+29];
	cvt.u16.u8 	%rs524, %rs523;
	and.b16  	%rs525, %rs17, 255;
	setp.ne.s16 	%p150, %rs524, %rs525;
	@%p150 bra 	$L__BB5_169;
	ld.global.nc.u8 	%rs526, [%rd32+30];
	cvt.u16.u8 	%rs527, %rs526;
	and.b16  	%rs528, %rs25, 255;
	setp.ne.s16 	%p151, %rs527, %rs528;
	@%p151 bra 	$L__BB5_169;
	ld.global.nc.u8 	%rs529, [%rd32+31];
	cvt.u16.u8 	%rs530, %rs529;
	and.b16  	%rs531, %rs33, 255;
	setp.ne.s16 	%p152, %rs530, %rs531;
	@%p152 bra 	$L__BB5_169;
	atom.global.add.u32 	%r9933, [found_count], 1;
	setp.gt.u32 	%p153, %r9933, 999;
	@%p153 bra 	$L__BB5_169;
	ld.shared.u8 	%r9934, [_ZZ30find_passwords_optimized_multiPKhS0_iiyE11shared_salt];
	ld.shared.u8 	%r9935, [_ZZ30find_passwords_optimized_multiPKhS0_iiyE11shared_salt+1];
	ld.shared.u8 	%r9936, [_ZZ30find_passwords_optimized_multiPKhS0_iiyE11shared_salt+2];
	st.local.v2.u32 	[%rd27], {%r176, %r179};
	st.local.v2.u32 	[%rd27+8], {%r180, %r9934};
	st.local.v2.u32 	[%rd27+16], {%r9935, %r9936};
	add.u64 	%rd125, %SP, 152;
	st.local.u64 	[%rd27+24], %rd125;
	st.local.u64 	[%rd27+32], %rd4;
	mov.u64 	%rd126, $str$31;
	cvta.global.u64 	%rd127, %rd126;
	{ // callseq 29, 0
	.param .b64 param0;
	st.param.b64 	[param0], %rd127;
	.param .b64 param1;
	st.param.b64 	[param1], %rd108;
	.param .b32 retval0;
	call.uni (retval0), 
	vprintf, 
	(
	param0, 
	param1
	);
	ld.param.b32 	%r9937, [retval0];
	} // callseq 29
$L__BB5_169:
	ld.param.u32 	%r9943, [_Z30find_passwords_optimized_multiPKhS0_iiy_param_2];
	add.s32 	%r10045, %r10045, 4;
	setp.ne.s32 	%p154, %r10045, %r9943;
	@%p154 bra 	$L__BB5_30;
$L__BB5_170:
	ld.param.u32 	%r9945, [_Z30find_passwords_optimized_multiPKhS0_iiy_param_3];
	add.s32 	%r9988, %r9988, 1;
	setp.ne.s32 	%p155, %r9988, %r9945;
	@%p155 bra 	$L__BB5_8;
$L__BB5_171:
	ret;

}


// ===== COMPILED SASS (sm_100) =====

	.target	sm_100

	.elftype	@"ET_EXEC"


//--------------------- .note.nv.tkinfo           --------------------------
	.section	.note.nv.tkinfo,"",@"SHT_NOTE"
	.sectionflags	@"SHF_NOTE_NV_TKINFO"
	.tkinfo
        /*0018*/ 	.word	0x00000002
        /*0030*/ 	.string	""
        /*0030*/ 	.string	"ptxas"
        /*0030*/ 	.string	"Cuda compilation tools, release 13.0, V13.0.88"
        /*0030*/ 	.string	"Build cuda_13.0.r13.0/compiler.36424714_0"
        /*0030*/ 	.string	"-arch sm_100 -m 64 "



//--------------------- .note.nv.cuinfo           --------------------------
	.section	.note.nv.cuinfo,"",@"SHT_NOTE"
	.sectionflags	@"SHF_NOTE_NV_CUINFO"
        /*0018*/ 	.short	0x0002
        /*001a*/ 	.short	0x0064
        /*001c*/ 	.short	0x0082
	.zero		2


//--------------------- .nv.info                  --------------------------
	.section	.nv.info,"",@"SHT_CUDA_INFO"
	.align	4


	//----- nvinfo : EIATTR_REGCOUNT
	.align		4
        /*0000*/ 	.byte	0x04, 0x2f
        /*0002*/ 	.short	(.L_38 - .L_37)
	.align		4
.L_37:
        /*0004*/ 	.word	index@(_Z24test_password_generationv)
        /*0008*/ 	.word	0x00000019


	//----- nvinfo : EIATTR_FRAME_SIZE
	.align		4
.L_38:
        /*000c*/ 	.byte	0x04, 0x11
        /*000e*/ 	.short	(.L_40 - .L_39)
	.align		4
.L_39:
        /*0010*/ 	.word	index@(_Z24test_password_generationv)
        /*0014*/ 	.word	0x00000020


	//----- nvinfo : EIATTR_REGCOUNT
	.align		4
.L_40:
        /*0018*/ 	.byte	0x04, 0x2f
        /*001a*/ 	.short	(.L_42 - .L_41)
	.align		4
.L_41:
        /*001c*/ 	.word	index@(_Z20test_salt_processingv)
        /*0020*/ 	.word	0x00000038


	//----- nvinfo : EIATTR_FRAME_SIZE
	.align		4
.L_42:
        /*0024*/ 	.byte	0x04, 0x11
        /*0026*/ 	.short	(.L_44 - .L_43)
	.align		4
.L_43:
        /*0028*/ 	.word	index@(_Z20test_salt_processingv)
        /*002c*/ 	.word	0x000000c0


	//----- nvinfo : EIATTR_REGCOUNT
	.align		4
.L_44:
        /*0030*/ 	.byte	0x04, 0x2f
        /*0032*/ 	.short	(.L_46 - .L_45)
	.align		4
.L_45:
        /*0034*/ 	.word	index@(_Z20test_bitmap_trackingv)
        /*0038*/ 	.word	0x00000018


	//----- nvinfo : EIATTR_FRAME_SIZE
	.align		4
.L_46:
        /*003c*/ 	.byte	0x04, 0x11
        /*003e*/ 	.short	(.L_48 - .L_47)
	.align		4
.L_47:
        /*0040*/ 	.word	index@(_Z20test_bitmap_trackingv)
        /*0044*/ 	.word	0x00000018


	//----- nvinfo : EIATTR_REGCOUNT
	.align		4
.L_48:
        /*0048*/ 	.byte	0x04, 0x2f
        /*004a*/ 	.short	(.L_50 - .L_49)
	.align		4
.L_49:
        /*004c*/ 	.word	index@(_Z20test_hash_comparisonv)
        /*0050*/ 	.word	0x00000018


	//----- nvinfo : EIATTR_FRAME_SIZE
	.align		4
.L_50:
        /*0054*/ 	.byte	0x04, 0x11
        /*0056*/ 	.short	(.L_52 - .L_51)
	.align		4
.L_51:
        /*0058*/ 	.word	index@(_Z20test_hash_comparisonv)
        /*005c*/ 	.word	0x00000018


	//----- nvinfo : EIATTR_REGCOUNT
	.align		4
.L_52:
        /*0060*/ 	.byte	0x04, 0x2f
        /*0062*/ 	.short	(.L_54 - .L_53)
	.align		4
.L_53:
        /*0064*/ 	.word	index@(_Z16test_hash_kernelPKcPKhPh)
        /*0068*/ 	.word	0x00000038


	//----- nvinfo : EIATTR_FRAME_SIZE
	.align		4
.L_54:
        /*006c*/ 	.byte	0x04, 0x11
        /*006e*/ 	.short	(.L_56 - .L_55)
	.align		4
.L_55:
        /*0070*/ 	.word	index@(_Z16test_hash_kernelPKcPKhPh)
        /*0074*/ 	.word	0x00000098


	//----- nvinfo : EIATTR_REGCOUNT
	.align		4
.L_56:
        /*0078*/ 	.byte	0x04, 0x2f
        /*007a*/ 	.short	(.L_58 - .L_57)
	.align		4
.L_57:
        /*007c*/ 	.word	index@(_Z30find_passwords_optimized_multiPKhS0_iiy)
        /*0080*/ 	.word	0x00000046


	//----- nvinfo : EIATTR_FRAME_SIZE
	.align		4
.L_58:
        /*0084*/ 	.byte	0x04, 0x11
        /*0086*/ 	.short	(.L_60 - .L_59)
	.align		4
.L_59:
        /*0088*/ 	.word	index@(_Z30find_passwords_optimized_multiPKhS0_iiy)
        /*008c*/ 	.word	0x000000c8


	//----- nvinfo : EIATTR_MIN_STACK_SIZE
	.align		4
.L_60:
        /*0090*/ 	.byte	0x04, 0x12
        /*0092*/ 	.short	(.L_62 - .L_61)
	.align		4
.L_61:
        /*0094*/ 	.word	index@(_Z30find_passwords_optimized_multiPKhS0_iiy)
        /*0098*/ 	.word	0x000000c8


	//----- nvinfo : EIATTR_MIN_STACK_SIZE
	.align		4
.L_62:
        /*009c*/ 	.byte	0x04, 0x12
        /*009e*/ 	.short	(.L_64 - .L_63)
	.align		4
.L_63:
        /*00a0*/ 	.word	index@(_Z16test_hash_kernelPKcPKhPh)
        /*00a4*/ 	.word	0x00000098


	//----- nvinfo : EIATTR_MIN_STACK_SIZE
	.align		4
.L_64:
        /*00a8*/ 	.byte	0x04, 0x12
        /*00aa*/ 	.short	(.L_66 - .L_65)
	.align		4
.L_65:
        /*00ac*/ 	.word	index@(_Z20test_hash_comparisonv)
        /*00b0*/ 	.word	0x00000018


	//----- nvinfo : EIATTR_MIN_STACK_SIZE
	.align		4
.L_66:
        /*00b4*/ 	.byte	0x04, 0x12
        /*00b6*/ 	.short	(.L_68 - .L_67)
	.align		4
.L_67:
        /*00b8*/ 	.word	index@(_Z20test_bitmap_trackingv)
        /*00bc*/ 	.word	0x00000018


	//----- nvinfo : EIATTR_MIN_STACK_SIZE
	.align		4
.L_68:
        /*00c0*/ 	.byte	0x04, 0x12
        /*00c2*/ 	.short	(.L_70 - .L_69)
	.align		4
.L_69:
        /*00c4*/ 	.word	index@(_Z20test_salt_processingv)
        /*00c8*/ 	.word	0x000000c0


	//----- nvinfo : EIATTR_MIN_STACK_SIZE
	.align		4
.L_70:
        /*00cc*/ 	.byte	0x04, 0x12
        /*00ce*/ 	.short	(.L_72 - .L_71)
	.align		4
.L_71:
        /*00d0*/ 	.word	index@(_Z24test_password_generationv)
        /*00d4*/ 	.word	0x00000020
.L_72:


//--------------------- .nv.compat                --------------------------
	.section	.nv.compat,"",@"SHT_CUDA_COMPAT_INFO"
	.align	4
        /*0000*/ 	.byte	0x02, 0x09, 0x00, 0x00, 0x02, 0x02, 0x01, 0x00, 0x02, 0x05, 0x05, 0x00, 0x03, 0x07, 0x01, 0x01
        /*0010*/ 	.byte	0x02, 0x03, 0x00, 0x00, 0x02, 0x06, 0x01, 0x00, 0x04, 0x0b, 0x08, 0x00, 0x09, 0x00, 0x00, 0x00
        /*0020*/ 	.byte	0x00, 0x00, 0x00, 0x00


//--------------------- .nv.info._Z30find_passwords_optimized_multiPKhS0_iiy --------------------------
	.section	.nv.info._Z30find_passwords_optimized_multiPKhS0_iiy,"",@"SHT_CUDA_INFO"
	.sectionflags	@""
	.align	4


	//----- nvinfo : EIATTR_CUDA_API_VERSION
	.align		4
        /*0000*/ 	.byte	0x04, 0x37
        /*0002*/ 	.short	(.L_74 - .L_73)
.L_73:
        /*0004*/ 	.word	0x00000082


	//----- nvinfo : EIATTR_KPARAM_INFO
	.align		4
.L_74:
        /*0008*/ 	.byte	0x04, 0x17
        /*000a*/ 	.short	(.L_76 - .L_75)
.L_75:
        /*000c*/ 	.word	0x00000000
        /*0010*/ 	.short	0x0004
        /*0012*/ 	.short	0x0018
        /*0014*/ 	.byte	0x00, 0xf0, 0x21, 0x00


	//----- nvinfo : EIATTR_KPARAM_INFO
	.align		4
.L_76:
        /*0018*/ 	.byte	0x04, 0x17
        /*001a*/ 	.short	(.L_78 - .L_77)
.L_77:
        /*001c*/ 	.word	0x00000000
        /*0020*/ 	.short	0x0003
        /*0022*/ 	.short	0x0014
        /*0024*/ 	.byte	0x00, 0xf0, 0x11, 0x00


	//----- nvinfo : EIATTR_KPARAM_INFO
	.align		4
.L_78:
        /*0028*/ 	.byte	0x04, 0x17
        /*002a*/ 	.short	(.L_80 - .L_79)
.L_79:
        /*002c*/ 	.word	0x00000000
        /*0030*/ 	.short	0x0002
        /*0032*/ 	.short	0x0010
        /*0034*/ 	.byte	0x00, 0xf0, 0x11, 0x00


	//----- nvinfo : EIATTR_KPARAM_INFO
	.align		4
.L_80:
        /*0038*/ 	.byte	0x04, 0x17
        /*003a*/ 	.short	(.L_82 - .L_81)
.L_81:
        /*003c*/ 	.word	0x00000000
        /*0040*/ 	.short	0x0001
        /*0042*/ 	.short	0x0008
        /*0044*/ 	.byte	0x00, 0xf5, 0x21, 0x00


	//----- nvinfo : EIATTR_KPARAM_INFO
	.align		4
.L_82:
        /*0048*/ 	.byte	0x04, 0x17
        /*004a*/ 	.short	(.L_84 - .L_83)
.L_83:
        /*004c*/ 	.word	0x00000000
        /*0050*/ 	.short	0x0000
        /*0052*/ 	.short	0x0000
        /*0054*/ 	.byte	0x00, 0xf5, 0x21, 0x00


	//----- nvinfo : EIATTR_SPARSE_MMA_MASK
	.align		4
.L_84:
        /*0058*/ 	.byte	0x03, 0x50
        /*005a*/ 	.short	0x0000


	//----- nvinfo : EIATTR_MAXREG_COUNT
	.align		4
        /*005c*/ 	.byte	0x03, 0x1b
        /*005e*/ 	.short	0x00ff


	//----- nvinfo : EIATTR_NUM_BARRIERS
	.align		4
        /*0060*/ 	.byte	0x02, 0x4c
        /*0062*/ 	.byte	0x01
	.zero		1


	//----- nvinfo : EIATTR_EXTERNS
	.align		4
        /*0064*/ 	.byte	0x04, 0x0f
        /*0066*/ 	.short	(.L_86 - .L_85)


	//   ....[0]....
	.align		4
.L_85:
        /*0068*/ 	.word	index@(vprintf)


	//----- nvinfo : EIATTR_MERCURY_ISA_VERSION
	.align		4
.L_86:
        /*006c*/ 	.byte	0x03, 0x5f
        /*006e*/ 	.short	0x0101


	//----- nvinfo : EIATTR_INT_WARP_WIDE_INSTR_OFFSETS
	.align		4
        /*0070*/ 	.byte	0x04, 0x31
        /*0072*/ 	.short	(.L_88 - .L_87)


	//   ....[0]....
.L_87:
        /*0074*/ 	.word	0x000202b0


	//   ....[1]....
        /*0078*/ 	.word	0x00020340


	//   ....[2]....
        /*007c*/ 	.word	0x00020db0


	//   ....[3]....
        /*0080*/ 	.word	0x00020e40


	//   ....[4]....
        /*0084*/ 	.word	0x000218d0


	//   ....[5]....
        /*0088*/ 	.word	0x00021960


	//   ....[6]....
        /*008c*/ 	.word	0x000223f0


	//   ....[7]....
        /*0090*/ 	.word	0x00022480


	//----- nvinfo : EIATTR_VRC_CTA_INIT_COUNT
	.align		4
.L_88:
        /*0094*/ 	.byte	0x02, 0x4a
	.zero		1
	.zero		1


	//----- nvinfo : EIATTR_SYSCALL_OFFSETS
	.align		4
        /*0098*/ 	.byte	0x04, 0x46
        /*009a*/ 	.short	(.L_90 - .L_89)


	//   ....[0]....
.L_89:
        /*009c*/ 	.word	0x00020500


	//   ....[1]....
        /*00a0*/ 	.word	0x00021020


	//   ....[2]....
        /*00a4*/ 	.word	0x00021b40


	//   ....[3]....
        /*00a8*/ 	.word	0x00022660


	//----- nvinfo : EIATTR_EXIT_INSTR_OFFSETS
	.align		4
.L_90:
        /*00ac*/ 	.byte	0x04, 0x1c
        /*00ae*/ 	.short	(.L_92 - .L_91)


	//   ....[0]....
.L_91:
        /*00b0*/ 	.word	0x0000c670


	//   ....[1]....
        /*00b4*/ 	.word	0x0000c7d0


	//   ....[2]....
        /*00b8*/ 	.word	0x000226f0


	//----- nvinfo : EIATTR_CRS_STACK_SIZE
	.align		4
.L_92:
        /*00bc*/ 	.byte	0x04, 0x1e
        /*00be*/ 	.short	(.L_94 - .L_93)
.L_93:
        /*00c0*/ 	.word	0x00000000


	//----- nvinfo : EIATTR_CBANK_PARAM_SIZE
	.align		4
.L_94:
        /*00c4*/ 	.byte	0x03, 0x19
        /*00c6*/ 	.short	0x0020


	//----- nvinfo : EIATTR_PARAM_CBANK
	.align		4
        /*00c8*/ 	.byte	0x04, 0x0a
        /*00ca*/ 	.short	(.L_96 - .L_95)
	.align		4
.L_95:
        /*00cc*/ 	.word	index@(.nv.constant0._Z30find_passwords_optimized_multiPKhS0_iiy)
        /*00d0*/ 	.short	0x0380
        /*00d2*/ 	.short	0x0020


	//----- nvinfo : EIATTR_SW_WAR
	.align		4
.L_96:
        /*00d4*/ 	.byte	0x04, 0x36
        /*00d6*/ 	.short	(.L_98 - .L_97)
.L_97:
        /*00d8*/ 	.word	0x00000008
.L_98:


//--------------------- .nv.info._Z16test_hash_kernelPKcPKhPh --------------------------
	.section	.nv.info._Z16test_hash_kernelPKcPKhPh,"",@"SHT_CUDA_INFO"
	.sectionflags	@""
	.align	4


	//----- nvinfo : EIATTR_CUDA_API_VERSION
	.align		4
        /*0000*/ 	.byte	0x04, 0x37
        /*0002*/ 	.short	(.L_100 - .L_99)
.L_99:
        /*0004*/ 	.word	0x00000082


	//----- nvinfo : EIATTR_KPARAM_INFO
	.align		4
.L_100:
        /*0008*/ 	.byte	0x04, 0x17
        /*000a*/ 	.short	(.L_102 - .L_101)
.L_101:
        /*000c*/ 	.word	0x00000000
        /*0010*/ 	.short	0x0002
        /*0012*/ 	.short	0x0010
        /*0014*/ 	.byte	0x00, 0xf5, 0x21, 0x00


	//----- nvinfo : EIATTR_KPARAM_INFO
	.align		4
.L_102:
        /*0018*/ 	.byte	0x04, 0x17
        /*001a*/ 	.short	(.L_104 - .L_103)
.L_103:
        /*001c*/ 	.word	0x00000000
        /*0020*/ 	.short	0x0001
        /*0022*/ 	.short	0x0008
        /*0024*/ 	.byte	0x00, 0xf5, 0x21, 0x00


	//----- nvinfo : EIATTR_KPARAM_INFO
	.align		4
.L_104:
        /*0028*/ 	.byte	0x04, 0x17
        /*002a*/ 	.short	(.L_106 - .L_105)
.L_105:
        /*002c*/ 	.word	0x00000000
        /*0030*/ 	.short	0x0000
        /*0032*/ 	.short	0x0000
        /*0034*/ 	.byte	0x00, 0xf5, 0x21, 0x00


	//----- nvinfo : EIATTR_SPARSE_MMA_MASK
	.align		4
.L_106:
        /*0038*/ 	.byte	0x03, 0x50
        /*003a*/ 	.short	0x0000


	//----- nvinfo : EIATTR_MAXREG_COUNT
	.align		4
        /*003c*/ 	.byte	0x03, 0x1b
        /*003e*/ 	.short	0x00ff


	//----- nvinfo : EIATTR_MERCURY_ISA_VERSION
	.align		4
        /*0040*/ 	.byte	0x03, 0x5f
        /*0042*/ 	.short	0x0101


	//----- nvinfo : EIATTR_VRC_CTA_INIT_COUNT
	.align		4
        /*0044*/ 	.byte	0x02, 0x4a
	.zero		1
	.zero		1


	//----- nvinfo : EIATTR_EXIT_INSTR_OFFSETS
	.align		4
        /*0048*/ 	.byte	0x04, 0x1c
        /*004a*/ 	.short	(.L_108 - .L_107)


	//   ....[0]....
.L_107:
        /*004c*/ 	.word	0x00018fc0


	//----- nvinfo : EIATTR_CBANK_PARAM_SIZE
	.align		4
.L_108:
        /*0050*/ 	.byte	0x03, 0x19
        /*0052*/ 	.short	0x0018


	//----- nvinfo : EIATTR_PARAM_CBANK
	.align		4
        /*0054*/ 	.byte	0x04, 0x0a
        /*0056*/ 	.short	(.L_110 - .L_109)
	.align		4
.L_109:
        /*0058*/ 	.word	index@(.nv.constant0._Z16test_hash_kernelPKcPKhPh)
        /*005c*/ 	.short	0x0380
        /*005e*/ 	.short	0x0018


	//----- nvinfo : EIATTR_SW_WAR
	.align		4
.L_110:
        /*0060*/ 	.byte	0x04, 0x36
        /*0062*/ 	.short	(.L_112 - .L_111)
.L_111:
        /*0064*/ 	.word	0x00000008
.L_112:


//--------------------- .nv.info._Z20test_hash_comparisonv --------------------------
	.section	.nv.info._Z20test_hash_comparisonv,"",@"SHT_CUDA_INFO"
	.sectionflags	@""
	.align	4


	//----- nvinfo : EIATTR_CUDA_API_VERSION
	.align		4
        /*0000*/ 	.byte	0x04, 0x37
        /*0002*/ 	.short	(.L_114 - .L_113)
.L_113:
        /*0004*/ 	.word	0x00000082


	//----- nvinfo : EIATTR_SPARSE_MMA_MASK
	.align		4
.L_114:
        /*0008*/ 	.byte	0x03, 0x50
        /*000a*/ 	.short	0x0000


	//----- nvinfo : EIATTR_MAXREG_COUNT
	.align		4
        /*000c*/ 	.byte	0x03, 0x1b
        /*000e*/ 	.short	0x00ff


	//----- nvinfo : EIATTR_EXTERNS
	.align		4
        /*0010*/ 	.byte	0x04, 0x0f
        /*0012*/ 	.short	(.L_116 - .L_115)


	//   ....[0]....
	.align		4
.L_115:
        /*0014*/ 	.word	index@(vprintf)


	//----- nvinfo : EIATTR_MERCURY_ISA_VERSION
	.align		4
.L_116:
        /*0018*/ 	.byte	0x03, 0x5f
        /*001a*/ 	.short	0x0101


	//----- nvinfo : EIATTR_VRC_CTA_INIT_COUNT
	.align		4
        /*001c*/ 	.byte	0x02, 0x4a
	.zero		1
	.zero		1


	//----- nvinfo : EIATTR_SYSCALL_OFFSETS
	.align		4
        /*0020*/ 	.byte	0x04, 0x46
        /*0022*/ 	.short	(.L_118 - .L_117)


	//   ....[0]....
.L_117:
        /*0024*/ 	.word	0x00000140


	//   ....[1]....
        /*0028*/ 	.word	0x00000200


	//   ....[2]....
        /*002c*/ 	.word	0x000002e0


	//   ....[3]....
        /*0030*/ 	.word	0x000003a0


	//   ....[4]....
        /*0034*/ 	.word	0x00000480


	//----- nvinfo : EIATTR_EXIT_INSTR_OFFSETS
	.align		4
.L_118:
        /*0038*/ 	.byte	0x04, 0x1c
        /*003a*/ 	.short	(.L_120 - .L_119)


	//   ....[0]....
.L_119:
        /*003c*/ 	.word	0x00000490


	//----- nvinfo : EIATTR_SW_WAR
	.align		4
.L_120:
        /*0040*/ 	.byte	0x04, 0x36
        /*0042*/ 	.short	(.L_122 - .L_121)
.L_121:
        /*0044*/ 	.word	0x00000008
.L_122:


//--------------------- .nv.info._Z20test_bitmap_trackingv --------------------------
	.section	.nv.info._Z20test_bitmap_trackingv,"",@"SHT_CUDA_INFO"
	.sectionflags	@""
	.align	4


	//----- nvinfo : EIATTR_CUDA_API_VERSION
	.align		4
        /*0000*/ 	.byte	0x04, 0x37
        /*0002*/ 	.short	(.L_124 - .L_123)
.L_123:
        /*0004*/ 	.word	0x00000082


	//----- nvinfo : EIATTR_SPARSE_MMA_MASK
	.align		4
.L_124:
        /*0008*/ 	.byte	0x03, 0x50
        /*000a*/ 	.short	0x0000


	//----- nvinfo : EIATTR_MAXREG_COUNT
	.align		4
        /*000c*/ 	.byte	0x03, 0x1b
        /*000e*/ 	.short	0x00ff


	//----- nvinfo : EIATTR_EXTERNS
	.align		4
        /*0010*/ 	.byte	0x04, 0x0f
        /*0012*/ 	.short	(.L_126 - .L_125)


	//   ....[0]....
	.align		4
.L_125:
        /*0014*/ 	.word	index@(vprintf)


	//----- nvinfo : EIATTR_MERCURY_ISA_VERSION
	.align		4
.L_126:
        /*0018*/ 	.byte	0x03, 0x5f
        /*001a*/ 	.short	0x0101


	//----- nvinfo : EIATTR_VRC_CTA_INIT_COUNT
	.align		4
        /*001c*/ 	.byte	0x02, 0x4a
	.zero		1
	.zero		1


	//----- nvinfo : EIATTR_SYSCALL_OFFSETS
	.align		4
        /*0020*/ 	.byte	0x04, 0x46
        /*0022*/ 	.short	(.L_128 - .L_127)


	//   ....[0]....
.L_127:
        /*0024*/ 	.word	0x00000140


	//   ....[1]....
        /*0028*/ 	.word	0x00000200


	//   ....[2]....
        /*002c*/ 	.word	0x000002b0


	//   ....[3]....
        /*0030*/ 	.word	0x00000350


	//----- nvinfo : EIATTR_SW_WAR
	.align		4
.L_128:
        /*0034*/ 	.byte	0x04, 0x36
        /*0036*/ 	.short	(.L_130 - .L_129)
.L_129:
        /*0038*/ 	.word	0x00000008
.L_130:


//--------------------- .nv.info._Z20test_salt_processingv --------------------------
	.section	.nv.info._Z20test_salt_processingv,"",@"SHT_CUDA_INFO"
	.sectionflags	@""
	.align	4


	//----- nvinfo : EIATTR_CUDA_API_VERSION
	.align		4
        /*0000*/ 	.byte	0x04, 0x37
        /*0002*/ 	.short	(.L_132 - .L_131)
.L_131:
        /*0004*/ 	.word	0x00000082


	//----- nvinfo : EIATTR_SPARSE_MMA_MASK
	.align		4
.L_132:
        /*0008*/ 	.byte	0x03, 0x50
        /*000a*/ 	.short	0x0000


	//----- nvinfo : EIATTR_MAXREG_COUNT
	.align		4
        /*000c*/ 	.byte	0x03, 0x1b
        /*000e*/ 	.short	0x00ff


	//----- nvinfo : EIATTR_EXTERNS
	.align		4
        /*0010*/ 	.byte	0x04, 0x0f
        /*0012*/ 	.short	(.L_134 - .L_133)


	//   ....[0]....
	.align		4
.L_133:
        /*0014*/ 	.word	index@(vprintf)


	//----- nvinfo : EIATTR_MERCURY_ISA_VERSION
	.align		4
.L_134:
        /*0018*/ 	.byte	0x03, 0x5f
        /*001a*/ 	.short	0x0101


	//----- nvinfo : EIATTR_VRC_CTA_INIT_COUNT
	.align		4
        /*001c*/ 	.byte	0x02, 0x4a
	.zero		1
	.zero		1


	//----- nvinfo : EIATTR_SYSCALL_OFFSETS
	.align		4
        /*0020*/ 	.byte	0x04, 0x46
        /*0022*/ 	.short	(.L_136 - .L_135)


	//   ....[0]....
.L_135:
        /*0024*/ 	.word	0x00000150


	//   ....[1]....
        /*0028*/ 	.word	0x00006670


	//   ....[2]....
        /*002c*/ 	.word	0x00006810


	//   ....[3]....
        /*0030*/ 	.word	0x000069b0


	//   ....[4]....
        /*0034*/ 	.word	0x00006b50


	//   ....[5]....
        /*0038*/ 	.word	0x00006cf0


	//   ....[6]....
        /*003c*/ 	.word	0x00006e90


	//   ....[7]....
        /*0040*/ 	.word	0x00007030


	//   ....[8]....
        /*0044*/ 	.word	0x000071d0


	//   ....[9]....
        /*0048*/ 	.word	0x00007370


	//   ....[10]....
        /*004c*/ 	.word	0x000075b0


	//----- nvinfo : EIATTR_EXIT_INSTR_OFFSETS
	.align		4
.L_136:
        /*0050*/ 	.byte	0x04, 0x1c
        /*0052*/ 	.short	(.L_138 - .L_137)


	//   ....[0]....
.L_137:
        /*0054*/ 	.word	0x000075c0


	//----- nvinfo : EIATTR_CRS_STACK_SIZE
	.align		4
.L_138:
        /*0058*/ 	.byte	0x04, 0x1e
        /*005a*/ 	.short	(.L_140 - .L_139)
.L_139:
        /*005c*/ 	.word	0x00000000


	//----- nvinfo : EIATTR_SW_WAR
	.align		4
.L_140:
        /*0060*/ 	.byte	0x04, 0x36
        /*0062*/ 	.short	(.L_142 - .L_141)
.L_141:
        /*0064*/ 	.word	0x00000008
.L_142:


//--------------------- .nv.info._Z24test_password_generationv --------------------------
	.section	.nv.info._Z24test_password_generationv,"",@"SHT_CUDA_INFO"
	.sectionflags	@""
	.align	4


	//----- nvinfo : EIATTR_CUDA_API_VERSION
	.align		4
        /*0000*/ 	.byte	0x04, 0x37
        /*0002*/ 	.short	(.L_144 - .L_143)
.L_143:
        /*0004*/ 	.word	0x00000082


	//----- nvinfo : EIATTR_SPARSE_MMA_MASK
	.align		4
.L_144:
        /*0008*/ 	.byte	0x03, 0x50
        /*000a*/ 	.short	0x0000


	//----- nvinfo : EIATTR_MAXREG_COUNT
	.align		4
        /*000c*/ 	.byte	0x03, 0x1b
        /*000e*/ 	.short	0x00ff


	//----- nvinfo : EIATTR_EXTERNS
	.align		4
        /*0010*/ 	.byte	0x04, 0x0f
        /*0012*/ 	.short	(.L_146 - .L_145)


	//   ....[0]....
	.align		4
.L_145:
        /*0014*/ 	.word	index@(vprintf)


	//----- nvinfo : EIATTR_MERCURY_ISA_VERSION
	.align		4
.L_146:
        /*0018*/ 	.byte	0x03, 0x5f
        /*001a*/ 	.short	0x0101


	//----- nvinfo : EIATTR_VRC_CTA_INIT_COUNT
	.align		4
        /*001c*/ 	.byte	0x02, 0x4a
	.zero		1
	.zero		1


	//----- nvinfo : EIATTR_SYSCALL_OFFSETS
	.align		4
        /*0020*/ 	.byte	0x04, 0x46
        /*0022*/ 	.short	(.L_148 - .L_147)


	//   ....[0]....
.L_147:
        /*0024*/ 	.word	0x00000240


	//   ....[1]....
        /*0028*/ 	.word	0x00000330


	//   ....[2]....
        /*002c*/ 	.word	0x00000400


	//   ....[3]....
        /*0030*/ 	.word	0x000004c0


	//   ....[4]....
        /*0034*/ 	.word	0x00000790


	//   ....[5]....
        /*0038*/ 	.word	0x00000870


	//----- nvinfo : EIATTR_EXIT_INSTR_OFFSETS
	.align		4
.L_148:
        /*003c*/ 	.byte	0x04, 0x1c
        /*003e*/ 	.short	(.L_150 - .L_149)


	//   ....[0]....
.L_149:
        /*0040*/ 	.word	0x000007a0


	//   ....[1]....
        /*0044*/ 	.word	0x00000880


	//----- nvinfo : EIATTR_CRS_STACK_SIZE
	.align		4
.L_150:
        /*0048*/ 	.byte	0x04, 0x1e
        /*004a*/ 	.short	(.L_152 - .L_151)
.L_151:
        /*004c*/ 	.word	0x00000000


	//----- nvinfo : EIATTR_SW_WAR
	.align		4
.L_152:
        /*0050*/ 	.byte	0x04, 0x36
        /*0052*/ 	.short	(.L_154 - .L_153)
.L_153:
        /*0054*/ 	.word	0x00000008
.L_154:


//--------------------- .nv.callgraph             --------------------------
	.section	.nv.callgraph,"",@"SHT_CUDA_CALLGRAPH"
	.align	4
	.sectionentsize	8
	.align		4
        /*0000*/ 	.word	0x00000000
	.align		4
        /*0004*/ 	.word	0xffffffff
	.align		4
        /*0008*/ 	.word	index@(_Z30find_passwords_optimized_multiPKhS0_iiy)
	.align		4
        /*000c*/ 	.word	index@(vprintf)
	.align		4
        /*0010*/ 	.word	index@(_Z20test_hash_comparisonv)
	.align		4
        /*0014*/ 	.word	index@(vprintf)
	.align		4
        /*0018*/ 	.word	index@(_Z20test_bitmap_trackingv)
	.align		4
        /*001c*/ 	.word	index@(vprintf)
	.align		4
        /*0020*/ 	.word	index@(_Z20test_salt_processingv)
	.align		4
        /*0024*/ 	.word	index@(vprintf)
	.align		4
        /*0028*/ 	.word	index@(_Z24test_password_generationv)
	.align		4
        /*002c*/ 	.word	index@(vprintf)
	.align		4
        /*0030*/ 	.word	0x00000000
	.align		4
        /*0034*/ 	.word	0xfffffffe
	.align		4
        /*0038*/ 	.word	0x00000000
	.align		4
        /*003c*/ 	.word	0xfffffffd
	.align		4
        /*0040*/ 	.word	0x00000000
	.align		4
        /*0044*/ 	.word	0xfffffffc


//--------------------- .nv.constant4             --------------------------
	.section	.nv.constant4,"a",@progbits
	.align	8
	.align		8
.nv.constant4:
        /*0000*/ 	.dword	vprintf
	.align		8
        /*0008*/ 	.dword	found_count
	.align		8
        /*0010*/ 	.dword	$str
	.align		8
        /*0018*/ 	.dword	$str$1
	.align		8
        /*0020*/ 	.dword	$str$2
	.align		8
        /*0028*/ 	.dword	$str$3
	.align		8
        /*0030*/ 	.dword	$str$4
	.align		8
        /*0038*/ 	.dword	$str$5
	.align		8
        /*0040*/ 	.dword	$str$6
	.align		8
        /*0048*/ 	.dword	$str$7
	.align		8
        /*0050*/ 	.dword	$str$8
	.align		8
        /*0058*/ 	.dword	$str$9
	.align		8
        /*0060*/ 	.dword	$str$10
	.align		8
        /*0068*/ 	.dword	$str$11
	.align		8
        /*0070*/ 	.dword	$str$12
	.align		8
        /*0078*/ 	.dword	$str$13
	.align		8
        /*0080*/ 	.dword	$str$14
	.align		8
        /*0088*/ 	.dword	$str$15
	.align		8
        /*0090*/ 	.dword	$str$16
	.align		8
        /*0098*/ 	.dword	$str$17
	.align		8
        /*00a0*/ 	.dword	$str$18
	.align		8
        /*00a8*/ 	.dword	$str$19
	.align		8
        /*00b0*/ 	.dword	$str$20
	.align		8
        /*00b8*/ 	.dword	$str$21
	.align		8
        /*00c0*/ 	.dword	$str$22
	.align		8
        /*00c8*/ 	.dword	$str$23
	.align		8
        /*00d0*/ 	.dword	$str$24
	.align		8
        /*00d8*/ 	.dword	$str$25
	.align		8
        /*00e0*/ 	.dword	$str$27
	.align		8
        /*00e8*/ 	.dword	$str$28
	.align		8
        /*00f0*/ 	.dword	$str$29
	.align		8
        /*00f8*/ 	.dword	$str$30
	.align		8
        /*0100*/ 	.dword	$str$31


//--------------------- .nv.constant3             --------------------------
	.section	.nv.constant3,"a",@progbits
	.align	8
.nv.constant3:
	.type		total_passwords,@object
	.size		total_passwords,(K - total_passwords)
total_passwords:
        /*0000*/ 	.byte	0x40, 0xd0, 0x8e, 0x39, 0x0d, 0x00, 0x00, 0x00
	.type		K,@object
	.size		K,(d_target_salt - K)
K:
        /*0008*/ 	.byte	0x98, 0x2f, 0x8a, 0x42, 0x91, 0x44, 0x37, 0x71, 0xcf, 0xfb, 0xc0, 0xb5, 0xa5, 0xdb, 0xb5, 0xe9
        /* <DEDUP_REMOVED lines=15> */
	.type		d_target_salt,@object
	.size		d_target_salt,(d_target_hash - d_target_salt)
d_target_salt:
	.zero		17
	.type		d_target_hash,@object
	.size		d_target_hash,(charset - d_target_hash)
d_target_hash:
	.zero		32
	.type		charset,@object
	.size		charset,(.L_4 - charset)
charset:
        /*0139*/ 	.byte	0x61, 0x62, 0x63, 0x64, 0x65, 0x66, 0x67, 0x68, 0x69, 0x6a, 0x6b, 0x6c, 0x6d, 0x6e, 0x6f, 0x70
        /*0149*/ 	.byte	0x71, 0x72, 0x73, 0x74, 0x75, 0x76, 0x77, 0x78, 0x79, 0x7a, 0x41, 0x42, 0x43, 0x44, 0x45, 0x46
        /*0159*/ 	.byte	0x47, 0x48, 0x49, 0x4a, 0x4b, 0x4c, 0x4d, 0x4e, 0x4f, 0x50, 0x51, 0x52, 0x53, 0x54, 0x55, 0x56
        /*0169*/ 	.byte	0x57, 0x58, 0x59, 0x5a, 0x30, 0x31, 0x32, 0x33, 0x34, 0x35, 0x36, 0x37, 0x38, 0x39, 0x00
.L_4:


//--------------------- .text._Z30find_passwords_optimized_multiPKhS0_iiy --------------------------
	.section	.text._Z30find_passwords_optimized_multiPKhS0_iiy,"ax",@progbits
	.align	128
        .global         _Z30find_passwords_optimized_multiPKhS0_iiy
        .type           _Z30find_passwords_optimized_multiPKhS0_iiy,@function
        .size           _Z30find_passwords_optimized_multiPKhS0_iiy,(.L_x_79 - _Z30find_passwords_optimized_multiPKhS0_iiy)
        .other          _Z30find_passwords_optimized_multiPKhS0_iiy,@"STO_CUDA_ENTRY STV_DEFAULT"
_Z30find_passwords_optimized_multiPKhS0_iiy:
.text._Z30find_passwords_optimized_multiPKhS0_iiy:
[----:B------:R-:W0:Y:S01]  /*0000*/  LDC R1, c[0x0][0x37c] ;  /* 0x0000df00ff017b82 */ /* 0x000e220000000800 */
[----:B------:R-:W1:Y:S01]  /*0010*/  S2R R13, SR_TID.X ;  /* 0x00000000000d7919 */ /* 0x000e620000002100 */
[----:B------:R-:W2:Y:S01]  /*0020*/  LDCU.64 UR36, c[0x0][0x358] ;  /* 0x00006b00ff2477ac */ /* 0x000ea20008000a00 */
[----:B0-----:R-:W-:Y:S01]  /*0030*/  VIADD R1, R1, 0xffffff38 ;  /* 0xffffff3801017836 */ /* 0x001fe20000000000 */
[----:B-1----:R-:W-:-:S13]  /*0040*/  ISETP.GT.U32.AND P0, PT, R13, 0x7, PT ;  /* 0x000000070d00780c */ /* 0x002fda0003f04070 */
[----:B------:R-:W0:Y:S02]  /*0050*/  @!P0 LDC.64 R6, c[0x0][0x380] ;  /* 0x0000e000ff068b82 */ /* 0x000e240000000a00 */
[----:B0-----:R-:W-:-:S05]  /*0060*/  @!P0 IADD3 R6, P1, PT, R13, R6, RZ ;  /* 0x000000060d068210 */ /* 0x001fca0007f3e0ff */
[----:B------:R-:W-:-:S05]  /*0070*/  @!P0 IMAD.X R7, RZ, RZ, R7, P1 ;  /* 0x000000ffff078224 */ /* 0x000fca00008e0607 */
[----:B--2---:R0:W2:Y:S01]  /*0080*/  @!P0 LDG.E.U8.CONSTANT R12, desc[UR36][R6.64] ;  /* 0x00000024060c8981 */ /* 0x0040a2000c1e9100 */
[----:B------:R-:W-:-:S05]  /*0090*/  IMAD.MOV.U32 R8, RZ, RZ, 0x1 ;  /* 0x00000001ff087424 */ /* 0x000fca00078e00ff */
[----:B------:R1:W-:Y:S04]  /*00a0*/  STL [R1+0x8c], R8 ;  /* 0x00008c0801007387 */ /* 0x0003e80000100800 */
[----:B------:R-:W3:Y:S01]  /*00b0*/  LDL.64 R2, [R1+0x88] ;  /* 0x0000880001027983 */ /* 0x000ee20000100a00 */
[----:B------:R-:W4:Y:S01]  /*00c0*/  S2UR UR5, SR_CgaCtaId ;  /* 0x00000000000579c3 */ /* 0x000f220000008800 */
[----:B------:R-:W-:Y:S01]  /*00d0*/  UMOV UR4, 0x400 ;  /* 0x0000040000047882 */ /* 0x000fe20000000000 */
[----:B------:R-:W-:Y:S01]  /*00e0*/  IMAD.MOV.U32 R4, RZ, RZ, 0x6a09e667 ;  /* 0x6a09e667ff047424 */ /* 0x000fe200078e00ff */
[----:B------:R-:W5:Y:S01]  /*00f0*/  LDCU UR38, c[0x0][0x2f8] ;  /* 0x00005f00ff2677ac */ /* 0x000f620008000800 */
[----:B------:R-:W-:Y:S01]  /*0100*/  IMAD.MOV.U32 R5, RZ, RZ, -0x4498517b ;  /* 0xbb67ae85ff057424 */ /* 0x000fe200078e00ff */
[----:B------:R-:W-:Y:S01]  /*0110*/  STL.64 [R1+0x90], RZ ;  /* 0x000090ff01007387 */ /* 0x000fe20000100a00 */
[----:B0-----:R-:W-:Y:S01]  /*0120*/  IMAD.MOV.U32 R6, RZ, RZ, 0x3c6ef372 ;  /* 0x3c6ef372ff067424 */ /* 0x001fe200078e00ff */
[----:B------:R-:W0:Y:S01]  /*0130*/  LDCU UR39, c[0x0][0x2fc] ;  /* 0x00005f80ff2777ac */ /* 0x000e220008000800 */
[----:B------:R-:W-:Y:S01]  /*0140*/  IMAD.MOV.U32 R7, RZ, RZ, -0x5ab00ac6 ;  /* 0xa54ff53aff077424 */ /* 0x000fe200078e00ff */
[----:B------:R-:W-:Y:S01]  /*0150*/  STL.64 [R1], R4 ;  /* 0x0000000401007387 */ /* 0x000fe20000100a00 */
[----:B-1----:R-:W-:Y:S01]  /*0160*/  IMAD.MOV.U32 R8, RZ, RZ, 0x510e527f ;  /* 0x510e527fff087424 */ /* 0x002fe200078e00ff */
[----:B------:R-:W-:Y:S01]  /*0170*/  BSSY.RECONVERGENT B0, `(.L_x_0) ;  /* 0x0000623000007945 */ /* 0x000fe20003800200 */
[----:B------:R-:W-:Y:S01]  /*0180*/  IMAD.MOV.U32 R9, RZ, RZ, -0x64fa9774 ;  /* 0x9b05688cff097424 */ /* 0x000fe200078e00ff */
[----:B------:R-:W-:Y:S01]  /*0190*/  STL.64 [R1+0x8], R6 ;  /* 0x0000080601007387 */ /* 0x000fe20000100a00 */
[----:B------:R-:W-:-:S02]  /*01a0*/  IMAD.MOV.U32 R10, RZ, RZ, 0x1f83d9ab ;  /* 0x1f83d9abff0a7424 */ /* 0x000fc400078e00ff */
[----:B------:R-:W-:Y:S01]  /*01b0*/  IMAD.MOV.U32 R11, RZ, RZ, 0x5be0cd19 ;  /* 0x5be0cd19ff0b7424 */ /* 0x000fe200078e00ff */
[----:B------:R-:W-:Y:S01]  /*01c0*/  STL.64 [R1+0x10], R8 ;  /* 0x0000100801007387 */ /* 0x000fe20000100a00 */
[----:B------:R-:W-:Y:S02]  /*01d0*/  IMAD.MOV.U32 R37, RZ, RZ, -0x4498517b ;  /* 0xbb67ae85ff257424 */ /* 0x000fe400078e00ff */
[----:B------:R-:W-:Y:S01]  /*01e0*/  IMAD.MOV.U32 R36, RZ, RZ, 0x6a09e667 ;  /* 0x6a09e667ff247424 */ /* 0x000fe200078e00ff */
[----:B------:R-:W-:Y:S01]  /*01f0*/  STL.64 [R1+0x18], R10 ;  /* 0x0000180a01007387 */ /* 0x000fe20000100a00 */
[----:B------:R-:W-:Y:S01]  /*0200*/  IMAD.MOV.U32 R35, RZ, RZ, -0x5ab00ac6 ;  /* 0xa54ff53aff237424 */ /* 0x000fe200078e00ff */
[----:B----4-:R-:W-:Y:S01]  /*0210*/  ULEA UR5, UR5, UR4, 0x18 ;  /* 0x0000000405057291 */ /* 0x010fe2000f8ec0ff */
[----:B------:R-:W-:Y:S01]  /*0220*/  R2UR UR4, R1 ;  /* 0x00000000010472ca */ /* 0x000fe200000e0000 */
[----:B------:R-:W-:Y:S02]  /*0230*/  IMAD.MOV.U32 R34, RZ, RZ, 0x3c6ef372 ;  /* 0x3c6ef372ff227424 */ /* 0x000fe400078e00ff */
[----:B------:R-:W-:-:S02]  /*0240*/  IMAD.MOV.U32 R33, RZ, RZ, -0x64fa9774 ;  /* 0x9b05688cff217424 */ /* 0x000fc400078e00ff */
[----:B------:R-:W-:Y:S02]  /*0250*/  IMAD.MOV.U32 R32, RZ, RZ, 0x510e527f ;  /* 0x510e527fff207424 */ /* 0x000fe400078e00ff */
[----:B------:R-:W-:Y:S02]  /*0260*/  IMAD.MOV.U32 R31, RZ, RZ, 0x5be0cd19 ;  /* 0x5be0cd19ff1f7424 */ /* 0x000fe400078e00ff */
[----:B------:R-:W-:-:S04]  /*0270*/  IMAD.MOV.U32 R30, RZ, RZ, 0x1f83d9ab ;  /* 0x1f83d9abff1e7424 */ /* 0x000fc800078e00ff */
[----:B-----5:R-:W-:-:S04]  /*0280*/  UIADD3 UR38, UP0, UPT, UR4, UR38, URZ ;  /* 0x0000002604267290 */ /* 0x020fc8000ff1e0ff */
[----:B0-----:R-:W-:Y:S01]  /*0290*/  UIADD3.X UR39, UPT, UPT, URZ, UR39, URZ, UP0, !UPT ;  /* 0x00000027ff277290 */ /* 0x001fe200087fe4ff */
[----:B--2---:R-:W-:Y:S01]  /*02a0*/  @!P0 STS.U8 [R13+UR5], R12 ;  /* 0x0000000c0d008988 */ /* 0x004fe20008000005 */
[----:B------:R-:W-:Y:S01]  /*02b0*/  BAR.SYNC.DEFER_BLOCKING 0x0 ;  /* 0x0000000000007b1d */ /* 0x000fe20000010000 */
[----:B---3--:R-:W-:-:S05]  /*02c0*/  ISETP.NE.AND P0, PT, R3, 0x40, PT ;  /* 0x000000400300780c */ /* 0x008fca0003f05270 */
[----:B------:R-:W0:Y:S04]  /*02d0*/  LDS.U8 R0, [UR5] ;  /* 0x00000005ff007984 */ /* 0x000e280008000000 */
[----:B0-----:R0:W-:Y:S04]  /*02e0*/  STL.U8 [R1+0x4c], R0 ;  /* 0x00004c0001007387 */ /* 0x0011e80000100000 */
[----:B------:R-:W-:Y:S05]  /*02f0*/  @P0 BRA `(.L_x_1) ;  /* 0x0000006000280947 */ /* 0x000fea0003800000 */
[----:B------:R-:W0:Y:S04]  /*0300*/  LDL R20, [R1+0x4c] ;  /* 0x00004c0001147983 */ /* 0x000e280000100800 */
[----:B------:R-:W2:Y:S04]  /*0310*/  LDL.64 R16, [R1+0x50] ;  /* 0x0000500001107983 */ /* 0x000ea80000100a00 */
[----:B------:R-:W3:Y:S04]  /*0320*/  LDL.64 R14, [R1+0x58] ;  /* 0x00005800010e7983 */ /* 0x000ee80000100a00 */
[----:B------:R-:W4:Y:S04]  /*0330*/  LDL.64 R12, [R1+0x60] ;  /* 0x00006000010c7983 */ /* 0x000f280000100a00 */
[----:B------:R-:W5:Y:S04]  /*0340*/  LDL.64 R6, [R1+0x68] ;  /* 0x0000680001067983 */ /* 0x000f680000100a00 */
[----:B------:R-:W5:Y:S04]  /*0350*/  LDL.64 R4, [R1+0x70] ;  /* 0x0000700001047983 */ /* 0x000f680000100a00 */
[----:B------:R-:W5:Y:S04]  /*0360*/  LDL.64 R8, [R1+0x78] ;  /* 0x0000780001087983 */ /* 0x000f680000100a00 */
[----:B------:R-:W5:Y:S01]  /*0370*/  LDL.64 R10, [R1+0x80] ;  /* 0x00008000010a7983 */ /* 0x000f620000100a00 */
[----:B0-----:R-:W-:-:S02]  /*0380*/  PRMT R0, R20, 0x7771, RZ ;  /* 0x0000777114007816 */ /* 0x001fc400000000ff */
[----:B--2---:R-:W-:-:S03]  /*0390*/  PRMT R18, R16, 0x7771, RZ ;  /* 0x0000777110127816 */ /* 0x004fc600000000ff */
[----:B------:R-:W-:Y:S01]  /*03a0*/  IMAD.U32 R3, R0, 0x10000, RZ ;  /* 0x0001000000037824 */ /* 0x000fe200078e00ff */
[----:B------:R-:W-:-:S04]  /*03b0*/  PRMT R0, R20, 0x7770, RZ ;  /* 0x0000777014007816 */ /* 0x000fc800000000ff */
[----:B------:R-:W-:Y:S02]  /*03c0*/  LOP3.LUT R19, R3, 0xff0000, RZ, 0xc0, !PT ;  /* 0x00ff000003137812 */ /* 0x000fe400078ec0ff */
[----:B------:R-:W-:-:S03]  /*03d0*/  PRMT R3, R20, 0x7772, RZ ;  /* 0x0000777214037816 */ /* 0x000fc600000000ff */
[----:B------:R-:W-:Y:S02]  /*03e0*/  IMAD R0, R0, 0x1000000, R19 ;  /* 0x0100000000007824 */ /* 0x000fe400078e0213 */
[----:B------:R-:W-:Y:S01]  /*03f0*/  IMAD.U32 R19, R18, 0x10000, RZ ;  /* 0x0001000012137824 */ /* 0x000fe200078e00ff */
[----:B------:R-:W-:Y:S01]  /*0400*/  PRMT R18, R20, 0x7773, RZ ;  /* 0x0000777314127816 */ /* 0x000fe200000000ff */
[----:B------:R-:W-:Y:S01]  /*0410*/  IMAD.SHL.U32 R3, R3, 0x100, RZ ;  /* 0x0000010003037824 */ /* 0x000fe200078e00ff */
[C---:B------:R-:W-:Y:S02]  /*0420*/  PRMT R20, R16.reuse, 0x7770, RZ ;  /* 0x0000777010147816 */ /* 0x040fe400000000ff */
[----:B------:R-:W-:Y:S02]  /*0430*/  LOP3.LUT R21, R19, 0xff0000, RZ, 0xc0, !PT ;  /* 0x00ff000013157812 */ /* 0x000fe400078ec0ff */
[----:B------:R-:W-:Y:S02]  /*0440*/  PRMT R19, R16, 0x7772, RZ ;  /* 0x0000777210137816 */ /* 0x000fe400000000ff */
[----:B------:R-:W-:Y:S01]  /*0450*/  LOP3.LUT R0, R18, R0, R3, 0xfe, !PT ;  /* 0x0000000012007212 */ /* 0x000fe200078efe03 */
[----:B------:R-:W-:-:S02]  /*0460*/  IMAD R20, R20, 0x1000000, R21 ;  /* 0x0100000014147824 */ /* 0x000fc400078e0215 */
[----:B------:R-:W-:Y:S01]  /*0470*/  IMAD.SHL.U32 R19, R19, 0x100, RZ ;  /* 0x0000010013137824 */ /* 0x000fe200078e00ff */
[----:B------:R-:W-:Y:S01]  /*0480*/  PRMT R3, R17, 0x7771, RZ ;  /* 0x0000777111037816 */ /* 0x000fe200000000ff */
[----:B------:R-:W-:Y:S01]  /*0490*/  VIADD R21, R0, 0x98c7e2a2 ;  /* 0x98c7e2a200157836 */ /* 0x000fe20000000000 */
[----:B------:R-:W-:Y:S02]  /*04a0*/  PRMT R16, R16, 0x7773, RZ ;  /* 0x0000777310107816 */ /* 0x000fe400000000ff */
[----:B------:R-:W-:Y:S01]  /*04b0*/  LOP3.LUT R19, R20, R19, RZ, 0xfc, !PT ;  /* 0x0000001314137212 */ /* 0x000fe200078efcff */
[----:B------:R-:W-:Y:S01]  /*04c0*/  IMAD.U32 R3, R3, 0x10000, RZ ;  /* 0x0001000003037824 */ /* 0x000fe200078e00ff */
[C-C-:B------:R-:W-:Y:S02]  /*04d0*/  SHF.L.W.U32.HI R20, R21.reuse, 0x1a, R21.reuse ;  /* 0x0000001a15147819 */ /* 0x140fe40000010e15 */
[C-C-:B------:R-:W-:Y:S02]  /*04e0*/  SHF.L.W.U32.HI R23, R21.reuse, 0x15, R21.reuse ;  /* 0x0000001515177819 */ /* 0x140fe40000010e15 */
[----:B------:R-:W-:-:S02]  /*04f0*/  SHF.L.W.U32.HI R22, R21, 0x7, R21 ;  /* 0x0000000715167819 */ /* 0x000fc40000010e15 */
[----:B------:R-:W-:Y:S02]  /*0500*/  LOP3.LUT R18, R21, 0x9b05688c, RZ, 0xc, !PT ;  /* 0x9b05688c15127812 */ /* 0x000fe400078e0cff */
[----:B------:R-:W-:Y:S02]  /*0510*/  LOP3.LUT R20, R22, R20, R23, 0x96, !PT ;  /* 0x0000001416147212 */ /* 0x000fe400078e9617 */
[----:B------:R-:W-:Y:S02]  /*0520*/  LOP3.LUT R16, R19, R16, RZ, 0xfc, !PT ;  /* 0x0000001013107212 */ /* 0x000fe400078efcff */
[----:B------:R-:W-:Y:S02]  /*0530*/  LOP3.LUT R23, R18, 0x510e527f, R21, 0xf8, !PT ;  /* 0x510e527f12177812 */ /* 0x000fe400078ef815 */
[----:B------:R-:W-:Y:S02]  /*0540*/  LOP3.LUT R25, R3, 0xff0000, RZ, 0xc0, !PT ;  /* 0x00ff000003197812 */ /* 0x000fe400078ec0ff */
[----:B------:R-:W-:-:S02]  /*0550*/  PRMT R18, R17, 0x7770, RZ ;  /* 0x0000777011127816 */ /* 0x000fc400000000ff */
[----:B------:R-:W-:Y:S02]  /*0560*/  PRMT R3, R17, 0x7772, RZ ;  /* 0x0000777211037816 */ /* 0x000fe400000000ff */
[----:B------:R-:W-:Y:S01]  /*0570*/  IADD3 R23, PT, PT, R23, R20, R16 ;  /* 0x0000001417177210 */ /* 0x000fe20007ffe010 */
[----:B------:R-:W-:Y:S02]  /*0580*/  IMAD R18, R18, 0x1000000, R25 ;  /* 0x0100000012127824 */ /* 0x000fe400078e0219 */
[----:B------:R-:W-:Y:S01]  /*0590*/  IMAD.SHL.U32 R3, R3, 0x100, RZ ;  /* 0x0000010003037824 */ /* 0x000fe200078e00ff */
[----:B---3--:R-:W-:Y:S01]  /*05a0*/  PRMT R20, R14, 0x7771, RZ ;  /* 0x000077710e147816 */ /* 0x008fe200000000ff */
[----:B------:R-:W-:-:S03]  /*05b0*/  VIADD R30, R23, 0xcd2a11ae ;  /* 0xcd2a11ae171e7836 */ /* 0x000fc60000000000 */
[----:B------:R-:W-:Y:S02]  /*05c0*/  LOP3.LUT R18, R18, R3, RZ, 0xfc, !PT ;  /* 0x0000000312127212 */ /* 0x000fe400078efcff */
[----:B------:R-:W-:Y:S01]  /*05d0*/  PRMT R3, R17, 0x7773, RZ ;  /* 0x0000777311037816 */ /* 0x000fe200000000ff */
[----:B------:R-:W-:Y:S01]  /*05e0*/  IMAD.U32 R17, R20, 0x10000, RZ ;  /* 0x0001000014117824 */ /* 0x000fe200078e00ff */
[C-C-:B------:R-:W-:Y:S02]  /*05f0*/  SHF.L.W.U32.HI R22, R30.reuse, 0x1a, R30.reuse ;  /* 0x0000001a1e167819 */ /* 0x140fe40000010e1e */
[C-C-:B------:R-:W-:Y:S02]  /*0600*/  SHF.L.W.U32.HI R25, R30.reuse, 0x15, R30.reuse ;  /* 0x000000151e197819 */ /* 0x140fe40000010e1e */
[----:B------:R-:W-:Y:S02]  /*0610*/  SHF.L.W.U32.HI R24, R30, 0x7, R30 ;  /* 0x000000071e187819 */ /* 0x000fe40000010e1e */
[----:B------:R-:W-:-:S02]  /*0620*/  LOP3.LUT R3, R18, R3, RZ, 0xfc, !PT ;  /* 0x0000000312037212 */ /* 0x000fc400078efcff */
[----:B------:R-:W-:Y:S02]  /*0630*/  LOP3.LUT R22, R24, R22, R25, 0x96, !PT ;  /* 0x0000001618167212 */ /* 0x000fe400078e9619 */
[----:B------:R-:W-:Y:S02]  /*0640*/  LOP3.LUT R25, R17, 0xff0000, RZ, 0xc0, !PT ;  /* 0x00ff000011197812 */ /* 0x000fe400078ec0ff */
[----:B------:R-:W-:Y:S02]  /*0650*/  LOP3.LUT R24, R21, 0x510e527f, R30, 0xe4, !PT ;  /* 0x510e527f15187812 */ /* 0x000fe400078ee41e */
[C---:B------:R-:W-:Y:S02]  /*0660*/  PRMT R20, R14.reuse, 0x7770, RZ ;  /* 0x000077700e147816 */ /* 0x040fe400000000ff */
[----:B------:R-:W-:Y:S02]  /*0670*/  PRMT R17, R14, 0x7772, RZ ;  /* 0x000077720e117816 */ /* 0x000fe400000000ff */
[----:B------:R-:W-:Y:S01]  /*0680*/  IADD3 R24, PT, PT, R24, R22, R3 ;  /* 0x0000001618187210 */ /* 0x000fe20007ffe003 */
[----:B------:R-:W-:-:S02]  /*0690*/  IMAD R20, R20, 0x1000000, R25 ;  /* 0x0100000014147824 */ /* 0x000fc400078e0219 */
[----:B------:R-:W-:Y:S02]  /*06a0*/  IMAD.SHL.U32 R17, R17, 0x100, RZ ;  /* 0x0000010011117824 */ /* 0x000fe400078e00ff */
[----:B------:R-:W-:-:S03]  /*06b0*/  VIADD R25, R24, 0xc2e12e0 ;  /* 0x0c2e12e018197836 */ /* 0x000fc60000000000 */
[----:B------:R-:W-:Y:S02]  /*06c0*/  LOP3.LUT R17, R20, R17, RZ, 0xfc, !PT ;  /* 0x0000001114117212 */ /* 0x000fe400078efcff */
[----:B------:R-:W-:Y:S02]  /*06d0*/  PRMT R20, R15, 0x7771, RZ ;  /* 0x000077710f147816 */ /* 0x000fe400000000ff */
[C-C-:B------:R-:W-:Y:S02]  /*06e0*/  SHF.L.W.U32.HI R26, R25.reuse, 0x1a, R25.reuse ;  /* 0x0000001a191a7819 */ /* 0x140fe40000010e19 */
[C-C-:B------:R-:W-:Y:S02]  /*06f0*/  SHF.L.W.U32.HI R27, R25.reuse, 0x15, R25.reuse ;  /* 0x00000015191b7819 */ /* 0x140fe40000010e19 */
[----:B------:R-:W-:Y:S02]  /*0700*/  SHF.L.W.U32.HI R28, R25, 0x7, R25 ;  /* 0x00000007191c7819 */ /* 0x000fe40000010e19 */
[----:B------:R-:W-:Y:S01]  /*0710*/  PRMT R22, R14, 0x7773, RZ ;  /* 0x000077730e167816 */ /* 0x000fe200000000ff */
[----:B------:R-:W-:Y:S01]  /*0720*/  IMAD.U32 R14, R20, 0x10000, RZ ;  /* 0x00010000140e7824 */ /* 0x000fe200078e00ff */
[----:B------:R-:W-:-:S02]  /*0730*/  LOP3.LUT R26, R28, R26, R27, 0x96, !PT ;  /* 0x0000001a1c1a7212 */ /* 0x000fc400078e961b */
[----:B------:R-:W-:Y:S02]  /*0740*/  LOP3.LUT R22, R17, R22, RZ, 0xfc, !PT ;  /* 0x0000001611167212 */ /* 0x000fe400078efcff */
[----:B------:R-:W-:Y:S02]  /*0750*/  LOP3.LUT R27, R30, R25, R21, 0xe2, !PT ;  /* 0x000000191e1b7212 */ /* 0x000fe400078ee215 */
[C---:B------:R-:W-:Y:S02]  /*0760*/  PRMT R20, R15.reuse, 0x7770, RZ ;  /* 0x000077700f147816 */ /* 0x040fe400000000ff */
[----:B------:R-:W-:Y:S02]  /*0770*/  LOP3.LUT R29, R14, 0xff0000, RZ, 0xc0, !PT ;  /* 0x00ff00000e1d7812 */ /* 0x000fe400078ec0ff */
[----:B------:R-:W-:Y:S02]  /*0780*/  PRMT R14, R15, 0x7772, RZ ;  /* 0x000077720f0e7816 */ /* 0x000fe400000000ff */
[----:B------:R-:W-:Y:S01]  /*0790*/  IADD3 R27, PT, PT, R27, R26, R22 ;  /* 0x0000001a1b1b7210 */ /* 0x000fe20007ffe016 */
[----:B------:R-:W-:-:S02]  /*07a0*/  IMAD R20, R20, 0x1000000, R29 ;  /* 0x0100000014147824 */ /* 0x000fc400078e021d */
[----:B------:R-:W-:Y:S02]  /*07b0*/  IMAD.SHL.U32 R29, R14, 0x100, RZ ;  /* 0x000001000e1d7824 */ /* 0x000fe400078e00ff */
[----:B------:R-:W-:Y:S01]  /*07c0*/  VIADD R26, R27, 0xa4ce148b ;  /* 0xa4ce148b1b1a7836 */ /* 0x000fe20000000000 */
[----:B------:R-:W-:Y:S02]  /*07d0*/  PRMT R15, R15, 0x7773, RZ ;  /* 0x000077730f0f7816 */ /* 0x000fe400000000ff */
[----:B------:R-:W-:Y:S02]  /*07e0*/  LOP3.LUT R20, R20, R29, RZ, 0xfc, !PT ;  /* 0x0000001d14147212 */ /* 0x000fe400078efcff */
[C-C-:B------:R-:W-:Y:S02]  /*07f0*/  SHF.L.W.U32.HI R14, R26.reuse, 0x1a, R26.reuse ;  /* 0x0000001a1a0e7819 */ /* 0x140fe40000010e1a */
[C-C-:B------:R-:W-:Y:S02]  /*0800*/  SHF.L.W.U32.HI R29, R26.reuse, 0x15, R26.reuse ;  /* 0x000000151a1d7819 */ /* 0x140fe40000010e1a */
[----:B------:R-:W-:-:S02]  /*0810*/  SHF.L.W.U32.HI R28, R26, 0x7, R26 ;  /* 0x000000071a1c7819 */ /* 0x000fc40000010e1a */
[----:B------:R-:W-:Y:S02]  /*0820*/  LOP3.LUT R15, R20, R15, RZ, 0xfc, !PT ;  /* 0x0000000f140f7212 */ /* 0x000fe400078efcff */
[----:B------:R-:W-:Y:S02]  /*0830*/  LOP3.LUT R28, R28, R14, R29, 0x96, !PT ;  /* 0x0000000e1c1c7212 */ /* 0x000fe400078e961d */
[----:B------:R-:W-:-:S04]  /*0840*/  LOP3.LUT R14, R25, R26, R30, 0xe2, !PT ;  /* 0x0000001a190e7212 */ /* 0x000fc800078ee21e */
[----:B------:R-:W-:Y:S02]  /*0850*/  IADD3 R28, PT, PT, R14, R28, R15 ;  /* 0x0000001c0e1c7210 */ /* 0x000fe40007ffe00f */
[----:B----4-:R-:W-:-:S05]  /*0860*/  PRMT R14, R12, 0x7771, RZ ;  /* 0x000077710c0e7816 */ /* 0x010fca00000000ff */
[----:B------:R-:W-:Y:S01]  /*0870*/  IMAD.U32 R14, R14, 0x10000, RZ ;  /* 0x000100000e0e7824 */ /* 0x000fe200078e00ff */
[----:B------:R-:W-:Y:S01]  /*0880*/  IADD3 R28, PT, PT, R28, 0x3956c25b, R21 ;  /* 0x3956c25b1c1c7810 */ /* 0x000fe20007ffe015 */
[----:B------:R-:W-:Y:S01]  /*0890*/  VIADD R35, R0, 0xfc08884d ;  /* 0xfc08884d00237836 */ /* 0x000fe20000000000 */
[----:B------:R-:W-:Y:S02]  /*08a0*/  PRMT R21, R12, 0x7770, RZ ;  /* 0x000077700c157816 */ /* 0x000fe400000000ff */
[----:B------:R-:W-:Y:S02]  /*08b0*/  LOP3.LUT R32, R14, 0xff0000, RZ, 0xc0, !PT ;  /* 0x00ff00000e207812 */ /* 0x000fe400078ec0ff */
[----:B------:R-:W-:Y:S01]  /*08c0*/  PRMT R14, R12, 0x7772, RZ ;  /* 0x000077720c0e7816 */ /* 0x000fe200000000ff */
[C---:B------:R-:W-:Y:S01]  /*08d0*/  IMAD.IADD R29, R35.reuse, 0x1, R28 ;  /* 0x00000001231d7824 */ /* 0x040fe200078e021c */
[--C-:B------:R-:W-:Y:S01]  /*08e0*/  SHF.L.W.U32.HI R31, R35, 0x1e, R35.reuse ;  /* 0x0000001e231f7819 */ /* 0x100fe20000010e23 */
[----:B------:R-:W-:Y:S01]  /*08f0*/  IMAD R21, R21, 0x1000000, R32 ;  /* 0x0100000015157824 */ /* 0x000fe200078e0220 */
[C-C-:B------:R-:W-:Y:S01]  /*0900*/  SHF.L.W.U32.HI R34, R35.reuse, 0x13, R35.reuse ;  /* 0x0000001323227819 */ /* 0x140fe20000010e23 */
[----:B------:R-:W-:Y:S01]  /*0910*/  IMAD.SHL.U32 R14, R14, 0x100, RZ ;  /* 0x000001000e0e7824 */ /* 0x000fe200078e00ff */
[----:B------:R-:W-:-:S02]  /*0920*/  SHF.L.W.U32.HI R33, R35, 0xa, R35 ;  /* 0x0000000a23217819 */ /* 0x000fc40000010e23 */
[----:B------:R-:W-:Y:S02]  /*0930*/  SHF.L.W.U32.HI R32, R29, 0x1a, R29 ;  /* 0x0000001a1d207819 */ /* 0x000fe40000010e1d */
[----:B------:R-:W-:Y:S02]  /*0940*/  LOP3.LUT R34, R33, R34, R31, 0x96, !PT ;  /* 0x0000002221227212 */ /* 0x000fe400078e961f */
[----:B------:R-:W-:Y:S02]  /*0950*/  LOP3.LUT R14, R21, R14, RZ, 0xfc, !PT ;  /* 0x0000000e150e7212 */ /* 0x000fe400078efcff */
[C-C-:B------:R-:W-:Y:S02]  /*0960*/  SHF.L.W.U32.HI R33, R29.reuse, 0x15, R29.reuse ;  /* 0x000000151d217819 */ /* 0x140fe40000010e1d */
[----:B------:R-:W-:Y:S02]  /*0970*/  SHF.L.W.U32.HI R36, R29, 0x7, R29 ;  /* 0x000000071d247819 */ /* 0x000fe40000010e1d */
[----:B------:R-:W-:-:S02]  /*0980*/  PRMT R21, R12, 0x7773, RZ ;  /* 0x000077730c157816 */ /* 0x000fc400000000ff */
[----:B------:R-:W-:Y:S02]  /*0990*/  PRMT R12, R13, 0x7771, RZ ;  /* 0x000077710d0c7816 */ /* 0x000fe400000000ff */
[----:B------:R-:W-:Y:S02]  /*09a0*/  LOP3.LUT R33, R36, R32, R33, 0x96, !PT ;  /* 0x0000002024217212 */ /* 0x000fe400078e9621 */
[----:B------:R-:W-:Y:S01]  /*09b0*/  LOP3.LUT R31, R35, 0xfb6feee7, RZ, 0xc0, !PT ;  /* 0xfb6feee7231f7812 */ /* 0x000fe200078ec0ff */
[----:B------:R-:W-:Y:S01]  /*09c0*/  IMAD.U32 R12, R12, 0x10000, RZ ;  /* 0x000100000c0c7824 */ /* 0x000fe200078e00ff */
[----:B------:R-:W-:Y:S02]  /*09d0*/  LOP3.LUT R21, R14, R21, RZ, 0xfc, !PT ;  /* 0x000000150e157212 */ /* 0x000fe400078efcff */
[----:B------:R-:W-:Y:S01]  /*09e0*/  LOP3.LUT R32, R26, R29, R25, 0xe2, !PT ;  /* 0x0000001d1a207212 */ /* 0x000fe200078ee219 */
[----:B------:R-:W-:Y:S01]  /*09f0*/  VIADD R37, R23, 0x90bb1e3c ;  /* 0x90bb1e3c17257836 */ /* 0x000fe20000000000 */
[----:B------:R-:W-:-:S02]  /*0a00*/  LOP3.LUT R31, R31, 0x2a01a605, RZ, 0xfc, !PT ;  /* 0x2a01a6051f1f7812 */ /* 0x000fc400078efcff */
[----:B------:R-:W-:Y:S02]  /*0a10*/  IADD3 R33, PT, PT, R32, R33, R21 ;  /* 0x0000002120217210 */ /* 0x000fe40007ffe015 */
[----:B------:R-:W-:Y:S02]  /*0a20*/  LOP3.LUT R32, R12, 0xff0000, RZ, 0xc0, !PT ;  /* 0x00ff00000c207812 */ /* 0x000fe400078ec0ff */
[C---:B------:R-:W-:Y:S02]  /*0a30*/  PRMT R23, R13.reuse, 0x7770, RZ ;  /* 0x000077700d177816 */ /* 0x040fe400000000ff */
[----:B------:R-:W-:Y:S02]  /*0a40*/  PRMT R12, R13, 0x7772, RZ ;  /* 0x000077720d0c7816 */ /* 0x000fe400000000ff */
[----:B------:R-:W-:Y:S02]  /*0a50*/  IADD3 R37, PT, PT, R37, R34, R31 ;  /* 0x0000002225257210 */ /* 0x000fe40007ffe01f */
[----:B------:R-:W-:Y:S01]  /*0a60*/  IADD3 R30, PT, PT, R33, 0x59f111f1, R30 ;  /* 0x59f111f1211e7810 */ /* 0x000fe20007ffe01e */
[----:B------:R-:W-:-:S02]  /*0a70*/  IMAD R23, R23, 0x1000000, R32 ;  /* 0x0100000017177824 */ /* 0x000fc400078e0220 */
[----:B------:R-:W-:Y:S02]  /*0a80*/  IMAD.SHL.U32 R12, R12, 0x100, RZ ;  /* 0x000001000c0c7824 */ /* 0x000fe400078e00ff */
[C---:B------:R-:W-:Y:S01]  /*0a90*/  IMAD.IADD R32, R37.reuse, 0x1, R30 ;  /* 0x0000000125207824 */ /* 0x040fe200078e021e */
[C-C-:B------:R-:W-:Y:S02]  /*0aa0*/  SHF.L.W.U32.HI R31, R37.reuse, 0x1e, R37.reuse ;  /* 0x0000001e251f7819 */ /* 0x140fe40000010e25 */
[C-C-:B------:R-:W-:Y:S02]  /*0ab0*/  SHF.L.W.U32.HI R34, R37.reuse, 0x13, R37.reuse ;  /* 0x0000001325227819 */ /* 0x140fe40000010e25 */
[----:B------:R-:W-:Y:S02]  /*0ac0*/  SHF.L.W.U32.HI R33, R37, 0xa, R37 ;  /* 0x0000000a25217819 */ /* 0x000fe40000010e25 */
[----:B------:R-:W-:Y:S02]  /*0ad0*/  LOP3.LUT R23, R23, R12, RZ, 0xfc, !PT ;  /* 0x0000000c17177212 */ /* 0x000fe400078efcff */
[----:B------:R-:W-:-:S02]  /*0ae0*/  SHF.L.W.U32.HI R36, R32, 0x1a, R32 ;  /* 0x0000001a20247819 */ /* 0x000fc40000010e20 */
[C-C-:B------:R-:W-:Y:S02]  /*0af0*/  SHF.L.W.U32.HI R39, R32.reuse, 0x15, R32.reuse ;  /* 0x0000001520277819 */ /* 0x140fe40000010e20 */
[----:B------:R-:W-:Y:S02]  /*0b00*/  SHF.L.W.U32.HI R38, R32, 0x7, R32 ;  /* 0x0000000720267819 */ /* 0x000fe40000010e20 */
[----:B------:R-:W-:Y:S02]  /*0b10*/  PRMT R12, R13, 0x7773, RZ ;  /* 0x000077730d0c7816 */ /* 0x000fe400000000ff */
[----:B-----5:R-:W-:Y:S02]  /*0b20*/  PRMT R13, R6, 0x7771, RZ ;  /* 0x00007771060d7816 */ /* 0x020fe400000000ff */
[----:B------:R-:W-:Y:S01]  /*0b30*/  LOP3.LUT R31, R33, R34, R31, 0x96, !PT ;  /* 0x00000022211f7212 */ /* 0x000fe200078e961f */
[----:B------:R-:W-:Y:S01]  /*0b40*/  VIADD R24, R24, 0x50c6645b ;  /* 0x50c6645b18187836 */ /* 0x000fe20000000000 */
[----:B------:R-:W-:-:S02]  /*0b50*/  LOP3.LUT R36, R38, R36, R39, 0x96, !PT ;  /* 0x0000002426247212 */ /* 0x000fc400078e9627 */
[----:B------:R-:W-:Y:S02]  /*0b60*/  LOP3.LUT R12, R23, R12, RZ, 0xfc, !PT ;  /* 0x0000000c170c7212 */ /* 0x000fe400078efcff */
[----:B------:R-:W-:Y:S01]  /*0b70*/  LOP3.LUT R33, R29, R32, R26, 0xe2, !PT ;  /* 0x000000201d217212 */ /* 0x000fe200078ee21a */
[----:B------:R-:W-:Y:S01]  /*0b80*/  IMAD.U32 R13, R13, 0x10000, RZ ;  /* 0x000100000d0d7824 */ /* 0x000fe200078e00ff */
[----:B------:R-:W-:Y:S02]  /*0b90*/  LOP3.LUT R34, R35, 0x6a09e667, R37, 0xe8, !PT ;  /* 0x6a09e66723227812 */ /* 0x000fe400078ee825 */
[----:B------:R-:W-:Y:S02]  /*0ba0*/  IADD3 R36, PT, PT, R33, R36, R12 ;  /* 0x0000002421247210 */ /* 0x000fe40007ffe00c */
[----:B------:R-:W-:Y:S02]  /*0bb0*/  IADD3 R34, PT, PT, R24, R31, R34 ;  /* 0x0000001f18227210 */ /* 0x000fe40007ffe022 */
[----:B------:R-:W-:-:S02]  /*0bc0*/  PRMT R24, R6, 0x7770, RZ ;  /* 0x0000777006187816 */ /* 0x000fc400000000ff */
[----:B------:R-:W-:Y:S02]  /*0bd0*/  LOP3.LUT R33, R13, 0xff0000, RZ, 0xc0, !PT ;  /* 0x00ff00000d217812 */ /* 0x000fe400078ec0ff */
[----:B------:R-:W-:Y:S02]  /*0be0*/  PRMT R13, R6, 0x7772, RZ ;  /* 0x00007772060d7816 */ /* 0x000fe400000000ff */
[----:B------:R-:W-:Y:S01]  /*0bf0*/  IADD3 R31, PT, PT, R36, -0x6dc07d5c, R25 ;  /* 0x923f82a4241f7810 */ /* 0x000fe20007ffe019 */
[----:B------:R-:W-:Y:S02]  /*0c00*/  IMAD R24, R24, 0x1000000, R33 ;  /* 0x0100000018187824 */ /* 0x000fe400078e0221 */
[----:B------:R-:W-:Y:S02]  /*0c10*/  IMAD.SHL.U32 R13, R13, 0x100, RZ ;  /* 0x000001000d0d7824 */ /* 0x000fe400078e00ff */
[C---:B------:R-:W-:Y:S01]  /*0c20*/  IMAD.IADD R33, R34.reuse, 0x1, R31 ;  /* 0x0000000122217824 */ /* 0x040fe200078e021f */
[----:B------:R-:W-:-:S02]  /*0c30*/  SHF.L.W.U32.HI R25, R34, 0x1e, R34 ;  /* 0x0000001e22197819 */ /* 0x000fc40000010e22 */
[C-C-:B------:R-:W-:Y:S02]  /*0c40*/  SHF.L.W.U32.HI R36, R34.reuse, 0x13, R34.reuse ;  /* 0x0000001322247819 */ /* 0x140fe40000010e22 */
[----:B------:R-:W-:Y:S02]  /*0c50*/  SHF.L.W.U32.HI R38, R34, 0xa, R34 ;  /* 0x0000000a22267819 */ /* 0x000fe40000010e22 */
[C-C-:B------:R-:W-:Y:S02]  /*0c60*/  SHF.L.W.U32.HI R39, R33.reuse, 0x1a, R33.reuse ;  /* 0x0000001a21277819 */ /* 0x140fe40000010e21 */
[C-C-:B------:R-:W-:Y:S02]  /*0c70*/  SHF.L.W.U32.HI R40, R33.reuse, 0x15, R33.reuse ;  /* 0x0000001521287819 */ /* 0x140fe40000010e21 */
[----:B------:R-:W-:Y:S02]  /*0c80*/  SHF.L.W.U32.HI R41, R33, 0x7, R33 ;  /* 0x0000000721297819 */ /* 0x000fe40000010e21 */
[----:B------:R-:W-:-:S02]  /*0c90*/  LOP3.LUT R13, R24, R13, RZ, 0xfc, !PT ;  /* 0x0000000d180d7212 */ /* 0x000fc400078efcff */
[----:B------:R-:W-:Y:S01]  /*0ca0*/  PRMT R6, R6, 0x7773, RZ ;  /* 0x0000777306067816 */ /* 0x000fe200000000ff */
[----:B------:R-:W-:Y:S01]  /*0cb0*/  VIADD R27, R27, 0x3ac42e24 ;  /* 0x3ac42e241b1b7836 */ /* 0x000fe20000000000 */
[----:B------:R-:W-:Y:S02]  /*0cc0*/  PRMT R24, R7, 0x7771, RZ ;  /* 0x0000777107187816 */ /* 0x000fe400000000ff */
[----:B------:R-:W-:Y:S02]  /*0cd0*/  LOP3.LUT R36, R38, R36, R25, 0x96, !PT ;  /* 0x0000002426247212 */ /* 0x000fe400078e9619 */
[----:B------:R-:W-:Y:S02]  /*0ce0*/  LOP3.LUT R35, R35, R37, R34, 0xe8, !PT ;  /* 0x0000002523237212 */ /* 0x000fe400078ee822 */
[----:B------:R-:W-:Y:S02]  /*0cf0*/  LOP3.LUT R39, R41, R39, R40, 0x96, !PT ;  /* 0x0000002729277212 */ /* 0x000fe400078e9628 */
[----:B------:R-:W-:-:S02]  /*0d00*/  LOP3.LUT R6, R13, R6, RZ, 0xfc, !PT ;  /* 0x000000060d067212 */ /* 0x000fc400078efcff */
[----:B------:R-:W-:Y:S01]  /*0d10*/  LOP3.LUT R25, R32, R33, R29, 0xe2, !PT ;  /* 0x0000002120197212 */ /* 0x000fe200078ee21d */
[----:B------:R-:W-:Y:S01]  /*0d20*/  IMAD.U32 R24, R24, 0x10000, RZ ;  /* 0x0001000018187824 */ /* 0x000fe200078e00ff */
[----:B------:R-:W-:Y:S02]  /*0d30*/  IADD3 R27, PT, PT, R27, R36, R35 ;  /* 0x000000241b1b7210 */ /* 0x000fe40007ffe023 */
[----:B------:R-:W-:Y:S02]  /*0d40*/  IADD3 R35, PT, PT, R25, R39, R6 ;  /* 0x0000002719237210 */ /* 0x000fe40007ffe006 */
[C---:B------:R-:W-:Y:S02]  /*0d50*/  PRMT R25, R7.reuse, 0x7770, RZ ;  /* 0x0000777007197816 */ /* 0x040fe400000000ff */
[----:B------:R-:W-:Y:S02]  /*0d60*/  LOP3.LUT R36, R24, 0xff0000, RZ, 0xc0, !PT ;  /* 0x00ff000018247812 */ /* 0x000fe400078ec0ff */
[----:B------:R-:W-:-:S02]  /*0d70*/  PRMT R24, R7, 0x7772, RZ ;  /* 0x0000777207187816 */ /* 0x000fc400000000ff */
[----:B------:R-:W-:Y:S01]  /*0d80*/  IADD3 R35, PT, PT, R35, -0x54e3a12b, R26 ;  /* 0xab1c5ed523237810 */ /* 0x000fe20007ffe01a */
[----:B------:R-:W-:Y:S02]  /*0d90*/  IMAD R25, R25, 0x1000000, R36 ;  /* 0x0100000019197824 */ /* 0x000fe400078e0224 */
[----:B------:R-:W-:Y:S02]  /*0da0*/  IMAD.SHL.U32 R24, R24, 0x100, RZ ;  /* 0x0000010018187824 */ /* 0x000fe400078e00ff */
[C---:B------:R-:W-:Y:S01]  /*0db0*/  IMAD.IADD R36, R27.reuse, 0x1, R35 ;  /* 0x000000011b247824 */ /* 0x040fe200078e0223 */
[C-C-:B------:R-:W-:Y:S02]  /*0dc0*/  SHF.L.W.U32.HI R26, R27.reuse, 0x1e, R27.reuse ;  /* 0x0000001e1b1a7819 */ /* 0x140fe40000010e1b */
[C-C-:B------:R-:W-:Y:S02]  /*0dd0*/  SHF.L.W.U32.HI R39, R27.reuse, 0x13, R27.reuse ;  /* 0x000000131b277819 */ /* 0x140fe40000010e1b */
[----:B------:R-:W-:-:S02]  /*0de0*/  SHF.L.W.U32.HI R38, R27, 0xa, R27 ;  /* 0x0000000a1b267819 */ /* 0x000fc40000010e1b */
[C-C-:B------:R-:W-:Y:S02]  /*0df0*/  SHF.L.W.U32.HI R40, R36.reuse, 0x1a, R36.reuse ;  /* 0x0000001a24287819 */ /* 0x140fe40000010e24 */
[C-C-:B------:R-:W-:Y:S02]  /*0e00*/  SHF.L.W.U32.HI R41, R36.reuse, 0x15, R36.reuse ;  /* 0x0000001524297819 */ /* 0x140fe40000010e24 */
[----:B------:R-:W-:Y:S02]  /*0e10*/  SHF.L.W.U32.HI R42, R36, 0x7, R36 ;  /* 0x00000007242a7819 */ /* 0x000fe40000010e24 */
[----:B------:R-:W-:Y:S02]  /*0e20*/  LOP3.LUT R24, R25, R24, RZ, 0xfc, !PT ;  /* 0x0000001819187212 */ /* 0x000fe400078efcff */
[----:B------:R-:W-:Y:S02]  /*0e30*/  PRMT R7, R7, 0x7773, RZ ;  /* 0x0000777307077816 */ /* 0x000fe400000000ff */
[----:B------:R-:W-:-:S02]  /*0e40*/  PRMT R25, R4, 0x7771, RZ ;  /* 0x0000777104197816 */ /* 0x000fc400000000ff */
[----:B------:R-:W-:Y:S02]  /*0e50*/  LOP3.LUT R26, R38, R39, R26, 0x96, !PT ;  /* 0x00000027261a7212 */ /* 0x000fe400078e961a */
[----:B------:R-:W-:Y:S02]  /*0e60*/  LOP3.LUT R40, R42, R40, R41, 0x96, !PT ;  /* 0x000000282a287212 */ /* 0x000fe400078e9629 */
[----:B------:R-:W-:Y:S02]  /*0e70*/  LOP3.LUT R7, R24, R7, RZ, 0xfc, !PT ;  /* 0x0000000718077212 */ /* 0x000fe400078efcff */
[----:B------:R-:W-:Y:S01]  /*0e80*/  LOP3.LUT R38, R33, R36, R32, 0xe2, !PT ;  /* 0x0000002421267212 */ /* 0x000fe200078ee220 */
[----:B------:R-:W-:Y:S01]  /*0e90*/  IMAD.U32 R25, R25, 0x10000, RZ ;  /* 0x0001000019197824 */ /* 0x000fe200078e00ff */
[----:B------:R-:W-:Y:S02]  /*0ea0*/  LOP3.LUT R37, R37, R34, R27, 0xe8, !PT ;  /* 0x0000002225257212 */ /* 0x000fe400078ee81b */
[----:B------:R-:W-:-:S02]  /*0eb0*/  IADD3 R38, PT, PT, R38, R40, R7 ;  /* 0x0000002826267210 */ /* 0x000fc40007ffe007 */
[----:B------:R-:W-:Y:S02]  /*0ec0*/  IADD3 R28, PT, PT, R28, R26, R37 ;  /* 0x0000001a1c1c7210 */ /* 0x000fe40007ffe025 */
[----:B------:R-:W-:Y:S02]  /*0ed0*/  PRMT R26, R4, 0x7770, RZ ;  /* 0x00007770041a7816 */ /* 0x000fe400000000ff */
[----:B------:R-:W-:Y:S02]  /*0ee0*/  LOP3.LUT R37, R25, 0xff0000, RZ, 0xc0, !PT ;  /* 0x00ff000019257812 */ /* 0x000fe400078ec0ff */
[----:B------:R-:W-:Y:S02]  /*0ef0*/  IADD3 R29, PT, PT, R38, -0x27f85568, R29 ;  /* 0xd807aa98261d7810 */ /* 0x000fe40007ffe01d */
[----:B------:R-:W-:Y:S01]  /*0f00*/  PRMT R25, R4, 0x7772, RZ ;  /* 0x0000777204197816 */ /* 0x000fe200000000ff */
[----:B------:R-:W-:Y:S02]  /*0f10*/  IMAD R26, R26, 0x1000000, R37 ;  /* 0x010000001a1a7824 */ /* 0x000fe400078e0225 */
[----:B------:R-:W-:-:S02]  /*0f20*/  IMAD.IADD R37, R28, 0x1, R29 ;  /* 0x000000011c257824 */ /* 0x000fc400078e021d */
[----:B------:R-:W-:Y:S01]  /*0f30*/  IMAD.SHL.U32 R25, R25, 0x100, RZ ;  /* 0x0000010019197824 */ /* 0x000fe200078e00ff */
[----:B------:R-:W-:Y:S02]  /*0f40*/  PRMT R4, R4, 0x7773, RZ ;  /* 0x0000777304047816 */ /* 0x000fe400000000ff */
        /* <DEDUP_REMOVED lines=8> */
[----:B------:R-:W-:Y:S02]  /*0fd0*/  LOP3.LUT R42, R43, R41, R42, 0x96, !PT ;  /* 0x000000292b2a7212 */ /* 0x000fe400078e962a */
[----:B------:R-:W-:Y:S02]  /*0fe0*/  LOP3.LUT R4, R25, R4, RZ, 0xfc, !PT ;  /* 0x0000000419047212 */ /* 0x000fe400078efcff */
[----:B------:R-:W-:Y:S01]  /*0ff0*/  LOP3.LUT R41, R36, R37, R33, 0xe2, !PT ;  /* 0x0000002524297212 */ /* 0x000fe200078ee221 */
[----:B------:R-:W-:Y:S01]  /*1000*/  IMAD.U32 R26, R26, 0x10000, RZ ;  /* 0x000100001a1a7824 */ /* 0x000fe200078e00ff */
[----:B------:R-:W-:-:S02]  /*1010*/  LOP3.LUT R38, R40, R39, R38, 0x96, !PT ;  /* 0x0000002728267212 */ /* 0x000fc400078e9626 */
[----:B------:R-:W-:Y:S02]  /*1020*/  LOP3.LUT R39, R34, R27, R28, 0xe8, !PT ;  /* 0x0000001b22277212 */ /* 0x000fe400078ee81c */
[----:B------:R-:W-:Y:S02]  /*1030*/  IADD3 R43, PT, PT, R41, R42, R4 ;  /* 0x0000002a292b7210 */ /* 0x000fe40007ffe004 */
[----:B------:R-:W-:Y:S02]  /*1040*/  IADD3 R39, PT, PT, R30, R38, R39 ;  /* 0x000000261e277210 */ /* 0x000fe40007ffe027 */
[----:B------:R-:W-:Y:S02]  /*1050*/  PRMT R30, R5, 0x7770, RZ ;  /* 0x00007770051e7816 */ /* 0x000fe400000000ff */
[----:B------:R-:W-:Y:S02]  /*1060*/  LOP3.LUT R41, R26, 0xff0000, RZ, 0xc0, !PT ;  /* 0x00ff00001a297812 */ /* 0x000fe400078ec0ff */
[----:B------:R-:W-:-:S02]  /*1070*/  IADD3 R32, PT, PT, R43, 0x12835b01, R32 ;  /* 0x12835b012b207810 */ /* 0x000fc40007ffe020 */
[----:B------:R-:W-:Y:S01]  /*1080*/  PRMT R26, R5, 0x7772, RZ ;  /* 0x00007772051a7816 */ /* 0x000fe200000000ff */
[----:B------:R-:W-:Y:S02]  /*1090*/  IMAD R41, R30, 0x1000000, R41 ;  /* 0x010000001e297824 */ /* 0x000fe400078e0229 */
[C---:B------:R-:W-:Y:S01]  /*10a0*/  IMAD.IADD R30, R39.reuse, 0x1, R32 ;  /* 0x00000001271e7824 */ /* 0x040fe200078e0220 */
[C-C-:B------:R-:W-:Y:S01]  /*10b0*/  SHF.L.W.U32.HI R34, R39.reuse, 0x1e, R39.reuse ;  /* 0x0000001e27227819 */ /* 0x140fe20000010e27 */
[----:B------:R-:W-:Y:S01]  /*10c0*/  IMAD.SHL.U32 R26, R26, 0x100, RZ ;  /* 0x000001001a1a7824 */ /* 0x000fe200078e00ff */
[C-C-:B------:R-:W-:Y:S02]  /*10d0*/  SHF.L.W.U32.HI R43, R39.reuse, 0x13, R39.reuse ;  /* 0x00000013272b7819 */ /* 0x140fe40000010e27 */
[----:B------:R-:W-:Y:S02]  /*10e0*/  SHF.L.W.U32.HI R38, R39, 0xa, R39 ;  /* 0x0000000a27267819 */ /* 0x000fe40000010e27 */
[----:B------:R-:W-:-:S02]  /*10f0*/  SHF.L.W.U32.HI R40, R30, 0x1a, R30 ;  /* 0x0000001a1e287819 */ /* 0x000fc40000010e1e */
[C-C-:B------:R-:W-:Y:S02]  /*1100*/  SHF.L.W.U32.HI R45, R30.reuse, 0x15, R30.reuse ;  /* 0x000000151e2d7819 */ /* 0x140fe40000010e1e */
[----:B------:R-:W-:Y:S02]  /*1110*/  SHF.L.W.U32.HI R42, R30, 0x7, R30 ;  /* 0x000000071e2a7819 */ /* 0x000fe40000010e1e */
[----:B------:R-:W-:Y:S02]  /*1120*/  LOP3.LUT R26, R41, R26, RZ, 0xfc, !PT ;  /* 0x0000001a291a7212 */ /* 0x000fe400078efcff */
[----:B------:R-:W-:Y:S02]  /*1130*/  PRMT R5, R5, 0x7773, RZ ;  /* 0x0000777305057816 */ /* 0x000fe400000000ff */
[----:B------:R-:W-:Y:S02]  /*1140*/  LOP3.LUT R43, R38, R43, R34, 0x96, !PT ;  /* 0x0000002b262b7212 */ /* 0x000fe400078e9622 */
[----:B------:R-:W-:-:S02]  /*1150*/  PRMT R34, R8, 0x7771, RZ ;  /* 0x0000777108227816 */ /* 0x000fc400000000ff */
[----:B------:R-:W-:Y:S02]  /*1160*/  LOP3.LUT R42, R42, R40, R45, 0x96, !PT ;  /* 0x000000282a2a7212 */ /* 0x000fe400078e962d */
[----:B------:R-:W-:Y:S02]  /*1170*/  LOP3.LUT R5, R26, R5, RZ, 0xfc, !PT ;  /* 0x000000051a057212 */ /* 0x000fe400078efcff */
[----:B------:R-:W-:Y:S02]  /*1180*/  LOP3.LUT R40, R37, R30, R36, 0xe2, !PT ;  /* 0x0000001e25287212 */ /* 0x000fe400078ee224 */
[----:B------:R-:W-:Y:S01]  /*1190*/  LOP3.LUT R38, R27, R28, R39, 0xe8, !PT ;  /* 0x0000001c1b267212 */ /* 0x000fe200078ee827 */
[----:B------:R-:W-:Y:S01]  /*11a0*/  IMAD.U32 R27, R34, 0x10000, RZ ;  /* 0x00010000221b7824 */ /* 0x000fe200078e00ff */
[----:B------:R-:W-:Y:S02]  /*11b0*/  IADD3 R40, PT, PT, R40, R42, R5 ;  /* 0x0000002a28287210 */ /* 0x000fe40007ffe005 */
[----:B------:R-:W-:-:S02]  /*11c0*/  IADD3 R34, PT, PT, R31, R43, R38 ;  /* 0x0000002b1f227210 */ /* 0x000fc40007ffe026 */
[----:B------:R-:W-:Y:S02]  /*11d0*/  PRMT R31, R8, 0x7770, RZ ;  /* 0x00007770081f7816 */ /* 0x000fe400000000ff */
[----:B------:R-:W-:Y:S02]  /*11e0*/  LOP3.LUT R38, R27, 0xff0000, RZ, 0xc0, !PT ;  /* 0x00ff00001b267812 */ /* 0x000fe400078ec0ff */
[----:B------:R-:W-:Y:S02]  /*11f0*/  IADD3 R33, PT, PT, R40, 0x243185be, R33 ;  /* 0x243185be28217810 */ /* 0x000fe40007ffe021 */
[----:B------:R-:W-:Y:S01]  /*1200*/  PRMT R27, R8, 0x7772, RZ ;  /* 0x00007772081b7816 */ /* 0x000fe200000000ff */
[----:B------:R-:W-:Y:S02]  /*1210*/  IMAD R38, R31, 0x1000000, R38 ;  /* 0x010000001f267824 */ /* 0x000fe400078e0226 */
[C---:B------:R-:W-:Y:S02]  /*1220*/  IMAD.IADD R31, R34.reuse, 0x1, R33 ;  /* 0x00000001221f7824 */ /* 0x040fe400078e0221 */
[----:B------:R-:W-:Y:S01]  /*1230*/  IMAD.SHL.U32 R27, R27, 0x100, RZ ;  /* 0x000001001b1b7824 */ /* 0x000fe200078e00ff */
[----:B------:R-:W-:-:S02]  /*1240*/  SHF.L.W.U32.HI R40, R34, 0x1e, R34 ;  /* 0x0000001e22287819 */ /* 0x000fc40000010e22 */
[C-C-:B------:R-:W-:Y:S02]  /*1250*/  SHF.L.W.U32.HI R43, R31.reuse, 0x1a, R31.reuse ;  /* 0x0000001a1f2b7819 */ /* 0x140fe40000010e1f */
[C-C-:B------:R-:W-:Y:S02]  /*1260*/  SHF.L.W.U32.HI R44, R31.reuse, 0x15, R31.reuse ;  /* 0x000000151f2c7819 */ /* 0x140fe40000010e1f */
[----:B------:R-:W-:Y:S02]  /*1270*/  SHF.L.W.U32.HI R45, R31, 0x7, R31 ;  /* 0x000000071f2d7819 */ /* 0x000fe40000010e1f */
[C-C-:B------:R-:W-:Y:S02]  /*1280*/  SHF.L.W.U32.HI R41, R34.reuse, 0x13, R34.reuse ;  /* 0x0000001322297819 */ /* 0x140fe40000010e22 */
[----:B------:R-:W-:Y:S02]  /*1290*/  SHF.L.W.U32.HI R42, R34, 0xa, R34 ;  /* 0x0000000a222a7819 */ /* 0x000fe40000010e22 */
[----:B------:R-:W-:-:S02]  /*12a0*/  LOP3.LUT R27, R38, R27, RZ, 0xfc, !PT ;  /* 0x0000001b261b7212 */ /* 0x000fc400078efcff */
[----:B------:R-:W-:Y:S02]  /*12b0*/  PRMT R8, R8, 0x7773, RZ ;  /* 0x0000777308087816 */ /* 0x000fe400000000ff */
[----:B------:R-:W-:Y:S02]  /*12c0*/  PRMT R38, R9, 0x7771, RZ ;  /* 0x0000777109267816 */ /* 0x000fe400000000ff */
[----:B------:R-:W-:Y:S02]  /*12d0*/  LOP3.LUT R44, R45, R43, R44, 0x96, !PT ;  /* 0x0000002b2d2c7212 */ /* 0x000fe400078e962c */
[----:B------:R-:W-:Y:S02]  /*12e0*/  LOP3.LUT R41, R42, R41, R40, 0x96, !PT ;  /* 0x000000292a297212 */ /* 0x000fe400078e9628 */
[----:B------:R-:W-:Y:S02]  /*12f0*/  LOP3.LUT R8, R27, R8, RZ, 0xfc, !PT ;  /* 0x000000081b087212 */ /* 0x000fe400078efcff */
[----:B------:R-:W-:-:S02]  /*1300*/  LOP3.LUT R43, R30, R31, R37, 0xe2, !PT ;  /* 0x0000001f1e2b7212 */ /* 0x000fc400078ee225 */
[----:B------:R-:W-:Y:S01]  /*1310*/  LOP3.LUT R40, R28, R39, R34, 0xe8, !PT ;  /* 0x000000271c287212 */ /* 0x000fe200078ee822 */
[----:B------:R-:W-:Y:S01]  /*1320*/  IMAD.U32 R28, R38, 0x10000, RZ ;  /* 0x00010000261c7824 */ /* 0x000fe200078e00ff */
        /* <DEDUP_REMOVED lines=21> */
[----:B------:R-:W-:Y:S01]  /*1480*/  LOP3.LUT R44, R31, R38, R30, 0xe2, !PT ;  /* 0x000000261f2c7212 */ /* 0x000fe200078ee21e */
[----:B------:R-:W-:Y:S01]  /*1490*/  IMAD.U32 R41, R40, 0x10000, RZ ;  /* 0x0001000028297824 */ /* 0x000fe200078e00ff */
[----:B------:R-:W-:Y:S02]  /*14a0*/  LOP3.LUT R42, R39, R34, R35, 0xe8, !PT ;  /* 0x00000022272a7212 */ /* 0x000fe400078ee823 */
[----:B------:R-:W-:Y:S02]  /*14b0*/  IADD3 R44, PT, PT, R44, R45, R9 ;  /* 0x0000002d2c2c7210 */ /* 0x000fe40007ffe009 */
[----:B------:R-:W-:-:S02]  /*14c0*/  IADD3 R40, PT, PT, R29, R43, R42 ;  /* 0x0000002b1d287210 */ /* 0x000fc40007ffe02a */
[----:B------:R-:W-:Y:S02]  /*14d0*/  PRMT R39, R10, 0x7770, RZ ;  /* 0x000077700a277816 */ /* 0x000fe400000000ff */
[----:B------:R-:W-:Y:S02]  /*14e0*/  LOP3.LUT R42, R41, 0xff0000, RZ, 0xc0, !PT ;  /* 0x00ff0000292a7812 */ /* 0x000fe400078ec0ff */
[----:B------:R-:W-:Y:S02]  /*14f0*/  IADD3 R37, PT, PT, R44, 0x72be5d74, R37 ;  /* 0x72be5d742c257810 */ /* 0x000fe40007ffe025 */
[----:B------:R-:W-:Y:S01]  /*1500*/  PRMT R29, R10, 0x7772, RZ ;  /* 0x000077720a1d7816 */ /* 0x000fe200000000ff */
[----:B------:R-:W-:Y:S01]  /*1510*/  IMAD R42, R39, 0x1000000, R42 ;  /* 0x01000000272a7824 */ /* 0x000fe200078e022a */
[C-C-:B------:R-:W-:Y:S01]  /*1520*/  SHF.L.W.U32.HI R41, R40.reuse, 0x1e, R40.reuse ;  /* 0x0000001e28297819 */ /* 0x140fe20000010e28 */
[C---:B------:R-:W-:Y:S01]  /*1530*/  IMAD.IADD R39, R40.reuse, 0x1, R37 ;  /* 0x0000000128277824 */ /* 0x040fe200078e0225 */
[C-C-:B------:R-:W-:Y:S01]  /*1540*/  SHF.L.W.U32.HI R44, R40.reuse, 0x13, R40.reuse ;  /* 0x00000013282c7819 */ /* 0x140fe20000010e28 */
[----:B------:R-:W-:Y:S01]  /*1550*/  IMAD.SHL.U32 R29, R29, 0x100, RZ ;  /* 0x000001001d1d7824 */ /* 0x000fe200078e00ff */
[----:B------:R-:W-:-:S02]  /*1560*/  SHF.L.W.U32.HI R43, R40, 0xa, R40 ;  /* 0x0000000a282b7819 */ /* 0x000fc40000010e28 */
[C-C-:B------:R-:W-:Y:S02]  /*1570*/  SHF.L.W.U32.HI R45, R39.reuse, 0x1a, R39.reuse ;  /* 0x0000001a272d7819 */ /* 0x140fe40000010e27 */
[C-C-:B------:R-:W-:Y:S02]  /*1580*/  SHF.L.W.U32.HI R46, R39.reuse, 0x15, R39.reuse ;  /* 0x00000015272e7819 */ /* 0x140fe40000010e27 */
[----:B------:R-:W-:Y:S02]  /*1590*/  SHF.L.W.U32.HI R47, R39, 0x7, R39 ;  /* 0x00000007272f7819 */ /* 0x000fe40000010e27 */
[----:B------:R-:W-:Y:S02]  /*15a0*/  LOP3.LUT R44, R43, R44, R41, 0x96, !PT ;  /* 0x0000002c2b2c7212 */ /* 0x000fe400078e9629 */
[----:B------:R-:W-:Y:S02]  /*15b0*/  LOP3.LUT R29, R42, R29, RZ, 0xfc, !PT ;  /* 0x0000001d2a1d7212 */ /* 0x000fe400078efcff */
[----:B------:R-:W-:-:S02]  /*15c0*/  PRMT R10, R10, 0x7773, RZ ;  /* 0x000077730a0a7816 */ /* 0x000fc400000000ff */
[----:B------:R-:W-:Y:S02]  /*15d0*/  PRMT R41, R11, 0x7771, RZ ;  /* 0x000077710b297816 */ /* 0x000fe400000000ff */
[----:B------:R-:W-:Y:S02]  /*15e0*/  LOP3.LUT R46, R47, R45, R46, 0x96, !PT ;  /* 0x0000002d2f2e7212 */ /* 0x000fe400078e962e */
[----:B------:R-:W-:Y:S02]  /*15f0*/  LOP3.LUT R10, R29, R10, RZ, 0xfc, !PT ;  /* 0x0000000a1d0a7212 */ /* 0x000fe400078efcff */
[----:B------:R-:W-:Y:S01]  /*1600*/  LOP3.LUT R43, R34, R35, R40, 0xe8, !PT ;  /* 0x00000023222b7212 */ /* 0x000fe200078ee828 */
[----:B------:R-:W-:Y:S01]  /*1610*/  IMAD.U32 R34, R41, 0x10000, RZ ;  /* 0x0001000029227824 */ /* 0x000fe200078e00ff */
[----:B------:R-:W-:Y:S02]  /*1620*/  LOP3.LUT R45, R38, R39, R31, 0xe2, !PT ;  /* 0x00000027262d7212 */ /* 0x000fe400078ee21f */
[----:B------:R-:W-:-:S02]  /*1630*/  IADD3 R41, PT, PT, R32, R44, R43 ;  /* 0x0000002c20297210 */ /* 0x000fc40007ffe02b */
[----:B------:R-:W-:Y:S02]  /*1640*/  IADD3 R45, PT, PT, R45, R46, R10 ;  /* 0x0000002e2d2d7210 */ /* 0x000fe40007ffe00a */
[C---:B------:R-:W-:Y:S02]  /*1650*/  PRMT R42, R11.reuse, 0x7770, RZ ;  /* 0x000077700b2a7816 */ /* 0x040fe400000000ff */
[----:B------:R-:W-:Y:S02]  /*1660*/  LOP3.LUT R43, R34, 0xff0000, RZ, 0xc0, !PT ;  /* 0x00ff0000222b7812 */ /* 0x000fe400078ec0ff */
[----:B------:R-:W-:Y:S02]  /*1670*/  PRMT R34, R11, 0x7772, RZ ;  /* 0x000077720b227816 */ /* 0x000fe400000000ff */
[----:B------:R-:W-:Y:S01]  /*1680*/  IADD3 R32, PT, PT, R45, -0x7f214e02, R30 ;  /* 0x80deb1fe2d207810 */ /* 0x000fe20007ffe01e */
[----:B------:R-:W-:Y:S02]  /*1690*/  IMAD R42, R42, 0x1000000, R43 ;  /* 0x010000002a2a7824 */ /* 0x000fe400078e022b */
[----:B------:R-:W-:-:S02]  /*16a0*/  IMAD.SHL.U32 R43, R34, 0x100, RZ ;  /* 0x00000100222b7824 */ /* 0x000fc400078e00ff */
[----:B------:R-:W-:Y:S01]  /*16b0*/  IMAD.IADD R34, R41, 0x1, R32 ;  /* 0x0000000129227824 */ /* 0x000fe200078e0220 */
[----:B------:R-:W-:Y:S02]  /*16c0*/  PRMT R30, R11, 0x7773, RZ ;  /* 0x000077730b1e7816 */ /* 0x000fe400000000ff */
[----:B------:R-:W-:Y:S02]  /*16d0*/  LOP3.LUT R11, R42, R43, RZ, 0xfc, !PT ;  /* 0x0000002b2a0b7212 */ /* 0x000fe400078efcff */
[C-C-:B------:R-:W-:Y:S02]  /*16e0*/  SHF.L.W.U32.HI R45, R34.reuse, 0x1a, R34.reuse ;  /* 0x0000001a222d7819 */ /* 0x140fe40000010e22 */
[C-C-:B------:R-:W-:Y:S02]  /*16f0*/  SHF.L.W.U32.HI R46, R34.reuse, 0x15, R34.reuse ;  /* 0x00000015222e7819 */ /* 0x140fe40000010e22 */
[----:B------:R-:W-:Y:S02]  /*1700*/  SHF.L.W.U32.HI R47, R34, 0x7, R34 ;  /* 0x00000007222f7819 */ /* 0x000fe40000010e22 */
[----:B------:R-:W-:-:S02]  /*1710*/  SHF.L.W.U32.HI R42, R41, 0x1e, R41 ;  /* 0x0000001e292a7819 */ /* 0x000fc40000010e29 */
[C-C-:B------:R-:W-:Y:S02]  /*1720*/  SHF.L.W.U32.HI R43, R41.reuse, 0x13, R41.reuse ;  /* 0x00000013292b7819 */ /* 0x140fe40000010e29 */
[----:B------:R-:W-:Y:S02]  /*1730*/  SHF.L.W.U32.HI R44, R41, 0xa, R41 ;  /* 0x0000000a292c7819 */ /* 0x000fe40000010e29 */
[----:B------:R-:W-:Y:S02]  /*1740*/  LOP3.LUT R47, R47, R45, R46, 0x96, !PT ;  /* 0x0000002d2f2f7212 */ /* 0x000fe400078e962e */
[----:B------:R-:W-:Y:S02]  /*1750*/  LOP3.LUT R30, R11, R30, RZ, 0xfc, !PT ;  /* 0x0000001e0b1e7212 */ /* 0x000fe400078efcff */
[----:B------:R-:W-:Y:S02]  /*1760*/  LOP3.LUT R45, R39, R34, R38, 0xe2, !PT ;  /* 0x00000022272d7212 */ /* 0x000fe400078ee226 */
[----:B------:R-:W-:-:S02]  /*1770*/  LOP3.LUT R43, R44, R43, R42, 0x96, !PT ;  /* 0x0000002b2c2b7212 */ /* 0x000fc400078e962a */
[----:B------:R-:W-:Y:S02]  /*1780*/  PRMT R42, R2, 0x7771, RZ ;  /* 0x00007771022a7816 */ /* 0x000fe400000000ff */
[----:B------:R-:W-:Y:S02]  /*1790*/  LOP3.LUT R46, R35, R40, R41, 0xe8, !PT ;  /* 0x00000028232e7212 */ /* 0x000fe400078ee829 */
[----:B------:R-:W-:Y:S01]  /*17a0*/  IADD3 R48, PT, PT, R45, R47, R30 ;  /* 0x0000002f2d307210 */ /* 0x000fe20007ffe01e */
[----:B------:R-:W-:Y:S01]  /*17b0*/  IMAD.U32 R44, R42, 0x10000, RZ ;  /* 0x000100002a2c7824 */ /* 0x000fe200078e00ff */
[----:B------:R-:W-:Y:S02]  /*17c0*/  IADD3 R42, PT, PT, R33, R43, R46 ;  /* 0x0000002b212a7210 */ /* 0x000fe40007ffe02e */
[----:B------:R-:W-:Y:S02]  /*17d0*/  IADD3 R35, PT, PT, R48, -0x6423f959, R31 ;  /* 0x9bdc06a730237810 */ /* 0x000fe40007ffe01f */
[----:B------:R-:W-:-:S02]  /*17e0*/  PRMT R31, R2, 0x7770, RZ ;  /* 0x00007770021f7816 */ /* 0x000fc400000000ff */
[----:B------:R-:W-:Y:S02]  /*17f0*/  PRMT R43, R2, 0x7772, RZ ;  /* 0x00007772022b7816 */ /* 0x000fe400000000ff */
[----:B------:R-:W-:Y:S01]  /*1800*/  LOP3.LUT R44, R44, 0xff0000, RZ, 0xc0, !PT ;  /* 0x00ff00002c2c7812 */ /* 0x000fe200078ec0ff */
[----:B------:R-:W-:Y:S02]  /*1810*/  IMAD.IADD R33, R42, 0x1, R35 ;  /* 0x000000012a217824 */ /* 0x000fe400078e0223 */
[----:B------:R-:W-:Y:S02]  /*1820*/  IMAD.SHL.U32 R46, R43, 0x100, RZ ;  /* 0x000001002b2e7824 */ /* 0x000fe400078e00ff */
[----:B------:R-:W-:Y:S01]  /*1830*/  IMAD R31, R31, 0x1000000, R44 ;  /* 0x010000001f1f7824 */ /* 0x000fe200078e022c */
[C-C-:B------:R-:W-:Y:S02]  /*1840*/  SHF.L.W.U32.HI R43, R33.reuse, 0x1a, R33.reuse ;  /* 0x0000001a212b7819 */ /* 0x140fe40000010e21 */
[----:B------:R-:W-:-:S02]  /*1850*/  SHF.L.W.U32.HI R44, R33, 0x15, R33 ;  /* 0x00000015212c7819 */ /* 0x000fc40000010e21 */
[----:B------:R-:W-:Y:S02]  /*1860*/  SHF.L.W.U32.HI R45, R33, 0x7, R33 ;  /* 0x00000007212d7819 */ /* 0x000fe40000010e21 */
[----:B------:R-:W-:Y:S02]  /*1870*/  LOP3.LUT R31, R31, R46, RZ, 0xfc, !PT ;  /* 0x0000002e1f1f7212 */ /* 0x000fe400078efcff */
[----:B------:R-:W-:Y:S02]  /*1880*/  PRMT R2, R2, 0x7773, RZ ;  /* 0x0000777302027816 */ /* 0x000fe400000000ff */
[----:B------:R-:W-:Y:S02]  /*1890*/  LOP3.LUT R46, R45, R43, R44, 0x96, !PT ;  /* 0x0000002b2d2e7212 */ /* 0x000fe400078e962c */
[C-C-:B------:R-:W-:Y:S02]  /*18a0*/  SHF.L.W.U32.HI R43, R42.reuse, 0x1e, R42.reuse ;  /* 0x0000001e2a2b7819 */ /* 0x140fe40000010e2a */
[----:B------:R-:W-:-:S02]  /*18b0*/  SHF.L.W.U32.HI R44, R42, 0x13, R42 ;  /* 0x000000132a2c7819 */ /* 0x000fc40000010e2a */
[--C-:B------:R-:W-:Y:S02]  /*18c0*/  SHF.L.W.U32.HI R45, R42, 0xa, R42.reuse ;  /* 0x0000000a2a2d7819 */ /* 0x100fe40000010e2a */
[----:B------:R-:W-:Y:S02]  /*18d0*/  LOP3.LUT R2, R31, R2, RZ, 0xfc, !PT ;  /* 0x000000021f027212 */ /* 0x000fe400078efcff */
[----:B------:R-:W-:Y:S02]  /*18e0*/  LOP3.LUT R47, R34, R33, R39, 0xe2, !PT ;  /* 0x00000021222f7212 */ /* 0x000fe400078ee227 */
[----:B------:R-:W-:Y:S02]  /*18f0*/  LOP3.LUT R44, R45, R44, R43, 0x96, !PT ;  /* 0x0000002c2d2c7212 */ /* 0x000fe400078e962b */
[----:B------:R-:W-:Y:S02]  /*1900*/  LOP3.LUT R43, R40, R41, R42, 0xe8, !PT ;  /* 0x00000029282b7212 */ /* 0x000fe400078ee82a */
[----:B------:R-:W-:-:S02]  /*1910*/  IADD3 R47, PT, PT, R47, R46, R2 ;  /* 0x0000002e2f2f7210 */ /* 0x000fc40007ffe002 */
[----:B------:R-:W-:Y:S02]  /*1920*/  IADD3 R43, PT, PT, R36, R44, R43 ;  /* 0x0000002c242b7210 */ /* 0x000fe40007ffe02b */
[----:B------:R-:W-:Y:S02]  /*1930*/  SHF.R.U32.HI R40, RZ, 0xa, R11 ;  /* 0x0000000aff287819 */ /* 0x000fe4000001160b */
[----:B------:R-:W-:Y:S02]  /*1940*/  IADD3 R38, PT, PT, R47, -0x3e640e8c, R38 ;  /* 0xc19bf1742f267810 */ /* 0x000fe40007ffe026 */
[C-C-:B------:R-:W-:Y:S02]  /*1950*/  SHF.L.W.U32.HI R36, R11.reuse, 0xf, R30.reuse ;  /* 0x0000000f0b247819 */ /* 0x140fe40000010e1e */
[----:B------:R-:W-:Y:S02]  /*1960*/  SHF.L.W.U32.HI R45, R11, 0xd, R30 ;  /* 0x0000000d0b2d7819 */ /* 0x000fe40000010e1e */
[----:B------:R-:W-:-:S02]  /*1970*/  SHF.L.W.U32.HI R44, R19, 0xe, R16 ;  /* 0x0000000e132c7819 */ /* 0x000fc40000010e10 */
[----:B------:R-:W-:Y:S01]  /*1980*/  LOP3.LUT R45, R40, R36, R45, 0x96, !PT ;  /* 0x00000024282d7212 */ /* 0x000fe200078e962d */
[----:B------:R-:W-:Y:S01]  /*1990*/  IMAD.IADD R36, R43, 0x1, R38 ;  /* 0x000000012b247824 */ /* 0x000fe200078e0226 */
[--C-:B------:R-:W-:Y:S02]  /*19a0*/  SHF.L.W.U32.HI R19, R16, 0x19, R16.reuse ;  /* 0x0000001910137819 */ /* 0x100fe40000010e10 */
[----:B------:R-:W-:Y:S02]  /*19b0*/  SHF.R.U32.HI R46, RZ, 0x3, R16 ;  /* 0x00000003ff2e7819 */ /* 0x000fe40000011610 */
[----:B------:R-:W-:Y:S02]  /*19c0*/  IADD3 R0, PT, PT, R0, R45, R4 ;  /* 0x0000002d00007210 */ /* 0x000fe40007ffe004 */
[----:B------:R-:W-:Y:S02]  /*19d0*/  LOP3.LUT R19, R46, R19, R44, 0x96, !PT ;  /* 0x000000132e137212 */ /* 0x000fe400078e962c */
[----:B------:R-:W-:-:S02]  /*19e0*/  SHF.L.W.U32.HI R44, R36, 0x1a, R36 ;  /* 0x0000001a242c7819 */ /* 0x000fc40000010e24 */
[C-C-:B------:R-:W-:Y:S02]  /*19f0*/  SHF.L.W.U32.HI R45, R36.reuse, 0x15, R36.reuse ;  /* 0x00000015242d7819 */ /* 0x140fe40000010e24 */
[----:B------:R-:W-:Y:S01]  /*1a00*/  SHF.L.W.U32.HI R46, R36, 0x7, R36 ;  /* 0x00000007242e7819 */ /* 0x000fe20000010e24 */
[----:B------:R-:W-:Y:S01]  /*1a10*/  IMAD.IADD R19, R19, 0x1, R0 ;  /* 0x0000000113137824 */ /* 0x000fe200078e0200 */
[C---:B------:R-:W-:Y:S02]  /*1a20*/  SHF.L.W.U32.HI R47, R43.reuse, 0x13, R43 ;  /* 0x000000132b2f7819 */ /* 0x040fe40000010e2b */
[----:B------:R-:W-:Y:S02]  /*1a30*/  LOP3.LUT R49, R46, R44, R45, 0x96, !PT ;  /* 0x0000002c2e317212 */ /* 0x000fe400078e962d */
[C-C-:B------:R-:W-:Y:S02]  /*1a40*/  SHF.L.W.U32.HI R44, R43.reuse, 0x1e, R43.reuse ;  /* 0x0000001e2b2c7819 */ /* 0x140fe40000010e2b */
[----:B------:R-:W-:-:S02]  /*1a50*/  SHF.L.W.U32.HI R46, R43, 0xa, R43 ;  /* 0x0000000a2b2e7819 */ /* 0x000fc40000010e2b */
[----:B------:R-:W-:Y:S02]  /*1a60*/  LOP3.LUT R48, R33, R36, R34, 0xe2, !PT ;  /* 0x0000002421307212 */ /* 0x000fe400078ee222 */
[----:B------:R-:W-:Y:S02]  /*1a70*/  LOP3.LUT R47, R46, R47, R44, 0x96, !PT ;  /* 0x0000002f2e2f7212 */ /* 0x000fe400078e962c */
[----:B------:R-:W-:Y:S02]  /*1a80*/  IADD3 R48, PT, PT, R48, R49, R19 ;  /* 0x0000003130307210 */ /* 0x000fe40007ffe013 */
[----:B------:R-:W-:Y:S02]  /*1a90*/  LOP3.LUT R46, R41, R42, R43, 0xe8, !PT ;  /* 0x0000002a292e7212 */ /* 0x000fe400078ee82b */
[----:B------:R-:W-:Y:S02]  /*1aa0*/  SHF.R.U32.HI R40, RZ, 0xa, R31 ;  /* 0x0000000aff287819 */ /* 0x000fe4000001161f */
[----:B------:R-:W-:-:S02]  /*1ab0*/  SHF.L.W.U32.HI R0, R31, 0xf, R2 ;  /* 0x0000000f1f007819 */ /* 0x000fc40000010e02 */
[----:B------:R-:W-:Y:S02]  /*1ac0*/  SHF.L.W.U32.HI R45, R31, 0xd, R2 ;  /* 0x0000000d1f2d7819 */ /* 0x000fe40000010e02 */
[----:B------:R-:W-:Y:S02]  /*1ad0*/  SHF.L.W.U32.HI R41, R18, 0xe, R3 ;  /* 0x0000000e12297819 */ /* 0x000fe40000010e03 */
[----:B------:R-:W-:Y:S02]  /*1ae0*/  IADD3 R18, PT, PT, R37, R47, R46 ;  /* 0x0000002f25127210 */ /* 0x000fe40007ffe02e */
[----:B------:R-:W-:Y:S02]  /*1af0*/  IADD3 R39, PT, PT, R48, -0x1b64963f, R39 ;  /* 0xe49b69c130277810 */ /* 0x000fe40007ffe027 */
[----:B------:R-:W-:Y:S02]  /*1b00*/  LOP3.LUT R0, R40, R0, R45, 0x96, !PT ;  /* 0x0000000028007212 */ /* 0x000fe400078e962d */
[----:B------:R-:W-:-:S02]  /*1b10*/  SHF.L.W.U32.HI R40, R3, 0x19, R3 ;  /* 0x0000001903287819 */ /* 0x000fc40000010e03 */
[----:B------:R-:W-:Y:S01]  /*1b20*/  SHF.R.U32.HI R44, RZ, 0x3, R3 ;  /* 0x00000003ff2c7819 */ /* 0x000fe20000011603 */
[----:B------:R-:W-:-:S03]  /*1b30*/  IMAD.IADD R37, R18, 0x1, R39 ;  /* 0x0000000112257824 */ /* 0x000fc600078e0227 */
[----:B------:R-:W-:Y:S02]  /*1b40*/  LOP3.LUT R40, R44, R40, R41, 0x96, !PT ;  /* 0x000000282c287212 */ /* 0x000fe400078e9629 */
[----:B------:R-:W-:Y:S02]  /*1b50*/  IADD3 R41, PT, PT, R16, R0, R5 ;  /* 0x0000000010297210 */ /* 0x000fe40007ffe005 */
[C-C-:B------:R-:W-:Y:S02]  /*1b60*/  SHF.L.W.U32.HI R44, R37.reuse, 0x1a, R37.reuse ;  /* 0x0000001a252c7819 */ /* 0x140fe40000010e25 */
[C-C-:B------:R-:W-:Y:S02]  /*1b70*/  SHF.L.W.U32.HI R45, R37.reuse, 0x15, R37.reuse ;  /* 0x00000015252d7819 */ /* 0x140fe40000010e25 */
[----:B------:R-:W-:Y:S01]  /*1b80*/  SHF.L.W.U32.HI R46, R37, 0x7, R37 ;  /* 0x00000007252e7819 */ /* 0x000fe20000010e25 */
[----:B------:R-:W-:Y:S01]  /*1b90*/  IMAD.IADD R0, R40, 0x1, R41 ;  /* 0x0000000128007824 */ /* 0x000fe200078e0229 */
[----:B------:R-:W-:-:S02]  /*1ba0*/  SHF.L.W.U32.HI R16, R18, 0x1e, R18 ;  /* 0x0000001e12107819 */ /* 0x000fc40000010e12 */
[C-C-:B------:R-:W-:Y:S02]  /*1bb0*/  SHF.L.W.U32.HI R41, R18.reuse, 0x13, R18.reuse ;  /* 0x0000001312297819 */ /* 0x140fe40000010e12 */
[----:B------:R-:W-:Y:S02]  /*1bc0*/  SHF.L.W.U32.HI R40, R18, 0xa, R18 ;  /* 0x0000000a12287819 */ /* 0x000fe40000010e12 */
[----:B------:R-:W-:Y:S02]  /*1bd0*/  LOP3.LUT R44, R46, R44, R45, 0x96, !PT ;  /* 0x0000002c2e2c7212 */ /* 0x000fe400078e962d */
[----:B------:R-:W-:Y:S02]  /*1be0*/  LOP3.LUT R45, R36, R37, R33, 0xe2, !PT ;  /* 0x00000025242d7212 */ /* 0x000fe400078ee221 */
[----:B------:R-:W-:Y:S02]  /*1bf0*/  LOP3.LUT R40, R40, R41, R16, 0x96, !PT ;  /* 0x0000002928287212 */ /* 0x000fe400078e9610 */
[----:B------:R-:W-:-:S02]  /*1c00*/  LOP3.LUT R41, R42, R43, R18, 0xe8, !PT ;  /* 0x0000002b2a297212 */ /* 0x000fc400078ee812 */
[----:B------:R-:W-:Y:S02]  /*1c10*/  IADD3 R45, PT, PT, R45, R44, R0 ;  /* 0x0000002c2d2d7210 */ /* 0x000fe40007ffe000 */
[----:B------:R-:W-:Y:S02]  /*1c20*/  IADD3 R41, PT, PT, R32, R40, R41 ;  /* 0x0000002820297210 */ /* 0x000fe40007ffe029 */
[----:B------:R-:W-:Y:S02]  /*1c30*/  IADD3 R34, PT, PT, R45, -0x1041b87a, R34 ;  /* 0xefbe47862d227810 */ /* 0x000fe40007ffe022 */
[C-C-:B------:R-:W-:Y:S02]  /*1c40*/  SHF.L.W.U32.HI R16, R19.reuse, 0xf, R19.reuse ;  /* 0x0000000f13107819 */ /* 0x140fe40000010e13 */
[--C-:B------:R-:W-:Y:S02]  /*1c50*/  SHF.L.W.U32.HI R45, R19, 0xd, R19.reuse ;  /* 0x0000000d132d7819 */ /* 0x100fe40000010e13 */
[----:B------:R-:W-:-:S02]  /*1c60*/  SHF.R.U32.HI R32, RZ, 0xa, R19 ;  /* 0x0000000aff207819 */ /* 0x000fc40000011613 */
[----:B------:R-:W-:Y:S02]  /*1c70*/  SHF.L.W.U32.HI R40, R17, 0xe, R22 ;  /* 0x0000000e11287819 */ /* 0x000fe40000010e16 */
[----:B------:R-:W-:Y:S01]  /*1c80*/  LOP3.LUT R16, R32, R16, R45, 0x96, !PT ;  /* 0x0000001020107212 */ /* 0x000fe200078e962d */
[----:B------:R-:W-:Y:S01]  /*1c90*/  IMAD.IADD R32, R41, 0x1, R34 ;  /* 0x0000000129207824 */ /* 0x000fe200078e0222 */
[--C-:B------:R-:W-:Y:S02]  /*1ca0*/  SHF.L.W.U32.HI R17, R22, 0x19, R22.reuse ;  /* 0x0000001916117819 */ /* 0x100fe40000010e16 */
[----:B------:R-:W-:Y:S02]  /*1cb0*/  SHF.R.U32.HI R42, RZ, 0x3, R22 ;  /* 0x00000003ff2a7819 */ /* 0x000fe40000011616 */
[----:B------:R-:W-:Y:S02]  /*1cc0*/  IADD3 R16, PT, PT, R3, R16, R8 ;  /* 0x0000001003107210 */ /* 0x000fe40007ffe008 */
[----:B------:R-:W-:-:S02]  /*1cd0*/  LOP3.LUT R17, R42, R17, R40, 0x96, !PT ;  /* 0x000000112a117212 */ /* 0x000fc400078e9628 */
[C-C-:B------:R-:W-:Y:S02]  /*1ce0*/  SHF.L.W.U32.HI R40, R32.reuse, 0x1a, R32.reuse ;  /* 0x0000001a20287819 */ /* 0x140fe40000010e20 */
[C-C-:B------:R-:W-:Y:S02]  /*1cf0*/  SHF.L.W.U32.HI R45, R32.reuse, 0x15, R32.reuse ;  /* 0x00000015202d7819 */ /* 0x140fe40000010e20 */
[----:B------:R-:W-:Y:S01]  /*1d00*/  SHF.L.W.U32.HI R42, R32, 0x7, R32 ;  /* 0x00000007202a7819 */ /* 0x000fe20000010e20 */
[----:B------:R-:W-:Y:S01]  /*1d10*/  IMAD.IADD R3, R17, 0x1, R16 ;  /* 0x0000000111037824 */ /* 0x000fe200078e0210 */
[C---:B------:R-:W-:Y:S02]  /*1d20*/  SHF.L.W.U32.HI R44, R41.reuse, 0xa, R41 ;  /* 0x0000000a292c7819 */ /* 0x040fe40000010e29 */
[----:B------:R-:W-:Y:S02]  /*1d30*/  LOP3.LUT R47, R42, R40, R45, 0x96, !PT ;  /* 0x000000282a2f7212 */ /* 0x000fe400078e962d */
[----:B------:R-:W-:-:S02]  /*1d40*/  SHF.L.W.U32.HI R42, R41, 0x1e, R41 ;  /* 0x0000001e292a7819 */ /* 0x000fc40000010e29 */
[----:B------:R-:W-:Y:S02]  /*1d50*/  SHF.L.W.U32.HI R45, R41, 0x13, R41 ;  /* 0x00000013292d7819 */ /* 0x000fe40000010e29 */
[----:B------:R-:W-:Y:S02]  /*1d60*/  LOP3.LUT R46, R37, R32, R36, 0xe2, !PT ;  /* 0x00000020252e7212 */ /* 0x000fe400078ee224 */
[C-C-:B------:R-:W-:Y:S02]  /*1d70*/  SHF.L.W.U32.HI R16, R0.reuse, 0xf, R0.reuse ;  /* 0x0000000f00107819 */ /* 0x140fe40000010e00 */
[--C-:B------:R-:W-:Y:S02]  /*1d80*/  SHF.L.W.U32.HI R17, R0, 0xd, R0.reuse ;  /* 0x0000000d00117819 */ /* 0x100fe40000010e00 */
[----:B------:R-:W-:Y:S02]  /*1d90*/  SHF.R.U32.HI R40, RZ, 0xa, R0 ;  /* 0x0000000aff287819 */ /* 0x000fe40000011600 */
[----:B------:R-:W-:-:S02]  /*1da0*/  LOP3.LUT R45, R44, R45, R42, 0x96, !PT ;  /* 0x0000002d2c2d7212 */ /* 0x000fc400078e962a */
[----:B------:R-:W-:Y:S02]  /*1db0*/  IADD3 R46, PT, PT, R46, R47, R3 ;  /* 0x0000002f2e2e7210 */ /* 0x000fe40007ffe003 */
[----:B------:R-:W-:Y:S02]  /*1dc0*/  LOP3.LUT R44, R43, R18, R41, 0xe8, !PT ;  /* 0x000000122b2c7212 */ /* 0x000fe400078ee829 */
[----:B------:R-:W-:Y:S02]  /*1dd0*/  LOP3.LUT R16, R40, R16, R17, 0x96, !PT ;  /* 0x0000001028107212 */ /* 0x000fe400078e9611 */
[--C-:B------:R-:W-:Y:S02]  /*1de0*/  SHF.L.W.U32.HI R40, R20, 0xe, R15.reuse ;  /* 0x0000000e14287819 */ /* 0x100fe40000010e0f */
[--C-:B------:R-:W-:Y:S02]  /*1df0*/  SHF.L.W.U32.HI R17, R15, 0x19, R15.reuse ;  /* 0x000000190f117819 */ /* 0x100fe40000010e0f */
[----:B------:R-:W-:-:S02]  /*1e00*/  SHF.R.U32.HI R42, RZ, 0x3, R15 ;  /* 0x00000003ff2a7819 */ /* 0x000fc4000001160f */
[----:B------:R-:W-:Y:S02]  /*1e10*/  IADD3 R20, PT, PT, R35, R45, R44 ;  /* 0x0000002d23147210 */ /* 0x000fe40007ffe02c */
[----:B------:R-:W-:Y:S02]  /*1e20*/  IADD3 R33, PT, PT, R46, 0xfc19dc6, R33 ;  /* 0x0fc19dc62e217810 */ /* 0x000fe40007ffe021 */
[----:B------:R-:W-:-:S03]  /*1e30*/  LOP3.LUT R40, R42, R17, R40, 0x96, !PT ;  /* 0x000000112a287212 */ /* 0x000fc600078e9628 */
[----:B------:R-:W-:Y:S01]  /*1e40*/  IMAD.IADD R17, R20, 0x1, R33 ;  /* 0x0000000114117824 */ /* 0x000fe200078e0221 */
[----:B------:R-:W-:-:S04]  /*1e50*/  IADD3 R35, PT, PT, R22, R16, R9 ;  /* 0x0000001016237210 */ /* 0x000fc80007ffe009 */
[C-C-:B------:R-:W-:Y:S02]  /*1e60*/  SHF.L.W.U32.HI R42, R17.reuse, 0x1a, R17.reuse ;  /* 0x0000001a112a7819 */ /* 0x140fe40000010e11 */
[C-C-:B------:R-:W-:Y:S02]  /*1e70*/  SHF.L.W.U32.HI R43, R17.reuse, 0x15, R17.reuse ;  /* 0x00000015112b7819 */ /* 0x140fe40000010e11 */
[----:B------:R-:W-:Y:S01]  /*1e80*/  SHF.L.W.U32.HI R44, R17, 0x7, R17 ;  /* 0x00000007112c7819 */ /* 0x000fe20000010e11 */
[----:B------:R-:W-:Y:S01]  /*1e90*/  IMAD.IADD R16, R40, 0x1, R35 ;  /* 0x0000000128107824 */ /* 0x000fe200078e0223 */
[C-C-:B------:R-:W-:Y:S02]  /*1ea0*/  SHF.L.W.U32.HI R22, R20.reuse, 0x1e, R20.reuse ;  /* 0x0000001e14167819 */ /* 0x140fe40000010e14 */
[C-C-:B------:R-:W-:Y:S02]  /*1eb0*/  SHF.L.W.U32.HI R35, R20.reuse, 0x13, R20.reuse ;  /* 0x0000001314237819 */ /* 0x140fe40000010e14 */
[----:B------:R-:W-:-:S02]  /*1ec0*/  SHF.L.W.U32.HI R40, R20, 0xa, R20 ;  /* 0x0000000a14287819 */ /* 0x000fc40000010e14 */
[----:B------:R-:W-:Y:S02]  /*1ed0*/  LOP3.LUT R42, R44, R42, R43, 0x96, !PT ;  /* 0x0000002a2c2a7212 */ /* 0x000fe400078e962b */
[----:B------:R-:W-:Y:S02]  /*1ee0*/  LOP3.LUT R43, R32, R17, R37, 0xe2, !PT ;  /* 0x00000011202b7212 */ /* 0x000fe400078ee225 */
[----:B------:R-:W-:Y:S02]  /*1ef0*/  LOP3.LUT R22, R40, R35, R22, 0x96, !PT ;  /* 0x0000002328167212 */ /* 0x000fe400078e9616 */
[----:B------:R-:W-:Y:S02]  /*1f00*/  LOP3.LUT R35, R18, R41, R20, 0xe8, !PT ;  /* 0x0000002912237212 */ /* 0x000fe400078ee814 */
[----:B------:R-:W-:Y:S02]  /*1f10*/  IADD3 R43, PT, PT, R43, R42, R16 ;  /* 0x0000002a2b2b7210 */ /* 0x000fe40007ffe010 */
[----:B------:R-:W-:-:S02]  /*1f20*/  IADD3 R35, PT, PT, R38, R22, R35 ;  /* 0x0000001626237210 */ /* 0x000fc40007ffe023 */
[----:B------:R-:W-:Y:S02]  /*1f30*/  IADD3 R36, PT, PT, R43, 0x240ca1cc, R36 ;  /* 0x240ca1cc2b247810 */ /* 0x000fe40007ffe024 */
[C-C-:B------:R-:W-:Y:S02]  /*1f40*/  SHF.L.W.U32.HI R18, R3.reuse, 0xf, R3.reuse ;  /* 0x0000000f03127819 */ /* 0x140fe40000010e03 */
[--C-:B------:R-:W-:Y:S02]  /*1f50*/  SHF.L.W.U32.HI R43, R3, 0xd, R3.reuse ;  /* 0x0000000d032b7819 */ /* 0x100fe40000010e03 */
[----:B------:R-:W-:Y:S02]  /*1f60*/  SHF.R.U32.HI R22, RZ, 0xa, R3 ;  /* 0x0000000aff167819 */ /* 0x000fe40000011603 */
[----:B------:R-:W-:Y:S02]  /*1f70*/  SHF.L.W.U32.HI R45, R14, 0xe, R21 ;  /* 0x0000000e0e2d7819 */ /* 0x000fe40000010e15 */
[----:B------:R-:W-:Y:S01]  /*1f80*/  LOP3.LUT R22, R22, R18, R43, 0x96, !PT ;  /* 0x0000001216167212 */ /* 0x000fe200078e962b */
[----:B------:R-:W-:Y:S01]  /*1f90*/  IMAD.IADD R18, R35, 0x1, R36 ;  /* 0x0000000123127824 */ /* 0x000fe200078e0224 */
[----:B------:R-:W-:-:S02]  /*1fa0*/  SHF.L.W.U32.HI R14, R21, 0x19, R21 ;  /* 0x00000019150e7819 */ /* 0x000fc40000010e15 */
[----:B------:R-:W-:Y:S02]  /*1fb0*/  SHF.R.U32.HI R38, RZ, 0x3, R21 ;  /* 0x00000003ff267819 */ /* 0x000fe40000011615 */
[----:B------:R-:W-:Y:S02]  /*1fc0*/  IADD3 R15, PT, PT, R15, R22, R10 ;  /* 0x000000160f0f7210 */ /* 0x000fe40007ffe00a */
[----:B------:R-:W-:Y:S02]  /*1fd0*/  LOP3.LUT R14, R38, R14, R45, 0x96, !PT ;  /* 0x0000000e260e7212 */ /* 0x000fe400078e962d */
[C-C-:B------:R-:W-:Y:S02]  /*1fe0*/  SHF.L.W.U32.HI R22, R18.reuse, 0x1a, R18.reuse ;  /* 0x0000001a12167819 */ /* 0x140fe40000010e12 */
[C-C-:B------:R-:W-:Y:S02]  /*1ff0*/  SHF.L.W.U32.HI R43, R18.reuse, 0x15, R18.reuse ;  /* 0x00000015122b7819 */ /* 0x140fe40000010e12 */
[----:B------:R-:W-:Y:S01]  /*2000*/  SHF.L.W.U32.HI R38, R18, 0x7, R18 ;  /* 0x0000000712267819 */ /* 0x000fe20000010e12 */
[----:B------:R-:W-:Y:S01]  /*2010*/  IMAD.IADD R15, R14, 0x1, R15 ;  /* 0x000000010e0f7824 */ /* 0x000fe200078e020f */
[----:B------:R-:W-:-:S02]  /*2020*/  SHF.L.W.U32.HI R14, R16, 0xf, R16 ;  /* 0x0000000f100e7819 */ /* 0x000fc40000010e10 */
[----:B------:R-:W-:Y:S02]  /*2030*/  LOP3.LUT R44, R38, R22, R43, 0x96, !PT ;  /* 0x00000016262c7212 */ /* 0x000fe400078e962b */
[--C-:B------:R-:W-:Y:S02]  /*2040*/  SHF.L.W.U32.HI R43, R16, 0xd, R16.reuse ;  /* 0x0000000d102b7819 */ /* 0x100fe40000010e10 */
[----:B------:R-:W-:Y:S02]  /*2050*/  SHF.R.U32.HI R22, RZ, 0xa, R16 ;  /* 0x0000000aff167819 */ /* 0x000fe40000011610 */
[C-C-:B------:R-:W-:Y:S02]  /*2060*/  SHF.L.W.U32.HI R38, R35.reuse, 0x1e, R35.reuse ;  /* 0x0000001e23267819 */ /* 0x140fe40000010e23 */
[C-C-:B------:R-:W-:Y:S02]  /*2070*/  SHF.L.W.U32.HI R45, R35.reuse, 0x13, R35.reuse ;  /* 0x00000013232d7819 */ /* 0x140fe40000010e23 */
[----:B------:R-:W-:-:S02]  /*2080*/  SHF.L.W.U32.HI R40, R35, 0xa, R35 ;  /* 0x0000000a23287819 */ /* 0x000fc40000010e23 */
[----:B------:R-:W-:Y:S02]  /*2090*/  LOP3.LUT R42, R17, R18, R32, 0xe2, !PT ;  /* 0x00000012112a7212 */ /* 0x000fe400078ee220 */
[----:B------:R-:W-:Y:S02]  /*20a0*/  LOP3.LUT R14, R22, R14, R43, 0x96, !PT ;  /* 0x0000000e160e7212 */ /* 0x000fe400078e962b */
[----:B------:R-:W-:Y:S02]  /*20b0*/  LOP3.LUT R45, R40, R45, R38, 0x96, !PT ;  /* 0x0000002d282d7212 */ /* 0x000fe400078e9626 */
[----:B------:R-:W-:Y:S02]  /*20c0*/  IADD3 R42, PT, PT, R42, R44, R15 ;  /* 0x0000002c2a2a7210 */ /* 0x000fe40007ffe00f */
[----:B------:R-:W-:Y:S02]  /*20d0*/  LOP3.LUT R22, R41, R20, R35, 0xe8, !PT ;  /* 0x0000001429167212 */ /* 0x000fe400078ee823 */
[----:B------:R-:W-:-:S02]  /*20e0*/  IADD3 R37, PT, PT, R42, 0x2de92c6f, R37 ;  /* 0x2de92c6f2a257810 */ /* 0x000fc40007ffe025 */
[----:B------:R-:W-:Y:S02]  /*20f0*/  IADD3 R22, PT, PT, R39, R45, R22 ;  /* 0x0000002d27167210 */ /* 0x000fe40007ffe016 */
[--C-:B------:R-:W-:Y:S02]  /*2100*/  SHF.L.W.U32.HI R38, R23, 0xe, R12.reuse ;  /* 0x0000000e17267819 */ /* 0x100fe40000010e0c */
[--C-:B------:R-:W-:Y:S02]  /*2110*/  SHF.L.W.U32.HI R23, R12, 0x19, R12.reuse ;  /* 0x000000190c177819 */ /* 0x100fe40000010e0c */
[----:B------:R-:W-:Y:S02]  /*2120*/  SHF.R.U32.HI R40, RZ, 0x3, R12 ;  /* 0x00000003ff287819 */ /* 0x000fe4000001160c */
[----:B------:R-:W-:Y:S01]  /*2130*/  IADD3 R14, PT, PT, R21, R14, R30 ;  /* 0x0000000e150e7210 */ /* 0x000fe20007ffe01e */
[----:B------:R-:W-:Y:S01]  /*2140*/  IMAD.IADD R21, R22, 0x1, R37 ;  /* 0x0000000116157824 */ /* 0x000fe200078e0225 */
[----:B------:R-:W-:-:S04]  /*2150*/  LOP3.LUT R23, R40, R23, R38, 0x96, !PT ;  /* 0x0000001728177212 */ /* 0x000fc800078e9626 */
        /* <DEDUP_REMOVED lines=13> */
[--C-:B------:R-:W-:Y:S02]  /*2230*/  SHF.L.W.U32.HI R20, R15, 0xf, R15.reuse ;  /* 0x0000000f0f147819 */ /* 0x100fe40000010e0f */
[----:B------:R-:W-:Y:S02]  /*2240*/  IADD3 R32, PT, PT, R41, 0x4a7484aa, R32 ;  /* 0x4a7484aa29207810 */ /* 0x000fe40007ffe020 */
        /* <DEDUP_REMOVED lines=25> */
[----:B------:R-:W-:-:S02]  /*23e0*/  SHF.L.W.U32.HI R39, R24, 0xe, R7 ;  /* 0x0000000e18277819 */ /* 0x000fc40000010e07 */
[----:B------:R-:W-:Y:S02]  /*23f0*/  IADD3 R35, PT, PT, R33, R40, R12 ;  /* 0x0000002821237210 */ /* 0x000fe40007ffe00c */
[--C-:B------:R-:W-:Y:S02]  /*2400*/  SHF.L.W.U32.HI R24, R7, 0x19, R7.reuse ;  /* 0x0000001907187819 */ /* 0x100fe40000010e07 */
[----:B------:R-:W-:Y:S02]  /*2410*/  SHF.R.U32.HI R38, RZ, 0x3, R7 ;  /* 0x00000003ff267819 */ /* 0x000fe40000011607 */
[----:B------:R-:W-:Y:S02]  /*2420*/  IADD3 R12, PT, PT, R42, 0x5cb0a9dc, R17 ;  /* 0x5cb0a9dc2a0c7810 */ /* 0x000fe40007ffe011 */
[----:B------:R-:W-:Y:S02]  /*2430*/  LOP3.LUT R17, R38, R24, R39, 0x96, !PT ;  /* 0x0000001826117212 */ /* 0x000fe400078e9627 */
[----:B------:R-:W-:Y:S01]  /*2440*/  IADD3 R34, PT, PT, R6, R34, R19 ;  /* 0x0000002206227210 */ /* 0x000fe20007ffe013 */
[----:B------:R-:W-:-:S04]  /*2450*/  IMAD.IADD R33, R35, 0x1, R12 ;  /* 0x0000000123217824 */ /* 0x000fc800078e020c */
[----:B------:R-:W-:Y:S01]  /*2460*/  IMAD.IADD R17, R17, 0x1, R34 ;  /* 0x0000000111117824 */ /* 0x000fe200078e0222 */
[C-C-:B------:R-:W-:Y:S02]  /*2470*/  SHF.L.W.U32.HI R34, R33.reuse, 0x1a, R33.reuse ;  /* 0x0000001a21227819 */ /* 0x140fe40000010e21 */
[C-C-:B------:R-:W-:Y:S02]  /*2480*/  SHF.L.W.U32.HI R41, R33.reuse, 0x15, R33.reuse ;  /* 0x0000001521297819 */ /* 0x140fe40000010e21 */
[----:B------:R-:W-:Y:S02]  /*2490*/  SHF.L.W.U32.HI R38, R33, 0x7, R33 ;  /* 0x0000000721267819 */ /* 0x000fe40000010e21 */
        /* <DEDUP_REMOVED lines=26> */
[C-C-:B------:R-:W-:Y:S02]  /*2640*/  SHF.L.W.U32.HI R34, R36.reuse, 0x1e, R36.reuse ;  /* 0x0000001e24227819 */ /* 0x140fe40000010e24 */
[----:B------:R-:W-:Y:S02]  /*2650*/  SHF.L.W.U32.HI R38, R36, 0xa, R36 ;  /* 0x0000000a24267819 */ /* 0x000fe40000010e24 */
[----:B------:R-:W-:Y:S02]  /*2660*/  LOP3.LUT R40, R33, R22, R20, 0xe2, !PT ;  /* 0x0000001621287212 */ /* 0x000fe400078ee214 */
[C-C-:B------:R-:W-:Y:S02]  /*2670*/  SHF.L.W.U32.HI R6, R17.reuse, 0xf, R17.reuse ;  /* 0x0000000f11067819 */ /* 0x140fe40000010e11 */
[----:B------:R-:W-:-:S02]  /*2680*/  SHF.L.W.U32.HI R25, R17, 0xd, R17 ;  /* 0x0000000d11197819 */ /* 0x000fc40000010e11 */
[----:B------:R-:W-:Y:S02]  /*2690*/  SHF.R.U32.HI R24, RZ, 0xa, R17 ;  /* 0x0000000aff187819 */ /* 0x000fe40000011611 */
[----:B------:R-:W-:Y:S02]  /*26a0*/  LOP3.LUT R38, R38, R39, R34, 0x96, !PT ;  /* 0x0000002726267212 */ /* 0x000fe400078e9622 */
[----:B------:R-:W-:Y:S02]  /*26b0*/  IADD3 R40, PT, PT, R40, R41, R7 ;  /* 0x0000002928287210 */ /* 0x000fe40007ffe007 */
[----:B------:R-:W-:Y:S02]  /*26c0*/  LOP3.LUT R34, R23, R35, R36, 0xe8, !PT ;  /* 0x0000002317227212 */ /* 0x000fe400078ee824 */
[----:B------:R-:W-:Y:S02]  /*26d0*/  LOP3.LUT R6, R24, R6, R25, 0x96, !PT ;  /* 0x0000000618067212 */ /* 0x000fe400078e9619 */
[----:B------:R-:W-:-:S02]  /*26e0*/  SHF.L.W.U32.HI R24, R26, 0xe, R5 ;  /* 0x0000000e1a187819 */ /* 0x000fc40000010e05 */
[--C-:B------:R-:W-:Y:S02]  /*26f0*/  SHF.L.W.U32.HI R23, R5, 0x19, R5.reuse ;  /* 0x0000001905177819 */ /* 0x100fe40000010e05 */
[----:B------:R-:W-:Y:S02]  /*2700*/  SHF.R.U32.HI R25, RZ, 0x3, R5 ;  /* 0x00000003ff197819 */ /* 0x000fe40000011605 */
[----:B------:R-:W-:Y:S02]  /*2710*/  IADD3 R26, PT, PT, R37, R38, R34 ;  /* 0x00000026251a7210 */ /* 0x000fe40007ffe022 */
[----:B------:R-:W-:Y:S02]  /*2720*/  IADD3 R21, PT, PT, R40, -0x67c1aeae, R21 ;  /* 0x983e515228157810 */ /* 0x000fe40007ffe015 */
        /* <DEDUP_REMOVED lines=17> */
[----:B------:R-:W-:Y:S02]  /*2840*/  IADD3 R20, PT, PT, R37, -0x57ce3993, R20 ;  /* 0xa831c66d25147810 */ /* 0x000fe40007ffe014 */
        /* <DEDUP_REMOVED lines=73> */
[----:B------:R-:W-:-:S02]  /*2ce0*/  IADD3 R23, PT, PT, R36, -0x391ff40d, R23 ;  /* 0xc6e00bf324177810 */ /* 0x000fc40007ffe017 */
[----:B------:R-:W-:Y:S02]  /*2cf0*/  IADD3 R26, PT, PT, R21, R34, R26 ;  /* 0x00000022151a7210 */ /* 0x000fe40007ffe01a */
[--C-:B------:R-:W-:Y:S02]  /*2d00*/  SHF.L.W.U32.HI R32, R11, 0xe, R30.reuse ;  /* 0x0000000e0b207819 */ /* 0x100fe40000010e1e */
[--C-:B------:R-:W-:Y:S02]  /*2d10*/  SHF.L.W.U32.HI R11, R30, 0x19, R30.reuse ;  /* 0x000000191e0b7819 */ /* 0x100fe40000010e1e */
[----:B------:R-:W-:Y:S01]  /*2d20*/  SHF.R.U32.HI R25, RZ, 0x3, R30 ;  /* 0x00000003ff197819 */ /* 0x000fe2000001161e */
[----:B------:R-:W-:Y:S01]  /*2d30*/  IMAD.IADD R21, R26, 0x1, R23 ;  /* 0x000000011a157824 */ /* 0x000fe200078e0217 */
[----:B------:R-:W-:Y:S02]  /*2d40*/  IADD3 R8, PT, PT, R10, R8, R13 ;  /* 0x000000080a087210 */ /* 0x000fe40007ffe00d */
[----:B------:R-:W-:-:S02]  /*2d50*/  LOP3.LUT R11, R25, R11, R32, 0x96, !PT ;  /* 0x0000000b190b7212 */ /* 0x000fc400078e9620 */
        /* <DEDUP_REMOVED lines=64> */
[----:B------:R-:W-:Y:S01]  /*3160*/  SHF.R.U32.HI R12, RZ, 0xa, R11 ;  /* 0x0000000aff0c7819 */ /* 0x000fe2000001160b */
[----:B------:R-:W-:Y:S01]  /*3170*/  IMAD.IADD R22, R26, 0x1, R18 ;  /* 0x000000011a167824 */ /* 0x000fe200078e0212 */
[C-C-:B------:R-:W-:Y:S02]  /*3180*/  SHF.L.W.U32.HI R28, R0.reuse, 0x19, R0.reuse ;  /* 0x00000019001c7819 */ /* 0x140fe40000010e00 */
[----:B------:R-:W-:-:S02]  /*3190*/  SHF.L.W.U32.HI R35, R0, 0xe, R0 ;  /* 0x0000000e00237819 */ /* 0x000fc40000010e00 */
[----:B------:R-:W-:Y:S02]  /*31a0*/  SHF.R.U32.HI R30, RZ, 0x3, R0 ;  /* 0x00000003ff1e7819 */ /* 0x000fe40000011600 */
[----:B------:R-:W-:Y:S02]  /*31b0*/  LOP3.LUT R10, R12, R10, R31, 0x96, !PT ;  /* 0x0000000a0c0a7212 */ /* 0x000fe400078e961f */
[----:B------:R-:W-:Y:S02]  /*31c0*/  LOP3.LUT R28, R30, R28, R35, 0x96, !PT ;  /* 0x0000001c1e1c7212 */ /* 0x000fe400078e9623 */
[----:B------:R-:W-:Y:S02]  /*31d0*/  IADD3 R19, PT, PT, R19, R10, R4 ;  /* 0x0000000a13137210 */ /* 0x000fe40007ffe004 */
[C-C-:B------:R-:W-:Y:S02]  /*31e0*/  SHF.L.W.U32.HI R30, R22.reuse, 0x1a, R22.reuse ;  /* 0x0000001a161e7819 */ /* 0x140fe40000010e16 */
[----:B------:R-:W-:-:S02]  /*31f0*/  SHF.L.W.U32.HI R31, R22, 0x15, R22 ;  /* 0x00000015161f7819 */ /* 0x000fc40000010e16 */
[----:B------:R-:W-:Y:S01]  /*3200*/  SHF.L.W.U32.HI R32, R22, 0x7, R22 ;  /* 0x0000000716207819 */ /* 0x000fe20000010e16 */
[----:B------:R-:W-:Y:S01]  /*3210*/  IMAD.IADD R10, R28, 0x1, R19 ;  /* 0x000000011c0a7824 */ /* 0x000fe200078e0213 */
[--C-:B------:R-:W-:Y:S02]  /*3220*/  SHF.L.W.U32.HI R12, R2, 0xf, R2.reuse ;  /* 0x0000000f020c7819 */ /* 0x100fe40000010e02 */
[----:B------:R-:W-:Y:S02]  /*3230*/  LOP3.LUT R34, R32, R30, R31, 0x96, !PT ;  /* 0x0000001e20227212 */ /* 0x000fe400078e961f */
[--C-:B------:R-:W-:Y:S02]  /*3240*/  SHF.L.W.U32.HI R19, R2, 0xd, R2.reuse ;  /* 0x0000000d02137819 */ /* 0x100fe40000010e02 */
[----:B------:R-:W-:Y:S02]  /*3250*/  SHF.R.U32.HI R28, RZ, 0xa, R2 ;  /* 0x0000000aff1c7819 */ /* 0x000fe40000011602 */
[----:B------:R-:W-:-:S02]  /*3260*/  SHF.L.W.U32.HI R30, R26, 0x1e, R26 ;  /* 0x0000001e1a1e7819 */ /* 0x000fc40000010e1a */
[C-C-:B------:R-:W-:Y:S02]  /*3270*/  SHF.L.W.U32.HI R31, R26.reuse, 0x13, R26.reuse ;  /* 0x000000131a1f7819 */ /* 0x140fe40000010e1a */
[----:B------:R-:W-:Y:S02]  /*3280*/  SHF.L.W.U32.HI R32, R26, 0xa, R26 ;  /* 0x0000000a1a207819 */ /* 0x000fe40000010e1a */
[----:B------:R-:W-:Y:S02]  /*3290*/  LOP3.LUT R35, R25, R22, R20, 0xe2, !PT ;  /* 0x0000001619237212 */ /* 0x000fe400078ee214 */
[----:B------:R-:W-:Y:S02]  /*32a0*/  LOP3.LUT R12, R28, R12, R19, 0x96, !PT ;  /* 0x0000000c1c0c7212 */ /* 0x000fe400078e9613 */
[----:B------:R-:W-:Y:S02]  /*32b0*/  LOP3.LUT R31, R32, R31, R30, 0x96, !PT ;  /* 0x0000001f201f7212 */ /* 0x000fe400078e961e */
[----:B------:R-:W-:-:S02]  /*32c0*/  IADD3 R34, PT, PT, R35, R34, R10 ;  /* 0x0000002223227210 */ /* 0x000fc40007ffe00a */
[----:B------:R-:W-:Y:S02]  /*32d0*/  LOP3.LUT R28, R29, R33, R26, 0xe8, !PT ;  /* 0x000000211d1c7212 */ /* 0x000fe400078ee81a */
[C-C-:B------:R-:W-:Y:S02]  /*32e0*/  SHF.L.W.U32.HI R19, R3.reuse, 0x19, R3.reuse ;  /* 0x0000001903137819 */ /* 0x140fe40000010e03 */
[--C-:B------:R-:W-:Y:S02]  /*32f0*/  SHF.L.W.U32.HI R30, R3, 0xe, R3.reuse ;  /* 0x0000000e031e7819 */ /* 0x100fe40000010e03 */
[----:B------:R-:W-:Y:S02]  /*3300*/  SHF.R.U32.HI R29, RZ, 0x3, R3 ;  /* 0x00000003ff1d7819 */ /* 0x000fe40000011603 */
[----:B------:R-:W-:Y:S02]  /*3310*/  IADD3 R28, PT, PT, R23, R31, R28 ;  /* 0x0000001f171c7210 */ /* 0x000fe40007ffe01c */
[----:B------:R-:W-:-:S02]  /*3320*/  IADD3 R21, PT, PT, R34, 0x27b70a85, R21 ;  /* 0x27b70a8522157810 */ /* 0x000fc40007ffe015 */
        /* <DEDUP_REMOVED lines=16> */
[C---:B------:R-:W-:Y:S02]  /*3430*/  SHF.L.W.U32.HI R12, R10.reuse, 0xf, R10 ;  /* 0x0000000f0a0c7819 */ /* 0x040fe40000010e0a */
        /* <DEDUP_REMOVED lines=76> */
[C-C-:B------:R-:W-:Y:S02]  /*3900*/  SHF.L.W.U32.HI R29, R13.reuse, 0x19, R13.reuse ;  /* 0x000000190d1d7819 */ /* 0x140fe40000010e0d */
[----:B------:R-:W-:Y:S01]  /*3910*/  SHF.L.W.U32.HI R30, R13, 0xe, R13 ;  /* 0x0000000e0d1e7819 */ /* 0x000fe20000010e0d */
[----:B------:R-:W-:Y:S01]  /*3920*/  IMAD.IADD R21, R28, 0x1, R19 ;  /* 0x000000011c157824 */ /* 0x000fe200078e0213 */
[----:B------:R-:W-:Y:S02]  /*3930*/  SHF.R.U32.HI R31, RZ, 0x3, R13 ;  /* 0x00000003ff1f7819 */ /* 0x000fe4000001160d */
        /* <DEDUP_REMOVED lines=63> */
[----:B------:R-:W-:Y:S02]  /*3d30*/  IADD3 R22, PT, PT, R33, -0x6d8dd37b, R18 ;  /* 0x92722c8521167810 */ /* 0x000fe40007ffe012 */
        /* <DEDUP_REMOVED lines=173> */
[--C-:B------:R-:W-:Y:S01]  /*4810*/  SHF.L.W.U32.HI R30, R10, 0xe, R10.reuse ;  /* 0x0000000e0a1e7819 */ /* 0x100fe20000010e0a */
        /* <DEDUP_REMOVED lines=37> */
[----:B------:R-:W-:Y:S02]  /*4a70*/  LOP3.LUT R30, R30, R35, R28, 0x96, !PT ;  /* 0x000000231e1e7212 */ /* 0x000fe400078e961c */
[----:B------:R-:W-:-:S02]  /*4a80*/  SHF.L.W.U32.HI R10, R20, 0xf, R20 ;  /* 0x0000000f140a7819 */ /* 0x000fc40000010e14 */
[--C-:B------:R-:W-:Y:S02]  /*4a90*/  SHF.L.W.U32.HI R33, R20, 0xd, R20.reuse ;  /* 0x0000000d14217819 */ /* 0x100fe40000010e14 */
[----:B------:R-:W-:Y:S02]  /*4aa0*/  SHF.R.U32.HI R26, RZ, 0xa, R20 ;  /* 0x0000000aff1a7819 */ /* 0x000fe40000011614 */
[----:B------:R-:W-:Y:S02]  /*4ab0*/  IADD3 R32, PT, PT, R32, R34, R23 ;  /* 0x0000002220207210 */ /* 0x000fe40007ffe017 */
[----:B------:R-:W-:Y:S02]  /*4ac0*/  LOP3.LUT R28, R24, R29, R31, 0xe8, !PT ;  /* 0x0000001d181c7212 */ /* 0x000fe400078ee81f */
[----:B------:R-:W-:Y:S02]  /*4ad0*/  LOP3.LUT R10, R26, R10, R33, 0x96, !PT ;  /* 0x0000000a1a0a7212 */ /* 0x000fe400078e9621 */
[----:B------:R-:W-:-:S02]  /*4ae0*/  IADD3 R28, PT, PT, R27, R30, R28 ;  /* 0x0000001e1b1c7210 */ /* 0x000fc40007ffe01c */
[----:B------:R-:W-:Y:S02]  /*4af0*/  IADD3 R7, PT, PT, R32, 0x19a4c116, R7 ;  /* 0x19a4c11620077810 */ /* 0x000fe40007ffe007 */
        /* <DEDUP_REMOVED lines=23> */
[--C-:B------:R-:W-:Y:S02]  /*4c70*/  SHF.L.W.U32.HI R26, R12, 0x19, R12.reuse ;  /* 0x000000190c1a7819 */ /* 0x100fe40000010e0c */
        /* <DEDUP_REMOVED lines=60> */
[C-C-:B------:R-:W-:Y:S02]  /*5040*/  SHF.L.W.U32.HI R35, R33.reuse, 0x13, R33.reuse ;  /* 0x0000001321237819 */ /* 0x140fe40000010e21 */
[----:B------:R-:W-:Y:S02]  /*5050*/  SHF.L.W.U32.HI R30, R33, 0xa, R33 ;  /* 0x0000000a211e7819 */ /* 0x000fe40000010e21 */
[----:B------:R-:W-:-:S02]  /*5060*/  LOP3.LUT R32, R26, R31, R29, 0xe2, !PT ;  /* 0x0000001f1a207212 */ /* 0x000fc400078ee21d */
[----:B------:R-:W-:Y:S02]  /*5070*/  LOP3.LUT R6, R30, R35, R6, 0x96, !PT ;  /* 0x000000231e067212 */ /* 0x000fe400078e9606 */
[----:B------:R-:W-:-:S04]  /*5080*/  IADD3 R35, PT, PT, R32, R34, R15 ;  /* 0x0000002220237210 */ /* 0x000fc80007ffe00f */
[----:B------:R-:W-:Y:S02]  /*5090*/  IADD3 R30, PT, PT, R35, 0x391c0cb3, R0 ;  /* 0x391c0cb3231e7810 */ /* 0x000fe40007ffe000 */
[----:B------:R-:W2:Y:S01]  /*50a0*/  LDL.64 R34, [R1+0x90] ;  /* 0x0000900001227983 */ /* 0x000ea20000100a00 */
[C-C-:B------:R-:W-:Y:S02]  /*50b0*/  SHF.L.W.U32.HI R2, R12.reuse, 0xf, R12.reuse ;  /* 0x0000000f0c027819 */ /* 0x140fe40000010e0c */
[--C-:B------:R-:W-:Y:S02]  /*50c0*/  SHF.L.W.U32.HI R3, R12, 0xd, R12.reuse ;  /* 0x0000000d0c037819 */ /* 0x100fe40000010e0c */
[----:B------:R-:W-:Y:S02]  /*50d0*/  SHF.R.U32.HI R5, RZ, 0xa, R12 ;  /* 0x0000000aff057819 */ /* 0x000fe4000001160c */
[----:B------:R-:W-:Y:S02]  /*50e0*/  LOP3.LUT R32, R4, R24, R33, 0xe8, !PT ;  /* 0x0000001804207212 */ /* 0x000fe400078ee821 */
[----:B------:R-:W-:-:S02]  /*50f0*/  LOP3.LUT R2, R5, R2, R3, 0x96, !PT ;  /* 0x0000000205027212 */ /* 0x000fc400078e9603 */
[C-C-:B------:R-:W-:Y:S02]  /*5100*/  SHF.L.W.U32.HI R3, R13.reuse, 0x19, R13.reuse ;  /* 0x000000190d037819 */ /* 0x140fe40000010e0d */
[--C-:B------:R-:W-:Y:S02]  /*5110*/  SHF.L.W.U32.HI R4, R13, 0xe, R13.reuse ;  /* 0x0000000e0d047819 */ /* 0x100fe40000010e0d */
[----:B------:R-:W-:Y:S02]  /*5120*/  SHF.R.U32.HI R5, RZ, 0x3, R13 ;  /* 0x00000003ff057819 */ /* 0x000fe4000001160d */
[----:B------:R-:W-:Y:S02]  /*5130*/  IADD3 R32, PT, PT, R7, R6, R32 ;  /* 0x0000000607207210 */ /* 0x000fe40007ffe020 */
[----:B------:R-:W-:Y:S02]  /*5140*/  LOP3.LUT R0, R5, R3, R4, 0x96, !PT ;  /* 0x0000000305007212 */ /* 0x000fe400078e9604 */
[----:B------:R-:W-:Y:S01]  /*5150*/  IADD3 R3, PT, PT, R16, R2, R11 ;  /* 0x0000000210037210 */ /* 0x000fe20007ffe00b */
[----:B------:R-:W-:-:S05]  /*5160*/  IMAD.IADD R16, R32, 0x1, R30 ;  /* 0x0000000120107824 */ /* 0x000fca00078e021e */
        /* <DEDUP_REMOVED lines=79> */
[--C-:B------:R-:W-:Y:S02]  /*5660*/  SHF.L.W.U32.HI R17, R4, 0xd, R4.reuse ;  /* 0x0000000d04117819 */ /* 0x100fe40000010e04 */
[----:B------:R-:W-:Y:S02]  /*5670*/  SHF.R.U32.HI R14, RZ, 0xa, R4 ;  /* 0x0000000aff0e7819 */ /* 0x000fe40000011604 */
        /* <DEDUP_REMOVED lines=25> */
[C-C-:B------:R-:W-:Y:S02]  /*5810*/  SHF.L.W.U32.HI R10, R13.reuse, 0xf, R13.reuse ;  /* 0x0000000f0d0a7819 */ /* 0x140fe40000010e0d */
[--C-:B------:R-:W-:Y:S02]  /*5820*/  SHF.L.W.U32.HI R19, R13, 0xd, R13.reuse ;  /* 0x0000000d0d137819 */ /* 0x100fe40000010e0d */
[----:B------:R-:W-:-:S02]  /*5830*/  SHF.R.U32.HI R22, RZ, 0xa, R13 ;  /* 0x0000000aff167819 */ /* 0x000fc4000001160d */
[----:B------:R-:W-:Y:S02]  /*5840*/  LOP3.LUT R24, R25, R28, R17, 0xe8, !PT ;  /* 0x0000001c19187212 */ /* 0x000fe400078ee811 */
[----:B------:R-:W-:Y:S02]  /*5850*/  IADD3 R30, PT, PT, R33, R30, R14 ;  /* 0x0000001e211e7210 */ /* 0x000fe40007ffe00e */
[----:B------:R-:W-:Y:S02]  /*5860*/  LOP3.LUT R19, R22, R10, R19, 0x96, !PT ;  /* 0x0000000a16137212 */ /* 0x000fe400078e9613 */
[----:B------:R-:W-:Y:S02]  /*5870*/  IADD3 R29, PT, PT, R29, R27, R24 ;  /* 0x0000001b1d1d7210 */ /* 0x000fe40007ffe018 */
[----:B------:R-:W-:Y:S02]  /*5880*/  IADD3 R10, PT, PT, R30, 0x78a5636f, R5 ;  /* 0x78a5636f1e0a7810 */ /* 0x000fe40007ffe005 */
[----:B------:R-:W-:-:S02]  /*5890*/  SHF.L.W.U32.HI R5, R18, 0x19, R18 ;  /* 0x0000001912057819 */ /* 0x000fc40000010e12 */
[--C-:B------:R-:W-:Y:S02]  /*58a0*/  SHF.L.W.U32.HI R22, R18, 0xe, R18.reuse ;  /* 0x0000000e12167819 */ /* 0x100fe40000010e12 */
[----:B------:R-:W-:Y:S02]  /*58b0*/  SHF.R.U32.HI R24, RZ, 0x3, R18 ;  /* 0x00000003ff187819 */ /* 0x000fe40000011612 */
[C-C-:B------:R-:W-:Y:S02]  /*58c0*/  SHF.L.W.U32.HI R25, R29.reuse, 0x1e, R29.reuse ;  /* 0x0000001e1d197819 */ /* 0x140fe40000010e1d */
[----:B------:R-:W-:Y:S01]  /*58d0*/  LOP3.LUT R22, R24, R5, R22, 0x96, !PT ;  /* 0x0000000518167212 */ /* 0x000fe200078e9616 */
[C---:B------:R-:W-:Y:S01]  /*58e0*/  IMAD.IADD R5, R29.reuse, 0x1, R10 ;  /* 0x000000011d057824 */ /* 0x040fe200078e020a */
[C-C-:B------:R-:W-:Y:S02]  /*58f0*/  SHF.L.W.U32.HI R30, R29.reuse, 0x13, R29.reuse ;  /* 0x000000131d1e7819 */ /* 0x140fe40000010e1d */
[----:B------:R-:W-:-:S02]  /*5900*/  SHF.L.W.U32.HI R27, R29, 0xa, R29 ;  /* 0x0000000a1d1b7819 */ /* 0x000fc40000010e1d */
[----:B------:R-:W-:Y:S02]  /*5910*/  IADD3 R19, PT, PT, R21, R19, R12 ;  /* 0x0000001315137210 */ /* 0x000fe40007ffe00c */
[----:B------:R-:W-:Y:S02]  /*5920*/  LOP3.LUT R25, R27, R30, R25, 0x96, !PT ;  /* 0x0000001e1b197212 */ /* 0x000fe400078e9619 */
[----:B------:R-:W-:Y:S02]  /*5930*/  LOP3.LUT R21, R28, R17, R29, 0xe8, !PT ;  /* 0x000000111c157212 */ /* 0x000fe400078ee81d */
[C-C-:B------:R-:W-:Y:S02]  /*5940*/  SHF.L.W.U32.HI R12, R5.reuse, 0x1a, R5.reuse ;  /* 0x0000001a050c7819 */ /* 0x140fe40000010e05 */
[C-C-:B------:R-:W-:Y:S02]  /*5950*/  SHF.L.W.U32.HI R27, R5.reuse, 0x15, R5.reuse ;  /* 0x00000015051b7819 */ /* 0x140fe40000010e05 */
[----:B------:R-:W-:Y:S01]  /*5960*/  SHF.L.W.U32.HI R24, R5, 0x7, R5 ;  /* 0x0000000705187819 */ /* 0x000fe20000010e05 */
[----:B------:R-:W-:Y:S01]  /*5970*/  IMAD.IADD R19, R22, 0x1, R19 ;  /* 0x0000000116137824 */ /* 0x000fe200078e0213 */
[----:B------:R-:W-:-:S02]  /*5980*/  IADD3 R26, PT, PT, R26, R25, R21 ;  /* 0x000000191a1a7210 */ /* 0x000fc40007ffe015 */
[----:B------:R-:W-:Y:S02]  /*5990*/  LOP3.LUT R25, R24, R12, R27, 0x96, !PT ;  /* 0x0000000c18197212 */ /* 0x000fe400078e961b */
[----:B------:R-:W-:Y:S02]  /*59a0*/  LOP3.LUT R24, R2, R5, R7, 0xe2, !PT ;  /* 0x0000000502187212 */ /* 0x000fe400078ee207 */
[C-C-:B------:R-:W-:Y:S02]  /*59b0*/  SHF.L.W.U32.HI R12, R26.reuse, 0x1e, R26.reuse ;  /* 0x0000001e1a0c7819 */ /* 0x140fe40000010e1a */
[C-C-:B------:R-:W-:Y:S02]  /*59c0*/  SHF.L.W.U32.HI R21, R26.reuse, 0x13, R26.reuse ;  /* 0x000000131a157819 */ /* 0x140fe40000010e1a */
[----:B------:R-:W-:Y:S02]  /*59d0*/  SHF.L.W.U32.HI R22, R26, 0xa, R26 ;  /* 0x0000000a1a167819 */ /* 0x000fe40000010e1a */
[----:B------:R-:W-:-:S02]  /*59e0*/  IADD3 R33, PT, PT, R24, R25, R19 ;  /* 0x0000001918217210 */ /* 0x000fc40007ffe013 */
[----:B------:R-:W-:Y:S02]  /*59f0*/  LOP3.LUT R27, R22, R21, R12, 0x96, !PT ;  /* 0x00000015161b7212 */ /* 0x000fe400078e960c */
[----:B------:R-:W-:Y:S02]  /*5a00*/  LOP3.LUT R28, R17, R29, R26, 0xe8, !PT ;  /* 0x0000001d111c7212 */ /* 0x000fe400078ee81a */
[C-C-:B------:R-:W-:Y:S02]  /*5a10*/  SHF.L.W.U32.HI R12, R14.reuse, 0xf, R14.reuse ;  /* 0x0000000f0e0c7819 */ /* 0x140fe40000010e0e */
[----:B------:R-:W-:Y:S02]  /*5a20*/  SHF.L.W.U32.HI R21, R14, 0xd, R14 ;  /* 0x0000000d0e157819 */ /* 0x000fe40000010e0e */
[----:B------:R-:W-:Y:S02]  /*5a30*/  IADD3 R17, PT, PT, R33, -0x7b3787ec, R6 ;  /* 0x84c8781421117810 */ /* 0x000fe40007ffe006 */
[----:B------:R-:W-:-:S02]  /*5a40*/  SHF.R.U32.HI R14, RZ, 0xa, R14 ;  /* 0x0000000aff0e7819 */ /* 0x000fc4000001160e */
[C---:B------:R-:W-:Y:S01]  /*5a50*/  SHF.L.W.U32.HI R22, R9.reuse, 0x19, R9 ;  /* 0x0000001909167819 */ /* 0x040fe20000010e09 */
[----:B------:R-:W-:Y:S01]  /*5a60*/  IMAD.IADD R6, R26, 0x1, R17 ;  /* 0x000000011a067824 */ /* 0x000fe200078e0211 */
[--C-:B------:R-:W-:Y:S02]  /*5a70*/  SHF.L.W.U32.HI R25, R9, 0xe, R9.reuse ;  /* 0x0000000e09197819 */ /* 0x100fe40000010e09 */
[----:B------:R-:W-:Y:S02]  /*5a80*/  SHF.R.U32.HI R24, RZ, 0x3, R9 ;  /* 0x00000003ff187819 */ /* 0x000fe40000011609 */
[----:B------:R-:W-:Y:S02]  /*5a90*/  LOP3.LUT R12, R14, R12, R21, 0x96, !PT ;  /* 0x0000000c0e0c7212 */ /* 0x000fe400078e9615 */
[----:B------:R-:W-:Y:S02]  /*5aa0*/  LOP3.LUT R22, R24, R22, R25, 0x96, !PT ;  /* 0x0000001618167212 */ /* 0x000fe400078e9619 */
[----:B------:R-:W-:-:S02]  /*5ab0*/  IADD3 R15, PT, PT, R18, R12, R15 ;  /* 0x0000000c120f7210 */ /* 0x000fc40007ffe00f */
[C-C-:B------:R-:W-:Y:S02]  /*5ac0*/  SHF.L.W.U32.HI R18, R6.reuse, 0x1a, R6.reuse ;  /* 0x0000001a06127819 */ /* 0x140fe40000010e06 */
[C-C-:B------:R-:W-:Y:S02]  /*5ad0*/  SHF.L.W.U32.HI R25, R6.reuse, 0x15, R6.reuse ;  /* 0x0000001506197819 */ /* 0x140fe40000010e06 */
[----:B------:R-:W-:Y:S02]  /*5ae0*/  SHF.L.W.U32.HI R24, R6, 0x7, R6 ;  /* 0x0000000706187819 */ /* 0x000fe40000010e06 */
[----:B------:R-:W-:Y:S01]  /*5af0*/  IADD3 R31, PT, PT, R31, R27, R28 ;  /* 0x0000001b1f1f7210 */ /* 0x000fe20007ffe01c */
[----:B------:R-:W-:Y:S01]  /*5b00*/  IMAD.IADD R15, R22, 0x1, R15 ;  /* 0x00000001160f7824 */ /* 0x000fe200078e020f */
[----:B------:R-:W-:Y:S02]  /*5b10*/  LOP3.LUT R24, R24, R18, R25, 0x96, !PT ;  /* 0x0000001218187212 */ /* 0x000fe400078e9619 */
[----:B------:R-:W-:-:S02]  /*5b20*/  SHF.L.W.U32.HI R12, R31, 0x1e, R31 ;  /* 0x0000001e1f0c7819 */ /* 0x000fc40000010e1f */
[C-C-:B------:R-:W-:Y:S02]  /*5b30*/  SHF.L.W.U32.HI R21, R31.reuse, 0x13, R31.reuse ;  /* 0x000000131f157819 */ /* 0x140fe40000010e1f */
[--C-:B------:R-:W-:Y:S02]  /*5b40*/  SHF.L.W.U32.HI R14, R31, 0xa, R31.reuse ;  /* 0x0000000a1f0e7819 */ /* 0x100fe40000010e1f */
[----:B------:R-:W-:Y:S02]  /*5b50*/  LOP3.LUT R18, R5, R6, R2, 0xe2, !PT ;  /* 0x0000000605127212 */ /* 0x000fe400078ee202 */
[----:B------:R-:W-:Y:S02]  /*5b60*/  LOP3.LUT R14, R14, R21, R12, 0x96, !PT ;  /* 0x000000150e0e7212 */ /* 0x000fe400078e960c */
[----:B------:R-:W-:Y:S02]  /*5b70*/  LOP3.LUT R29, R29, R26, R31, 0xe8, !PT ;  /* 0x0000001a1d1d7212 */ /* 0x000fe400078ee81f */
[----:B------:R-:W-:-:S02]  /*5b80*/  IADD3 R18, PT, PT, R18, R24, R15 ;  /* 0x0000001812127210 */ /* 0x000fc40007ffe00f */
[C-C-:B------:R-:W-:Y:S02]  /*5b90*/  SHF.L.W.U32.HI R12, R19.reuse, 0xf, R19.reuse ;  /* 0x0000000f130c7819 */ /* 0x140fe40000010e13 */
[--C-:B------:R-:W-:Y:S02]  /*5ba0*/  SHF.L.W.U32.HI R21, R19, 0xd, R19.reuse ;  /* 0x0000000d13157819 */ /* 0x100fe40000010e13 */
[----:B------:R-:W-:Y:S02]  /*5bb0*/  SHF.R.U32.HI R19, RZ, 0xa, R19 ;  /* 0x0000000aff137819 */ /* 0x000fe40000011613 */
[----:B------:R-:W-:Y:S02]  /*5bc0*/  IADD3 R29, PT, PT, R16, R14, R29 ;  /* 0x0000000e101d7210 */ /* 0x000fe40007ffe01d */
[----:B------:R-:W-:Y:S02]  /*5bd0*/  IADD3 R22, PT, PT, R18, -0x7338fdf8, R7 ;  /* 0x8cc7020812167810 */ /* 0x000fe40007ffe007 */
[----:B------:R-:W-:-:S02]  /*5be0*/  SHF.L.W.U32.HI R7, R8, 0x19, R8 ;  /* 0x0000001908077819 */ /* 0x000fc40000010e08 */
[--C-:B------:R-:W-:Y:S02]  /*5bf0*/  SHF.L.W.U32.HI R14, R8, 0xe, R8.reuse ;  /* 0x0000000e080e7819 */ /* 0x100fe40000010e08 */
[----:B------:R-:W-:Y:S02]  /*5c00*/  SHF.R.U32.HI R16, RZ, 0x3, R8 ;  /* 0x00000003ff107819 */ /* 0x000fe40000011608 */
[----:B------:R-:W-:Y:S02]  /*5c10*/  LOP3.LUT R12, R19, R12, R21, 0x96, !PT ;  /* 0x0000000c130c7212 */ /* 0x000fe400078e9615 */
[C-C-:B------:R-:W-:Y:S02]  /*5c20*/  SHF.L.W.U32.HI R18, R29.reuse, 0x1e, R29.reuse ;  /* 0x0000001e1d127819 */ /* 0x140fe40000010e1d */
[C-C-:B------:R-:W-:Y:S02]  /*5c30*/  SHF.L.W.U32.HI R19, R29.reuse, 0x13, R29.reuse ;  /* 0x000000131d137819 */ /* 0x140fe40000010e1d */
[----:B------:R-:W-:-:S02]  /*5c40*/  SHF.L.W.U32.HI R21, R29, 0xa, R29 ;  /* 0x0000000a1d157819 */ /* 0x000fc40000010e1d */
[----:B------:R-:W-:Y:S01]  /*5c50*/  LOP3.LUT R14, R16, R7, R14, 0x96, !PT ;  /* 0x00000007100e7212 */ /* 0x000fe200078e960e */
[----:B------:R-:W-:Y:S01]  /*5c60*/  IMAD.IADD R7, R31, 0x1, R22 ;  /* 0x000000011f077824 */ /* 0x000fe200078e0216 */
[----:B------:R-:W-:Y:S02]  /*5c70*/  LOP3.LUT R18, R21, R19, R18, 0x96, !PT ;  /* 0x0000001315127212 */ /* 0x000fe400078e9612 */
[----:B------:R-:W-:Y:S02]  /*5c80*/  IADD3 R9, PT, PT, R9, R12, R0 ;  /* 0x0000000c09097210 */ /* 0x000fe40007ffe000 */
[----:B------:R-:W-:Y:S02]  /*5c90*/  LOP3.LUT R19, R26, R31, R29, 0xe8, !PT ;  /* 0x0000001f1a137212 */ /* 0x000fe400078ee81d */
[C-C-:B------:R-:W-:Y:S02]  /*5ca0*/  SHF.L.W.U32.HI R0, R7.reuse, 0x1a, R7.reuse ;  /* 0x0000001a07007819 */ /* 0x140fe40000010e07 */
[----:B------:R-:W-:-:S02]  /*5cb0*/  SHF.L.W.U32.HI R21, R7, 0x15, R7 ;  /* 0x0000001507157819 */ /* 0x000fc40000010e07 */
[----:B------:R-:W-:Y:S01]  /*5cc0*/  SHF.L.W.U32.HI R12, R7, 0x7, R7 ;  /* 0x00000007070c7819 */ /* 0x000fe20000010e07 */
[----:B------:R-:W-:Y:S01]  /*5cd0*/  IMAD.IADD R9, R14, 0x1, R9 ;  /* 0x000000010e097824 */ /* 0x000fe200078e0209 */
[----:B------:R-:W-:Y:S02]  /*5ce0*/  IADD3 R10, PT, PT, R10, R18, R19 ;  /* 0x000000120a0a7210 */ /* 0x000fe40007ffe013 */
[----:B------:R-:W-:Y:S02]  /*5cf0*/  LOP3.LUT R21, R12, R0, R21, 0x96, !PT ;  /* 0x000000000c157212 */ /* 0x000fe400078e9615 */
[----:B------:R-:W-:Y:S02]  /*5d00*/  LOP3.LUT R14, R6, R7, R5, 0xe2, !PT ;  /* 0x00000007060e7212 */ /* 0x000fe400078ee205 */
[C-C-:B------:R-:W-:Y:S02]  /*5d10*/  SHF.L.W.U32.HI R0, R10.reuse, 0x1e, R10.reuse ;  /* 0x0000001e0a007819 */ /* 0x140fe40000010e0a */
[----:B------:R-:W-:-:S02]  /*5d20*/  SHF.L.W.U32.HI R19, R10, 0x13, R10 ;  /* 0x000000130a137819 */ /* 0x000fc40000010e0a */
[----:B------:R-:W-:Y:S02]  /*5d30*/  SHF.L.W.U32.HI R12, R10, 0xa, R10 ;  /* 0x0000000a0a0c7819 */ /* 0x000fe40000010e0a */
[----:B------:R-:W-:Y:S02]  /*5d40*/  IADD3 R25, PT, PT, R14, R21, R9 ;  /* 0x000000150e197210 */ /* 0x000fe40007ffe009 */
[----:B------:R-:W-:Y:S02]  /*5d50*/  LOP3.LUT R18, R12, R19, R0, 0x96, !PT ;  /* 0x000000130c127212 */ /* 0x000fe400078e9600 */
[C-C-:B------:R-:W-:Y:S02]  /*5d60*/  SHF.L.W.U32.HI R0, R15.reuse, 0xf, R15.reuse ;  /* 0x0000000f0f007819 */ /* 0x140fe40000010e0f */
[--C-:B------:R-:W-:Y:S02]  /*5d70*/  SHF.L.W.U32.HI R19, R15, 0xd, R15.reuse ;  /* 0x0000000d0f137819 */ /* 0x100fe40000010e0f */
[----:B------:R-:W-:-:S02]  /*5d80*/  SHF.R.U32.HI R15, RZ, 0xa, R15 ;  /* 0x0000000aff0f7819 */ /* 0x000fc4000001160f */
[----:B------:R-:W-:Y:S02]  /*5d90*/  IADD3 R24, PT, PT, R25, -0x6f410006, R2 ;  /* 0x90befffa19187810 */ /* 0x000fe40007ffe002 */
[----:B------:R-:W-:Y:S02]  /*5da0*/  LOP3.LUT R16, R31, R29, R10, 0xe8, !PT ;  /* 0x0000001d1f107212 */ /* 0x000fe400078ee80a */
[--C-:B------:R-:W-:Y:S01]  /*5db0*/  SHF.L.W.U32.HI R12, R11, 0x19, R11.reuse ;  /* 0x000000190b0c7819 */ /* 0x100fe20000010e0b */
[----:B------:R-:W-:Y:S01]  /*5dc0*/  IMAD.IADD R2, R29, 0x1, R24 ;  /* 0x000000011d027824 */ /* 0x000fe200078e0218 */
[--C-:B------:R-:W-:Y:S02]  /*5dd0*/  SHF.L.W.U32.HI R21, R11, 0xe, R11.reuse ;  /* 0x0000000e0b157819 */ /* 0x100fe40000010e0b */
[----:B------:R-:W-:Y:S02]  /*5de0*/  SHF.R.U32.HI R14, RZ, 0x3, R11 ;  /* 0x00000003ff0e7819 */ /* 0x000fe4000001160b */
[----:B------:R-:W-:-:S02]  /*5df0*/  LOP3.LUT R0, R15, R0, R19, 0x96, !PT ;  /* 0x000000000f007212 */ /* 0x000fc400078e9613 */
[----:B------:R-:W-:Y:S02]  /*5e00*/  IADD3 R17, PT, PT, R17, R18, R16 ;  /* 0x0000001211117210 */ /* 0x000fe40007ffe010 */
[----:B------:R-:W-:Y:S02]  /*5e10*/  LOP3.LUT R12, R14, R12, R21, 0x96, !PT ;  /* 0x0000000c0e0c7212 */ /* 0x000fe400078e9615 */
[----:B------:R-:W-:Y:S02]  /*5e20*/  IADD3 R3, PT, PT, R8, R0, R3 ;  /* 0x0000000008037210 */ /* 0x000fe40007ffe003 */
[C-C-:B------:R-:W-:Y:S02]  /*5e30*/  SHF.L.W.U32.HI R0, R17.reuse, 0x1e, R17.reuse ;  /* 0x0000001e11007819 */ /* 0x140fe40000010e11 */
[C-C-:B------:R-:W-:Y:S02]  /*5e40*/  SHF.L.W.U32.HI R15, R17.reuse, 0x13, R17.reuse ;  /* 0x00000013110f7819 */ /* 0x140fe40000010e11 */
[----:B------:R-:W-:-:S02]  /*5e50*/  SHF.L.W.U32.HI R8, R17, 0xa, R17 ;  /* 0x0000000a11087819 */ /* 0x000fc40000010e11 */
[C-C-:B------:R-:W-:Y:S02]  /*5e60*/  SHF.L.W.U32.HI R14, R2.reuse, 0x1a, R2.reuse ;  /* 0x0000001a020e7819 */ /* 0x140fe40000010e02 */
[C-C-:B------:R-:W-:Y:S02]  /*5e70*/  SHF.L.W.U32.HI R19, R2.reuse, 0x15, R2.reuse ;  /* 0x0000001502137819 */ /* 0x140fe40000010e02 */
[----:B------:R-:W-:Y:S01]  /*5e80*/  SHF.L.W.U32.HI R16, R2, 0x7, R2 ;  /* 0x0000000702107819 */ /* 0x000fe20000010e02 */
[----:B------:R-:W-:Y:S01]  /*5e90*/  IMAD.IADD R3, R12, 0x1, R3 ;  /* 0x000000010c037824 */ /* 0x000fe200078e0203 */
[----:B------:R-:W-:Y:S02]  /*5ea0*/  LOP3.LUT R15, R8, R15, R0, 0x96, !PT ;  /* 0x0000000f080f7212 */ /* 0x000fe400078e9600 */
[----:B------:R-:W-:Y:S02]  /*5eb0*/  LOP3.LUT R14, R16, R14, R19, 0x96, !PT ;  /* 0x0000000e100e7212 */ /* 0x000fe400078e9613 */
[----:B------:R-:W-:-:S02]  /*5ec0*/  LOP3.LUT R0, R7, R2, R6, 0xe2, !PT ;  /* 0x0000000207007212 */ /* 0x000fc400078ee206 */
[----:B------:R-:W-:Y:S02]  /*5ed0*/  LOP3.LUT R8, R29, R10, R17, 0xe8, !PT ;  /* 0x0000000a1d087212 */ /* 0x000fe400078ee811 */
[----:B------:R-:W-:Y:S02]  /*5ee0*/  IADD3 R16, PT, PT, R0, R14, R3 ;  /* 0x0000000e00107210 */ /* 0x000fe40007ffe003 */
[----:B------:R-:W-:Y:S02]  /*5ef0*/  IADD3 R8, PT, PT, R22, R15, R8 ;  /* 0x0000000f16087210 */ /* 0x000fe40007ffe008 */
[C-C-:B------:R-:W-:Y:S02]  /*5f00*/  SHF.L.W.U32.HI R0, R9.reuse, 0xf, R9.reuse ;  /* 0x0000000f09007819 */ /* 0x140fe40000010e09 */
[--C-:B------:R-:W-:Y:S02]  /*5f10*/  SHF.L.W.U32.HI R15, R9, 0xd, R9.reuse ;  /* 0x0000000d090f7819 */ /* 0x100fe40000010e09 */
[----:B------:R-:W-:-:S02]  /*5f20*/  SHF.R.U32.HI R9, RZ, 0xa, R9 ;  /* 0x0000000aff097819 */ /* 0x000fc40000011609 */
[----:B------:R-:W-:Y:S02]  /*5f30*/  IADD3 R21, PT, PT, R16, -0x5baf9315, R5 ;  /* 0xa4506ceb10157810 */ /* 0x000fe40007ffe005 */
[----:B------:R-:W-:Y:S02]  /*5f40*/  LOP3.LUT R0, R9, R0, R15, 0x96, !PT ;  /* 0x0000000009007212 */ /* 0x000fe400078e960f */
[--C-:B------:R-:W-:Y:S01]  /*5f50*/  SHF.L.W.U32.HI R12, R8, 0x1e, R8.reuse ;  /* 0x0000001e080c7819 */ /* 0x100fe20000010e08 */
[----:B------:R-:W-:Y:S01]  /*5f60*/  IMAD.IADD R9, R10, 0x1, R21 ;  /* 0x000000010a097824 */ /* 0x000fe200078e0215 */
[C-C-:B------:R-:W-:Y:S02]  /*5f70*/  SHF.L.W.U32.HI R19, R8.reuse, 0x13, R8.reuse ;  /* 0x0000001308137819 */ /* 0x140fe40000010e08 */
[----:B------:R-:W-:Y:S02]  /*5f80*/  SHF.L.W.U32.HI R14, R8, 0xa, R8 ;  /* 0x0000000a080e7819 */ /* 0x000fe40000010e08 */
        /* <DEDUP_REMOVED lines=9> */
[----:B------:R-:W-:Y:S02]  /*6020*/  IADD3 R0, PT, PT, R11, R0, R4 ;  /* 0x000000000b007210 */ /* 0x000fe40007ffe004 */
[----:B------:R-:W-:Y:S02]  /*6030*/  LOP3.LUT R15, R18, R15, R16, 0x96, !PT ;  /* 0x0000000f120f7212 */ /* 0x000fe400078e9610 */
[----:B------:R-:W-:Y:S02]  /*6040*/  IADD3 R19, PT, PT, R24, R19, R10 ;  /* 0x0000001318137210 */ /* 0x000fe40007ffe00a */
[----:B------:R-:W-:-:S02]  /*6050*/  IADD3 R10, PT, PT, R15, R0, R5 ;  /* 0x000000000f0a7210 */ /* 0x000fc40007ffe005 */
[----:B------:R-:W-:Y:S02]  /*6060*/  LOP3.LUT R11, R2, R9, R7, 0xe2, !PT ;  /* 0x00000009020b7212 */ /* 0x000fe400078ee207 */
[C-C-:B------:R-:W-:Y:S02]  /*6070*/  SHF.L.W.U32.HI R4, R19.reuse, 0x1e, R19.reuse ;  /* 0x0000001e13047819 */ /* 0x140fe40000010e13 */
[C-C-:B------:R-:W-:Y:S02]  /*6080*/  SHF.L.W.U32.HI R5, R19.reuse, 0x13, R19.reuse ;  /* 0x0000001313057819 */ /* 0x140fe40000010e13 */
[----:B------:R-:W-:Y:S02]  /*6090*/  SHF.L.W.U32.HI R0, R19, 0xa, R19 ;  /* 0x0000000a13007819 */ /* 0x000fe40000010e13 */
[----:B------:R-:W-:Y:S02]  /*60a0*/  IADD3 R10, PT, PT, R6, R10, R11 ;  /* 0x0000000a060a7210 */ /* 0x000fe40007ffe00b */
[----:B------:R-:W-:-:S02]  /*60b0*/  LOP3.LUT R15, R0, R5, R4, 0x96, !PT ;  /* 0x00000005000f7212 */ /* 0x000fc400078e9604 */
[----:B------:R-:W-:Y:S02]  /*60c0*/  LOP3.LUT R6, R17, R8, R19, 0xe8, !PT ;  /* 0x0000000811067212 */ /* 0x000fe400078ee813 */
[----:B------:R-:W-:Y:S02]  /*60d0*/  SHF.L.W.U32.HI R4, R23, 0x19, R23 ;  /* 0x0000001917047819 */ /* 0x000fe40000010e17 */
[C-C-:B------:R-:W-:Y:S02]  /*60e0*/  SHF.L.W.U32.HI R0, R3.reuse, 0xf, R3.reuse ;  /* 0x0000000f03007819 */ /* 0x140fe40000010e03 */
[----:B------:R-:W-:Y:S02]  /*60f0*/  SHF.L.W.U32.HI R5, R3, 0xd, R3 ;  /* 0x0000000d03057819 */ /* 0x000fe40000010e03 */
[----:B------:R-:W-:Y:S02]  /*6100*/  SHF.L.W.U32.HI R11, R23, 0xe, R23 ;  /* 0x0000000e170b7819 */ /* 0x000fe40000010e17 */
[----:B------:R-:W-:-:S02]  /*6110*/  SHF.R.U32.HI R3, RZ, 0xa, R3 ;  /* 0x0000000aff037819 */ /* 0x000fc40000011603 */
[----:B------:R-:W-:Y:S02]  /*6120*/  SHF.R.U32.HI R23, RZ, 0x3, R23 ;  /* 0x00000003ff177819 */ /* 0x000fe40000011617 */
[----:B------:R-:W-:Y:S01]  /*6130*/  IADD3 R6, PT, PT, R21, R15, R6 ;  /* 0x0000000f15067210 */ /* 0x000fe20007ffe006 */
[----:B------:R-:W-:Y:S01]  /*6140*/  VIADD R12, R10, 0xbef9a3f7 ;  /* 0xbef9a3f70a0c7836 */ /* 0x000fe20000000000 */
[----:B------:R-:W-:Y:S02]  /*6150*/  LOP3.LUT R0, R3, R0, R5, 0x96, !PT ;  /* 0x0000000003007212 */ /* 0x000fe400078e9605 */
[----:B------:R-:W-:Y:S02]  /*6160*/  LOP3.LUT R11, R23, R4, R11, 0x96, !PT ;  /* 0x00000004170b7212 */ /* 0x000fe400078e960b */
[C-C-:B------:R-:W-:Y:S02]  /*6170*/  SHF.L.W.U32.HI R3, R6.reuse, 0x1e, R6.reuse ;  /* 0x0000001e06037819 */ /* 0x140fe40000010e06 */
[----:B------:R-:W-:-:S02]  /*6180*/  SHF.L.W.U32.HI R4, R6, 0x13, R6 ;  /* 0x0000001306047819 */ /* 0x000fc40000010e06 */
[----:B------:R-:W-:Y:S01]  /*6190*/  SHF.L.W.U32.HI R5, R6, 0xa, R6 ;  /* 0x0000000a06057819 */ /* 0x000fe20000010e06 */
[----:B------:R-:W-:Y:S01]  /*61a0*/  IMAD.IADD R17, R17, 0x1, R12 ;  /* 0x0000000111117824 */ /* 0x000fe200078e020c */
[----:B------:R-:W-:Y:S02]  /*61b0*/  IADD3 R0, PT, PT, R20, R0, R13 ;  /* 0x0000000014007210 */ /* 0x000fe40007ffe00d */
[----:B------:R-:W-:Y:S02]  /*61c0*/  LOP3.LUT R10, R5, R4, R3, 0x96, !PT ;  /* 0x00000004050a7212 */ /* 0x000fe400078e9603 */
[----:B--2---:R-:W-:Y:S02]  /*61d0*/  IADD3 R4, P0, PT, R34, 0x200, RZ ;  /* 0x0000020022047810 */ /* 0x004fe40007f1e0ff */
[C-C-:B------:R-:W-:Y:S02]  /*61e0*/  SHF.L.W.U32.HI R13, R17.reuse, 0x1a, R17.reuse ;  /* 0x0000001a110d7819 */ /* 0x140fe40000010e11 */
[----:B------:R-:W-:-:S02]  /*61f0*/  SHF.L.W.U32.HI R14, R17, 0x15, R17 ;  /* 0x00000015110e7819 */ /* 0x000fc40000010e11 */
[----:B------:R-:W-:Y:S01]  /*6200*/  SHF.L.W.U32.HI R15, R17, 0x7, R17 ;  /* 0x00000007110f7819 */ /* 0x000fe20000010e11 */
[----:B------:R-:W-:Y:S01]  /*6210*/  IMAD.X R5, RZ, RZ, R35, P0 ;  /* 0x000000ffff057224 */ /* 0x000fe200000e0623 */
[----:B------:R-:W-:Y:S02]  /*6220*/  LOP3.LUT R3, R8, R19, R6, 0xe8, !PT ;  /* 0x0000001308037212 */ /* 0x000fe400078ee806 */
[----:B------:R-:W-:Y:S01]  /*6230*/  LOP3.LUT R13, R15, R13, R14, 0x96, !PT ;  /* 0x0000000d0f0d7212 */ /* 0x000fe200078e960e */
[----:B------:R1:W-:Y:S01]  /*6240*/  STL [R1+0x8c], RZ ;  /* 0x00008cff01007387 */ /* 0x0003e20000100800 */
[----:B------:R-:W-:Y:S02]  /*6250*/  IADD3 R10, PT, PT, R12, R10, R3 ;  /* 0x0000000a0c0a7210 */ /* 0x000fe40007ffe003 */
[----:B------:R-:W-:Y:S01]  /*6260*/  IADD3 R11, PT, PT, R13, R0, R11 ;  /* 0x000000000d0b7210 */ /* 0x000fe20007ffe00b */
[----:B------:R1:W-:Y:S01]  /*6270*/  STL.64 [R1+0x90], R4 ;  /* 0x0000900401007387 */ /* 0x0003e20000100a00 */
[----:B------:R-:W-:-:S02]  /*6280*/  LOP3.LUT R0, R9, R17, R2, 0xe2, !PT ;  /* 0x0000001109007212 */ /* 0x000fc400078ee202 */
[C---:B------:R-:W-:Y:S02]  /*6290*/  SHF.L.W.U32.HI R3, R10.reuse, 0x1e, R10 ;  /* 0x0000001e0a037819 */ /* 0x040fe40000010e0a */
[----:B------:R-:W-:Y:S02]  /*62a0*/  IADD3 R11, PT, PT, R7, R11, R0 ;  /* 0x0000000b070b7210 */ /* 0x000fe40007ffe000 */
[C-C-:B------:R-:W-:Y:S02]  /*62b0*/  SHF.L.W.U32.HI R0, R10.reuse, 0x13, R10.reuse ;  /* 0x000000130a007819 */ /* 0x140fe40000010e0a */
[----:B------:R-:W-:Y:S01]  /*62c0*/  SHF.L.W.U32.HI R7, R10, 0xa, R10 ;  /* 0x0000000a0a077819 */ /* 0x000fe20000010e0a */
[----:B------:R-:W-:-:S03]  /*62d0*/  VIADD R32, R11, 0xc67178f2 ;  /* 0xc67178f20b207836 */ /* 0x000fc60000000000 */
[----:B------:R-:W-:Y:S02]  /*62e0*/  LOP3.LUT R3, R7, R0, R3, 0x96, !PT ;  /* 0x0000000007037212 */ /* 0x000fe400078e9603 */
[----:B------:R-:W-:-:S04]  /*62f0*/  LOP3.LUT R0, R19, R6, R10, 0xe8, !PT ;  /* 0x0000000613007212 */ /* 0x000fc800078ee80a */
[C---:B------:R-:W-:Y:S01]  /*6300*/  IADD3 R0, PT, PT, R32.reuse, R3, R0 ;  /* 0x0000000320007210 */ /* 0x040fe20007ffe000 */
[----:B------:R-:W-:Y:S01]  /*6310*/  IMAD.MOV.U32 R3, RZ, RZ, RZ ;  /* 0x000000ffff037224 */ /* 0x000fe200078e00ff */
[----:B------:R-:W-:Y:S01]  /*6320*/  IADD3 R32, PT, PT, R32, 0x510e527f, R8 ;  /* 0x510e527f20207810 */ /* 0x000fe20007ffe008 */
[----:B------:R-:W-:Y:S02]  /*6330*/  VIADD R31, R2, 0x5be0cd19 ;  /* 0x5be0cd19021f7836 */ /* 0x000fe40000000000 */
[----:B------:R-:W-:Y:S02]  /*6340*/  VIADD R35, R19, 0xa54ff53a ;  /* 0xa54ff53a13237836 */ /* 0x000fe40000000000 */
[----:B------:R-:W-:Y:S02]  /*6350*/  VIADD R30, R9, 0x1f83d9ab ;  /* 0x1f83d9ab091e7836 */ /* 0x000fe40000000000 */
[----:B------:R-:W-:Y:S02]  /*6360*/  VIADD R34, R6, 0x3c6ef372 ;  /* 0x3c6ef37206227836 */ /* 0x000fe40000000000 */
[----:B------:R-:W-:-:S02]  /*6370*/  VIADD R33, R17, 0x9b05688c ;  /* 0x9b05688c11217836 */ /* 0x000fc40000000000 */
[----:B------:R-:W-:Y:S02]  /*6380*/  VIADD R37, R10, 0xbb67ae85 ;  /* 0xbb67ae850a257836 */ /* 0x000fe40000000000 */
[----:B-1----:R-:W-:-:S07]  /*6390*/  VIADD R36, R0, 0x6a09e667 ;  /* 0x6a09e66700247836 */ /* 0x002fce0000000000 */
.L_x_1:
[----:B------:R-:W-:Y:S05]  /*63a0*/  BSYNC.RECONVERGENT B0 ;  /* 0x0000000000007941 */ /* 0x000fea0003800200 */
.L_x_0:
[----:B------:R-:W-:Y:S01]  /*63b0*/  UMOV UR6, 0x1 ;  /* 0x0000000100067882 */ /* 0x000fe20000000000 */
[----:B------:R-:W-:-:S05]  /*63c0*/  UMOV UR4, URZ ;  /* 0x000000ff00047c82 */ /* 0x000fca0008000000 */
.L_x_4:
[----:B------:R-:W-:Y:S02]  /*63d0*/  IMAD.U32 R4, RZ, RZ, UR6 ;  /* 0x00000006ff047e24 */ /* 0x000fe4000f8e00ff */
[----:B0-----:R-:W-:Y:S02]  /*63e0*/  VIADD R0, R3, 0x1 ;  /* 0x0000000103007836 */ /* 0x001fe40000000000 */
[----:B------:R-:W-:Y:S02]  /*63f0*/  IMAD.IADD R5, R1, 0x1, R3 ;  /* 0x0000000101057824 */ /* 0x000fe400078e0203 */
[----:B------:R-:W0:Y:S04]  /*6400*/  LDS.U8 R4, [R4+UR5] ;  /* 0x0000000504047984 */ /* 0x000e280008000000 */
[----:B------:R1:W-:Y:S04]  /*6410*/  STL [R1+0x8c], R0 ;  /* 0x00008c0001007387 */ /* 0x0003e80000100800 */
[----:B0-----:R1:W-:Y:S04]  /*6420*/  STL.U8 [R5+0x4c], R4 ;  /* 0x00004c0405007387 */ /* 0x0013e80000100000 */
[----:B------:R-:W2:Y:S01]  /*6430*/  LDL.64 R2, [R1+0x88] ;  /* 0x0000880001027983 */ /* 0x000ea20000100a00 */
[----:B------:R-:W-:Y:S01]  /*6440*/  UIADD3 UR6, UP0, UPT, UR6, 0x1, URZ ;  /* 0x0000000106067890 */ /* 0x000fe2000ff1e0ff */
[----:B------:R-:W-:Y:S03]  /*6450*/  BSSY.RECONVERGENT B0, `(.L_x_2) ;  /* 0x000061a000007945 */ /* 0x000fe60003800200 */
[----:B------:R-:W-:-:S02]  /*6460*/  UIADD3.X UR4, UPT, UPT, URZ, UR4, URZ, UP0, !UPT ;  /* 0x00000004ff047290 */ /* 0x000fc400087fe4ff */
[----:B------:R-:W-:-:S04]  /*6470*/  UISETP.NE.U32.AND UP0, UPT, UR6, 0x8, UPT ;  /* 0x000000080600788c */ /* 0x000fc8000bf05070 */
[----:B------:R-:W-:Y:S01]  /*6480*/  UISETP.NE.AND.EX UP0, UPT, UR4, URZ, UPT, UP0 ;  /* 0x000000ff0400728c */ /* 0x000fe2000bf05300 */
[----:B--2---:R-:W-:-:S13]  /*6490*/  ISETP.NE.AND P0, PT, R3, 0x40, PT ;  /* 0x000000400300780c */ /* 0x004fda0003f05270 */
[----:B-1----:R-:W-:Y:S05]  /*64a0*/  @P0 BRA `(.L_x_3) ;  /* 0x0000006000500947 */ /* 0x002fea0003800000 */
[----:B------:R-:W2:Y:S04]  /*64b0*/  LDL R16, [R1+0x4c] ;  /* 0x00004c0001107983 */ /* 0x000ea80000100800 */
[----:B------:R-:W3:Y:S04]  /*64c0*/  LDL.64 R14, [R1+0x50] ;  /* 0x00005000010e7983 */ /* 0x000ee80000100a00 */
[----:B------:R-:W4:Y:S04]  /*64d0*/  LDL.64 R10, [R1+0x58] ;  /* 0x00005800010a7983 */ /* 0x000f280000100a00 */
[----:B------:R-:W5:Y:S04]  /*64e0*/  LDL.64 R8, [R1+0x60] ;  /* 0x0000600001087983 */ /* 0x000f680000100a00 */
[----:B------:R-:W5:Y:S04]  /*64f0*/  LDL.64 R6, [R1+0x68] ;  /* 0x0000680001067983 */ /* 0x000f680000100a00 */
[----:B------:R-:W5:Y:S04]  /*6500*/  LDL.64 R4, [R1+0x70] ;  /* 0x0000700001047983 */ /* 0x000f680000100a00 */
[----:B------:R-:W5:Y:S01]  /*6510*/  LDL.64 R12, [R1+0x78] ;  /* 0x00007800010c7983 */ /* 0x000f620000100a00 */
[----:B------:R-:W-:-:S02]  /*6520*/  SHF.L.W.U32.HI R17, R32, 0x1a, R32 ;  /* 0x0000001a20117819 */ /* 0x000fc40000010e20 */
[C-C-:B------:R-:W-:Y:S01]  /*6530*/  SHF.L.W.U32.HI R18, R32.reuse, 0x15, R32.reuse ;  /* 0x0000001520127819 */ /* 0x140fe20000010e20 */
[----:B------:R-:W5:Y:S01]  /*6540*/  LDL.64 R22, [R1+0x80] ;  /* 0x0000800001167983 */ /* 0x000f620000100a00 */
[----:B------:R-:W-:-:S04]  /*6550*/  SHF.L.W.U32.HI R19, R32, 0x7, R32 ;  /* 0x0000000720137819 */ /* 0x000fc80000010e20 */
[----:B------:R-:W-:Y:S02]  /*6560*/  LOP3.LUT R17, R19, R17, R18, 0x96, !PT ;  /* 0x0000001113117212 */ /* 0x000fe400078e9612 */
[--C-:B------:R-:W-:Y:S02]  /*6570*/  SHF.L.W.U32.HI R38, R36, 0xa, R36.reuse ;  /* 0x0000000a24267819 */ /* 0x100fe40000010e24 */
[----:B------:R-:W-:Y:S02]  /*6580*/  LOP3.LUT R43, R34, R37, R36, 0xe8, !PT ;  /* 0x00000025222b7212 */ /* 0x000fe400078ee824 */
[----:B--2---:R-:W-:-:S05]  /*6590*/  PRMT R0, R16, 0x7771, RZ ;  /* 0x0000777110007816 */ /* 0x004fca00000000ff */
[----:B------:R-:W-:Y:S01]  /*65a0*/  IMAD.U32 R3, R0, 0x10000, RZ ;  /* 0x0001000000037824 */ /* 0x000fe200078e00ff */
[----:B------:R-:W-:-:S04]  /*65b0*/  PRMT R0, R16, 0x7770, RZ ;  /* 0x0000777010007816 */ /* 0x000fc800000000ff */
[----:B------:R-:W-:-:S05]  /*65c0*/  LOP3.LUT R3, R3, 0xff0000, RZ, 0xc0, !PT ;  /* 0x00ff000003037812 */ /* 0x000fca00078ec0ff */
[----:B------:R-:W-:Y:S01]  /*65d0*/  IMAD R3, R0, 0x1000000, R3 ;  /* 0x0100000000037824 */ /* 0x000fe200078e0203 */
[C---:B------:R-:W-:Y:S02]  /*65e0*/  PRMT R0, R16.reuse, 0x7772, RZ ;  /* 0x0000777210007816 */ /* 0x040fe400000000ff */
[----:B------:R-:W-:-:S03]  /*65f0*/  PRMT R16, R16, 0x7773, RZ ;  /* 0x0000777310107816 */ /* 0x000fc600000000ff */
[----:B------:R-:W-:-:S05]  /*6600*/  IMAD.SHL.U32 R0, R0, 0x100, RZ ;  /* 0x0000010000007824 */ /* 0x000fca00078e00ff */
[----:B------:R-:W-:Y:S02]  /*6610*/  LOP3.LUT R21, R16, R3, R0, 0xfe, !PT ;  /* 0x0000000310157212 */ /* 0x000fe400078efe00 */
[----:B---3--:R-:W-:Y:S02]  /*6620*/  PRMT R0, R14, 0x7771, RZ ;  /* 0x000077710e007816 */ /* 0x008fe400000000ff */
[----:B------:R-:W-:-:S03]  /*6630*/  LOP3.LUT R16, R33, R32, R30, 0xe2, !PT ;  /* 0x0000002021107212 */ /* 0x000fc600078ee21e */
[----:B------:R-:W-:Y:S01]  /*6640*/  IMAD.U32 R18, R0, 0x10000, RZ ;  /* 0x0001000000127824 */ /* 0x000fe200078e00ff */
[----:B------:R-:W-:Y:S02]  /*6650*/  IADD3 R16, PT, PT, R16, R17, R21 ;  /* 0x0000001110107210 */ /* 0x000fe40007ffe015 */
[----:B------:R-:W-:Y:S02]  /*6660*/  PRMT R17, R14, 0x7770, RZ ;  /* 0x000077700e117816 */ /* 0x000fe400000000ff */
[----:B------:R-:W-:Y:S02]  /*6670*/  IADD3 R0, PT, PT, R16, 0x428a2f98, R31 ;  /* 0x428a2f9810007810 */ /* 0x000fe40007ffe01f */
[----:B------:R-:W-:Y:S02]  /*6680*/  LOP3.LUT R18, R18, 0xff0000, RZ, 0xc0, !PT ;  /* 0x00ff000012127812 */ /* 0x000fe400078ec0ff */
[----:B------:R-:W-:Y:S01]  /*6690*/  PRMT R16, R14, 0x7772, RZ ;  /* 0x000077720e107816 */ /* 0x000fe200000000ff */
[----:B------:R-:W-:-:S02]  /*66a0*/  IMAD.IADD R3, R35, 0x1, R0 ;  /* 0x0000000123037824 */ /* 0x000fc400078e0200 */
[----:B------:R-:W-:Y:S02]  /*66b0*/  IMAD R17, R17, 0x1000000, R18 ;  /* 0x0100000011117824 */ /* 0x000fe400078e0212 */
[----:B------:R-:W-:Y:S01]  /*66c0*/  IMAD.SHL.U32 R16, R16, 0x100, RZ ;  /* 0x0000010010107824 */ /* 0x000fe200078e00ff */
[C-C-:B------:R-:W-:Y:S02]  /*66d0*/  SHF.L.W.U32.HI R18, R3.reuse, 0x1a, R3.reuse ;  /* 0x0000001a03127819 */ /* 0x140fe40000010e03 */
[--C-:B------:R-:W-:Y:S02]  /*66e0*/  SHF.L.W.U32.HI R19, R3, 0x15, R3.reuse ;  /* 0x0000001503137819 */ /* 0x100fe40000010e03 */
[----:B------:R-:W-:Y:S02]  /*66f0*/  LOP3.LUT R16, R17, R16, RZ, 0xfc, !PT ;  /* 0x0000001011107212 */ /* 0x000fe400078efcff */
[----:B------:R-:W-:Y:S02]  /*6700*/  SHF.L.W.U32.HI R20, R3, 0x7, R3 ;  /* 0x0000000703147819 */ /* 0x000fe40000010e03 */
[----:B------:R-:W-:-:S02]  /*6710*/  PRMT R17, R14, 0x7773, RZ ;  /* 0x000077730e117816 */ /* 0x000fc400000000ff */
[----:B------:R-:W-:Y:S02]  /*6720*/  PRMT R14, R15, 0x7771, RZ ;  /* 0x000077710f0e7816 */ /* 0x000fe400000000ff */
[----:B------:R-:W-:Y:S02]  /*6730*/  LOP3.LUT R19, R20, R18, R19, 0x96, !PT ;  /* 0x0000001214137212 */ /* 0x000fe400078e9613 */
[----:B------:R-:W-:Y:S01]  /*6740*/  LOP3.LUT R17, R16, R17, RZ, 0xfc, !PT ;  /* 0x0000001110117212 */ /* 0x000fe200078efcff */
[----:B------:R-:W-:Y:S01]  /*6750*/  IMAD.U32 R14, R14, 0x10000, RZ ;  /* 0x000100000e0e7824 */ /* 0x000fe200078e00ff */
[----:B------:R-:W-:-:S04]  /*6760*/  LOP3.LUT R18, R32, R3, R33, 0xe2, !PT ;  /* 0x0000000320127212 */ /* 0x000fc800078ee221 */
[----:B------:R-:W-:Y:S02]  /*6770*/  IADD3 R27, PT, PT, R18, R19, R17 ;  /* 0x00000013121b7210 */ /* 0x000fe40007ffe011 */
[----:B------:R-:W-:Y:S02]  /*6780*/  LOP3.LUT R19, R14, 0xff0000, RZ, 0xc0, !PT ;  /* 0x00ff00000e137812 */ /* 0x000fe400078ec0ff */
[C---:B------:R-:W-:Y:S02]  /*6790*/  PRMT R18, R15.reuse, 0x7770, RZ ;  /* 0x000077700f127816 */ /* 0x040fe400000000ff */
[----:B------:R-:W-:Y:S02]  /*67a0*/  PRMT R14, R15, 0x7772, RZ ;  /* 0x000077720f0e7816 */ /* 0x000fe400000000ff */
[----:B------:R-:W-:Y:S01]  /*67b0*/  IADD3 R27, PT, PT, R27, 0x71374491, R30 ;  /* 0x713744911b1b7810 */ /* 0x000fe20007ffe01e */
        /* <DEDUP_REMOVED lines=8> */
[----:B----4-:R-:W-:-:S02]  /*6840*/  PRMT R15, R10, 0x7771, RZ ;  /* 0x000077710a0f7816 */ /* 0x010fc400000000ff */
[----:B------:R-:W-:Y:S02]  /*6850*/  LOP3.LUT R18, R24, R18, R19, 0x96, !PT ;  /* 0x0000001218127212 */ /* 0x000fe400078e9613 */
[----:B------:R-:W-:Y:S02]  /*6860*/  LOP3.LUT R14, R25, R14, RZ, 0xfc, !PT ;  /* 0x0000000e190e7212 */ /* 0x000fe400078efcff */
[----:B------:R-:W-:Y:S01]  /*6870*/  LOP3.LUT R19, R3, R20, R32, 0xe2, !PT ;  /* 0x0000001403137212 */ /* 0x000fe200078ee220 */
[----:B------:R-:W-:-:S03]  /*6880*/  IMAD.U32 R15, R15, 0x10000, RZ ;  /* 0x000100000f0f7824 */ /* 0x000fc600078e00ff */
[----:B------:R-:W-:Y:S02]  /*6890*/  IADD3 R18, PT, PT, R19, R18, R14 ;  /* 0x0000001213127210 */ /* 0x000fe40007ffe00e */
[----:B------:R-:W-:Y:S02]  /*68a0*/  LOP3.LUT R19, R15, 0xff0000, RZ, 0xc0, !PT ;  /* 0x00ff00000f137812 */ /* 0x000fe400078ec0ff */
[----:B------:R-:W-:Y:S02]  /*68b0*/  IADD3 R24, PT, PT, R18, -0x4a3f0431, R33 ;  /* 0xb5c0fbcf12187810 */ /* 0x000fe40007ffe021 */
[C---:B------:R-:W-:Y:S02]  /*68c0*/  PRMT R18, R10.reuse, 0x7770, RZ ;  /* 0x000077700a127816 */ /* 0x040fe400000000ff */
[----:B------:R-:W-:Y:S01]  /*68d0*/  PRMT R15, R10, 0x7772, RZ ;  /* 0x000077720a0f7816 */ /* 0x000fe200000000ff */
[----:B------:R-:W-:Y:S02]  /*68e0*/  IMAD.IADD R29, R37, 0x1, R24 ;  /* 0x00000001251d7824 */ /* 0x000fe400078e0218 */
[----:B------:R-:W-:-:S02]  /*68f0*/  IMAD R18, R18, 0x1000000, R19 ;  /* 0x0100000012127824 */ /* 0x000fc400078e0213 */
[----:B------:R-:W-:Y:S01]  /*6900*/  IMAD.SHL.U32 R15, R15, 0x100, RZ ;  /* 0x000001000f0f7824 */ /* 0x000fe200078e00ff */
[C-C-:B------:R-:W-:Y:S02]  /*6910*/  SHF.L.W.U32.HI R19, R29.reuse, 0x1a, R29.reuse ;  /* 0x0000001a1d137819 */ /* 0x140fe40000010e1d */
[C-C-:B------:R-:W-:Y:S02]  /*6920*/  SHF.L.W.U32.HI R26, R29.reuse, 0x15, R29.reuse ;  /* 0x000000151d1a7819 */ /* 0x140fe40000010e1d */
[----:B------:R-:W-:Y:S02]  /*6930*/  SHF.L.W.U32.HI R28, R29, 0x7, R29 ;  /* 0x000000071d1c7819 */ /* 0x000fe40000010e1d */
[----:B------:R-:W-:Y:S02]  /*6940*/  LOP3.LUT R15, R18, R15, RZ, 0xfc, !PT ;  /* 0x0000000f120f7212 */ /* 0x000fe400078efcff */
[----:B------:R-:W-:Y:S02]  /*6950*/  PRMT R18, R10, 0x7773, RZ ;  /* 0x000077730a127816 */ /* 0x000fe400000000ff */
[----:B------:R-:W-:-:S02]  /*6960*/  PRMT R10, R11, 0x7771, RZ ;  /* 0x000077710b0a7816 */ /* 0x000fc400000000ff */
[----:B------:R-:W-:Y:S02]  /*6970*/  LOP3.LUT R26, R28, R19, R26, 0x96, !PT ;  /* 0x000000131c1a7212 */ /* 0x000fe400078e961a */
[----:B------:R-:W-:Y:S02]  /*6980*/  LOP3.LUT R18, R15, R18, RZ, 0xfc, !PT ;  /* 0x000000120f127212 */ /* 0x000fe400078efcff */
[----:B------:R-:W-:Y:S01]  /*6990*/  LOP3.LUT R19, R20, R29, R3, 0xe2, !PT ;  /* 0x0000001d14137212 */ /* 0x000fe200078ee203 */
[----:B------:R-:W-:-:S03]  /*69a0*/  IMAD.U32 R10, R10, 0x10000, RZ ;  /* 0x000100000a0a7824 */ /* 0x000fc600078e00ff */
[----:B------:R-:W-:Y:S02]  /*69b0*/  IADD3 R39, PT, PT, R19, R26, R18 ;  /* 0x0000001a13277210 */ /* 0x000fe40007ffe012 */
[C---:B------:R-:W-:Y:S02]  /*69c0*/  PRMT R19, R11.reuse, 0x7770, RZ ;  /* 0x000077700b137816 */ /* 0x040fe400000000ff */
[----:B------:R-:W-:Y:S02]  /*69d0*/  LOP3.LUT R26, R10, 0xff0000, RZ, 0xc0, !PT ;  /* 0x00ff00000a1a7812 */ /* 0x000fe400078ec0ff */
[----:B------:R-:W-:Y:S02]  /*69e0*/  PRMT R10, R11, 0x7772, RZ ;  /* 0x000077720b0a7816 */ /* 0x000fe400000000ff */
[----:B------:R-:W-:Y:S01]  /*69f0*/  IADD3 R39, PT, PT, R39, -0x164a245b, R32 ;  /* 0xe9b5dba527277810 */ /* 0x000fe20007ffe020 */
[----:B------:R-:W-:Y:S02]  /*6a00*/  IMAD R19, R19, 0x1000000, R26 ;  /* 0x0100000013137824 */ /* 0x000fe400078e021a */
[----:B------:R-:W-:-:S02]  /*6a10*/  IMAD.SHL.U32 R10, R10, 0x100, RZ ;  /* 0x000001000a0a7824 */ /* 0x000fc400078e00ff */
[C---:B------:R-:W-:Y:S01]  /*6a20*/  IMAD.IADD R26, R36.reuse, 0x1, R39 ;  /* 0x00000001241a7824 */ /* 0x040fe200078e0227 */
[----:B------:R-:W-:Y:S02]  /*6a30*/  SHF.L.W.U32.HI R28, R36, 0x13, R36 ;  /* 0x00000013241c7819 */ /* 0x000fe40000010e24 */
[----:B------:R-:W-:Y:S02]  /*6a40*/  LOP3.LUT R19, R19, R10, RZ, 0xfc, !PT ;  /* 0x0000000a13137212 */ /* 0x000fe400078efcff */
[C-C-:B------:R-:W-:Y:S02]  /*6a50*/  SHF.L.W.U32.HI R40, R26.reuse, 0x1a, R26.reuse ;  /* 0x0000001a1a287819 */ /* 0x140fe40000010e1a */
[C-C-:B------:R-:W-:Y:S02]  /*6a60*/  SHF.L.W.U32.HI R41, R26.reuse, 0x15, R26.reuse ;  /* 0x000000151a297819 */ /* 0x140fe40000010e1a */
[----:B------:R-:W-:Y:S02]  /*6a70*/  SHF.L.W.U32.HI R42, R26, 0x7, R26 ;  /* 0x000000071a2a7819 */ /* 0x000fe40000010e1a */
[----:B------:R-:W-:-:S02]  /*6a80*/  PRMT R10, R11, 0x7773, RZ ;  /* 0x000077730b0a7816 */ /* 0x000fc400000000ff */
[----:B------:R-:W-:Y:S02]  /*6a90*/  SHF.L.W.U32.HI R11, R36, 0x1e, R36 ;  /* 0x0000001e240b7819 */ /* 0x000fe40000010e24 */
[----:B------:R-:W-:Y:S02]  /*6aa0*/  LOP3.LUT R40, R42, R40, R41, 0x96, !PT ;  /* 0x000000282a287212 */ /* 0x000fe400078e9629 */
[----:B------:R-:W-:Y:S02]  /*6ab0*/  LOP3.LUT R10, R19, R10, RZ, 0xfc, !PT ;  /* 0x0000000a130a7212 */ /* 0x000fe400078efcff */
[----:B------:R-:W-:Y:S02]  /*6ac0*/  LOP3.LUT R41, R29, R26, R20, 0xe2, !PT ;  /* 0x0000001a1d297212 */ /* 0x000fe400078ee214 */
[----:B------:R-:W-:Y:S02]  /*6ad0*/  LOP3.LUT R28, R38, R28, R11, 0x96, !PT ;  /* 0x0000001c261c7212 */ /* 0x000fe400078e960b */
[----:B-----5:R-:W-:-:S02]  /*6ae0*/  PRMT R11, R8, 0x7771, RZ ;  /* 0x00007771080b7816 */ /* 0x020fc400000000ff */
[----:B------:R-:W-:Y:S02]  /*6af0*/  IADD3 R40, PT, PT, R41, R40, R10 ;  /* 0x0000002829287210 */ /* 0x000fe40007ffe00a */
[----:B------:R-:W-:Y:S01]  /*6b00*/  IADD3 R43, PT, PT, R0, R28, R43 ;  /* 0x0000001c002b7210 */ /* 0x000fe20007ffe02b */
[----:B------:R-:W-:Y:S01]  /*6b10*/  IMAD.U32 R11, R11, 0x10000, RZ ;  /* 0x000100000b0b7824 */ /* 0x000fe200078e00ff */
[----:B------:R-:W-:Y:S02]  /*6b20*/  IADD3 R28, PT, PT, R40, 0x3956c25b, R3 ;  /* 0x3956c25b281c7810 */ /* 0x000fe40007ffe003 */
[----:B------:R-:W-:Y:S02]  /*6b30*/  PRMT R0, R8, 0x7770, RZ ;  /* 0x0000777008007816 */ /* 0x000fe400000000ff */
[----:B------:R-:W-:Y:S01]  /*6b40*/  LOP3.LUT R11, R11, 0xff0000, RZ, 0xc0, !PT ;  /* 0x00ff00000b0b7812 */ /* 0x000fe200078ec0ff */
[----:B------:R-:W-:-:S04]  /*6b50*/  IMAD.IADD R41, R43, 0x1, R28 ;  /* 0x000000012b297824 */ /* 0x000fc800078e021c */
[----:B------:R-:W-:Y:S01]  /*6b60*/  IMAD R11, R0, 0x1000000, R11 ;  /* 0x01000000000b7824 */ /* 0x000fe200078e020b */
[----:B------:R-:W-:Y:S02]  /*6b70*/  PRMT R0, R8, 0x7772, RZ ;  /* 0x0000777208007816 */ /* 0x000fe400000000ff */
[C-C-:B------:R-:W-:Y:S02]  /*6b80*/  SHF.L.W.U32.HI R3, R41.reuse, 0x1a, R41.reuse ;  /* 0x0000001a29037819 */ /* 0x140fe40000010e29 */
[C-C-:B------:R-:W-:Y:S02]  /*6b90*/  SHF.L.W.U32.HI R38, R41.reuse, 0x15, R41.reuse ;  /* 0x0000001529267819 */ /* 0x140fe40000010e29 */
[----:B------:R-:W-:Y:S01]  /*6ba0*/  SHF.L.W.U32.HI R40, R41, 0x7, R41 ;  /* 0x0000000729287819 */ /* 0x000fe20000010e29 */
[----:B------:R-:W-:-:S03]  /*6bb0*/  IMAD.SHL.U32 R0, R0, 0x100, RZ ;  /* 0x0000010000007824 */ /* 0x000fc600078e00ff */
[----:B------:R-:W-:Y:S02]  /*6bc0*/  LOP3.LUT R45, R40, R3, R38, 0x96, !PT ;  /* 0x00000003282d7212 */ /* 0x000fe400078e9626 */
[----:B------:R-:W-:Y:S02]  /*6bd0*/  PRMT R3, R8, 0x7773, RZ ;  /* 0x0000777308037816 */ /* 0x000fe400000000ff */
[----:B------:R-:W-:Y:S02]  /*6be0*/  PRMT R8, R9, 0x7771, RZ ;  /* 0x0000777109087816 */ /* 0x000fe400000000ff */
[----:B------:R-:W-:Y:S02]  /*6bf0*/  LOP3.LUT R0, R11, R0, RZ, 0xfc, !PT ;  /* 0x000000000b007212 */ /* 0x000fe400078efcff */
[C-C-:B------:R-:W-:Y:S01]  /*6c00*/  SHF.L.W.U32.HI R11, R43.reuse, 0x1e, R43.reuse ;  /* 0x0000001e2b0b7819 */ /* 0x140fe20000010e2b */
[----:B------:R-:W-:Y:S01]  /*6c10*/  IMAD.U32 R8, R8, 0x10000, RZ ;  /* 0x0001000008087824 */ /* 0x000fe200078e00ff */
[----:B------:R-:W-:-:S02]  /*6c20*/  SHF.L.W.U32.HI R38, R43, 0x13, R43 ;  /* 0x000000132b267819 */ /* 0x000fc40000010e2b */
[----:B------:R-:W-:Y:S02]  /*6c30*/  SHF.L.W.U32.HI R40, R43, 0xa, R43 ;  /* 0x0000000a2b287819 */ /* 0x000fe40000010e2b */
[----:B------:R-:W-:Y:S02]  /*6c40*/  LOP3.LUT R3, R0, R3, RZ, 0xfc, !PT ;  /* 0x0000000300037212 */ /* 0x000fe400078efcff */
[----:B------:R-:W-:Y:S02]  /*6c50*/  LOP3.LUT R44, R26, R41, R29, 0xe2, !PT ;  /* 0x000000291a2c7212 */ /* 0x000fe400078ee21d */
[----:B------:R-:W-:Y:S02]  /*6c60*/  LOP3.LUT R42, R40, R38, R11, 0x96, !PT ;  /* 0x00000026282a7212 */ /* 0x000fe400078e960b */
[----:B------:R-:W-:Y:S02]  /*6c70*/  LOP3.LUT R38, R8, 0xff0000, RZ, 0xc0, !PT ;  /* 0x00ff000008267812 */ /* 0x000fe400078ec0ff */
[----:B------:R-:W-:-:S02]  /*6c80*/  LOP3.LUT R40, R37, R36, R43, 0xe8, !PT ;  /* 0x0000002425287212 */ /* 0x000fc400078ee82b */
[C---:B------:R-:W-:Y:S02]  /*6c90*/  PRMT R11, R9.reuse, 0x7770, RZ ;  /* 0x00007770090b7816 */ /* 0x040fe400000000ff */
[----:B------:R-:W-:Y:S02]  /*6ca0*/  PRMT R8, R9, 0x7772, RZ ;  /* 0x0000777209087816 */ /* 0x000fe400000000ff */
[----:B------:R-:W-:Y:S01]  /*6cb0*/  IADD3 R45, PT, PT, R44, R45, R3 ;  /* 0x0000002d2c2d7210 */ /* 0x000fe20007ffe003 */
[----:B------:R-:W-:Y:S01]  /*6cc0*/  IMAD R11, R11, 0x1000000, R38 ;  /* 0x010000000b0b7824 */ /* 0x000fe200078e0226 */
[----:B------:R-:W-:Y:S01]  /*6cd0*/  IADD3 R40, PT, PT, R27, R42, R40 ;  /* 0x0000002a1b287210 */ /* 0x000fe20007ffe028 */
[----:B------:R-:W-:Y:S01]  /*6ce0*/  IMAD.SHL.U32 R8, R8, 0x100, RZ ;  /* 0x0000010008087824 */ /* 0x000fe200078e00ff */
[----:B------:R-:W-:Y:S02]  /*6cf0*/  IADD3 R27, PT, PT, R45, 0x59f111f1, R20 ;  /* 0x59f111f12d1b7810 */ /* 0x000fe40007ffe014 */
[----:B------:R-:W-:-:S02]  /*6d00*/  SHF.L.W.U32.HI R20, R40, 0x13, R40 ;  /* 0x0000001328147819 */ /* 0x000fc40000010e28 */
[----:B------:R-:W-:Y:S01]  /*6d10*/  LOP3.LUT R8, R11, R8, RZ, 0xfc, !PT ;  /* 0x000000080b087212 */ /* 0x000fe200078efcff */
[C---:B------:R-:W-:Y:S01]  /*6d20*/  IMAD.IADD R38, R40.reuse, 0x1, R27 ;  /* 0x0000000128267824 */ /* 0x040fe200078e021b */
[C-C-:B------:R-:W-:Y:S02]  /*6d30*/  SHF.L.W.U32.HI R11, R40.reuse, 0x1e, R40.reuse ;  /* 0x0000001e280b7819 */ /* 0x140fe40000010e28 */
[----:B------:R-:W-:Y:S02]  /*6d40*/  SHF.L.W.U32.HI R42, R40, 0xa, R40 ;  /* 0x0000000a282a7819 */ /* 0x000fe40000010e28 */
[C-C-:B------:R-:W-:Y:S02]  /*6d50*/  SHF.L.W.U32.HI R44, R38.reuse, 0x1a, R38.reuse ;  /* 0x0000001a262c7819 */ /* 0x140fe40000010e26 */
[C-C-:B------:R-:W-:Y:S02]  /*6d60*/  SHF.L.W.U32.HI R45, R38.reuse, 0x15, R38.reuse ;  /* 0x00000015262d7819 */ /* 0x140fe40000010e26 */
[----:B------:R-:W-:-:S02]  /*6d70*/  SHF.L.W.U32.HI R46, R38, 0x7, R38 ;  /* 0x00000007262e7819 */ /* 0x000fc40000010e26 */
[----:B------:R-:W-:Y:S02]  /*6d80*/  LOP3.LUT R42, R42, R20, R11, 0x96, !PT ;  /* 0x000000142a2a7212 */ /* 0x000fe400078e960b */
[----:B------:R-:W-:Y:S02]  /*6d90*/  PRMT R9, R9, 0x7773, RZ ;  /* 0x0000777309097816 */ /* 0x000fe400000000ff */
[----:B------:R-:W-:Y:S02]  /*6da0*/  PRMT R11, R6, 0x7771, RZ ;  /* 0x00007771060b7816 */ /* 0x000fe400000000ff */
[----:B------:R-:W-:Y:S02]  /*6db0*/  LOP3.LUT R46, R46, R44, R45, 0x96, !PT ;  /* 0x0000002c2e2e7212 */ /* 0x000fe400078e962d */
[----:B------:R-:W-:Y:S01]  /*6dc0*/  LOP3.LUT R9, R8, R9, RZ, 0xfc, !PT ;  /* 0x0000000908097212 */ /* 0x000fe200078efcff */
[----:B------:R-:W-:Y:S01]  /*6dd0*/  IMAD.U32 R20, R11, 0x10000, RZ ;  /* 0x000100000b147824 */ /* 0x000fe200078e00ff */
[----:B------:R-:W-:-:S02]  /*6de0*/  LOP3.LUT R44, R41, R38, R26, 0xe2, !PT ;  /* 0x00000026292c7212 */ /* 0x000fc400078ee21a */
[----:B------:R-:W-:Y:S02]  /*6df0*/  LOP3.LUT R45, R36, R43, R40, 0xe8, !PT ;  /* 0x0000002b242d7212 */ /* 0x000fe400078ee828 */
[----:B------:R-:W-:Y:S02]  /*6e00*/  IADD3 R44, PT, PT, R44, R46, R9 ;  /* 0x0000002e2c2c7210 */ /* 0x000fe40007ffe009 */
[----:B------:R-:W-:Y:S02]  /*6e10*/  PRMT R11, R6, 0x7770, RZ ;  /* 0x00007770060b7816 */ /* 0x000fe400000000ff */
[----:B------:R-:W-:Y:S02]  /*6e20*/  LOP3.LUT R20, R20, 0xff0000, RZ, 0xc0, !PT ;  /* 0x00ff000014147812 */ /* 0x000fe400078ec0ff */
[----:B------:R-:W-:Y:S02]  /*6e30*/  IADD3 R42, PT, PT, R24, R42, R45 ;  /* 0x0000002a182a7210 */ /* 0x000fe40007ffe02d */
[----:B------:R-:W-:Y:S01]  /*6e40*/  IADD3 R29, PT, PT, R44, -0x6dc07d5c, R29 ;  /* 0x923f82a42c1d7810 */ /* 0x000fe20007ffe01d */
[----:B------:R-:W-:Y:S01]  /*6e50*/  IMAD R20, R11, 0x1000000, R20 ;  /* 0x010000000b147824 */ /* 0x000fe200078e0214 */
[----:B------:R-:W-:-:S03]  /*6e60*/  PRMT R11, R6, 0x7772, RZ ;  /* 0x00007772060b7816 */ /* 0x000fc600000000ff */
[----:B------:R-:W-:Y:S02]  /*6e70*/  IMAD.IADD R45, R42, 0x1, R29 ;  /* 0x000000012a2d7824 */ /* 0x000fe400078e021d */
[----:B------:R-:W-:-:S03]  /*6e80*/  IMAD.SHL.U32 R11, R11, 0x100, RZ ;  /* 0x000001000b0b7824 */ /* 0x000fc600078e00ff */
[C-C-:B------:R-:W-:Y:S02]  /*6e90*/  SHF.L.W.U32.HI R24, R45.reuse, 0x1a, R45.reuse ;  /* 0x0000001a2d187819 */ /* 0x140fe40000010e2d */
[C-C-:B------:R-:W-:Y:S02]  /*6ea0*/  SHF.L.W.U32.HI R47, R45.reuse, 0x15, R45.reuse ;  /* 0x000000152d2f7819 */ /* 0x140fe40000010e2d */
[----:B------:R-:W-:Y:S02]  /*6eb0*/  SHF.L.W.U32.HI R44, R45, 0x7, R45 ;  /* 0x000000072d2c7819 */ /* 0x000fe40000010e2d */
[----:B------:R-:W-:Y:S02]  /*6ec0*/  LOP3.LUT R11, R20, R11, RZ, 0xfc, !PT ;  /* 0x0000000b140b7212 */ /* 0x000fe400078efcff */
[----:B------:R-:W-:Y:S02]  /*6ed0*/  LOP3.LUT R44, R44, R24, R47, 0x96, !PT ;  /* 0x000000182c2c7212 */ /* 0x000fe400078e962f */
[----:B------:R-:W-:-:S02]  /*6ee0*/  SHF.L.W.U32.HI R20, R42, 0x1e, R42 ;  /* 0x0000001e2a147819 */ /* 0x000fc40000010e2a */
[C-C-:B------:R-:W-:Y:S02]  /*6ef0*/  SHF.L.W.U32.HI R47, R42.reuse, 0x13, R42.reuse ;  /* 0x000000132a2f7819 */ /* 0x140fe40000010e2a */
[----:B------:R-:W-:Y:S02]  /*6f00*/  SHF.L.W.U32.HI R24, R42, 0xa, R42 ;  /* 0x0000000a2a187819 */ /* 0x000fe40000010e2a */
[----:B------:R-:W-:Y:S02]  /*6f10*/  PRMT R6, R6, 0x7773, RZ ;  /* 0x0000777306067816 */ /* 0x000fe400000000ff */
[----:B------:R-:W-:Y:S02]  /*6f20*/  LOP3.LUT R47, R24, R47, R20, 0x96, !PT ;  /* 0x0000002f182f7212 */ /* 0x000fe400078e9614 */
[----:B------:R-:W-:Y:S02]  /*6f30*/  PRMT R20, R7, 0x7771, RZ ;  /* 0x0000777107147816 */ /* 0x000fe400000000ff */
[----:B------:R-:W-:-:S02]  /*6f40*/  LOP3.LUT R6, R11, R6, RZ, 0xfc, !PT ;  /* 0x000000060b067212 */ /* 0x000fc400078efcff */
[----:B------:R-:W-:Y:S01]  /*6f50*/  LOP3.LUT R49, R38, R45, R41, 0xe2, !PT ;  /* 0x0000002d26317212 */ /* 0x000fe200078ee229 */
[----:B------:R-:W-:Y:S01]  /*6f60*/  IMAD.U32 R20, R20, 0x10000, RZ ;  /* 0x0001000014147824 */ /* 0x000fe200078e00ff */
[----:B------:R-:W-:Y:S02]  /*6f70*/  LOP3.LUT R24, R43, R40, R42, 0xe8, !PT ;  /* 0x000000282b187212 */ /* 0x000fe400078ee82a */
[----:B------:R-:W-:Y:S02]  /*6f80*/  IADD3 R49, PT, PT, R49, R44, R6 ;  /* 0x0000002c31317210 */ /* 0x000fe40007ffe006 */
[----:B------:R-:W-:Y:S02]  /*6f90*/  IADD3 R43, PT, PT, R39, R47, R24 ;  /* 0x0000002f272b7210 */ /* 0x000fe40007ffe018 */
[----:B------:R-:W-:Y:S02]  /*6fa0*/  PRMT R24, R7, 0x7770, RZ ;  /* 0x0000777007187816 */ /* 0x000fe400000000ff */
[----:B------:R-:W-:-:S02]  /*6fb0*/  LOP3.LUT R47, R20, 0xff0000, RZ, 0xc0, !PT ;  /* 0x00ff0000142f7812 */ /* 0x000fc400078ec0ff */
[----:B------:R-:W-:Y:S02]  /*6fc0*/  IADD3 R39, PT, PT, R49, -0x54e3a12b, R26 ;  /* 0xab1c5ed531277810 */ /* 0x000fe40007ffe01a */
[----:B------:R-:W-:Y:S02]  /*6fd0*/  PRMT R20, R7, 0x7772, RZ ;  /* 0x0000777207147816 */ /* 0x000fe400000000ff */
[C-C-:B------:R-:W-:Y:S02]  /*6fe0*/  SHF.L.W.U32.HI R26, R43.reuse, 0x1e, R43.reuse ;  /* 0x0000001e2b1a7819 */ /* 0x140fe40000010e2b */
[C-C-:B------:R-:W-:Y:S02]  /*6ff0*/  SHF.L.W.U32.HI R49, R43.reuse, 0x13, R43.reuse ;  /* 0x000000132b317819 */ /* 0x140fe40000010e2b */
[C---:B------:R-:W-:Y:S01]  /*7000*/  SHF.L.W.U32.HI R46, R43.reuse, 0xa, R43 ;  /* 0x0000000a2b2e7819 */ /* 0x040fe20000010e2b */
[----:B------:R-:W-:Y:S02]  /*7010*/  IMAD R24, R24, 0x1000000, R47 ;  /* 0x0100000018187824 */ /* 0x000fe400078e022f */
[----:B------:R-:W-:Y:S01]  /*7020*/  IMAD.IADD R44, R43, 0x1, R39 ;  /* 0x000000012b2c7824 */ /* 0x000fe200078e0227 */
[----:B------:R-:W-:Y:S01]  /*7030*/  LOP3.LUT R46, R46, R49, R26, 0x96, !PT ;  /* 0x000000312e2e7212 */ /* 0x000fe200078e961a */
[----:B------:R-:W-:Y:S01]  /*7040*/  IMAD.SHL.U32 R47, R20, 0x100, RZ ;  /* 0x00000100142f7824 */ /* 0x000fe200078e00ff */
[----:B------:R-:W-:-:S02]  /*7050*/  PRMT R26, R4, 0x7771, RZ ;  /* 0x00007771041a7816 */ /* 0x000fc400000000ff */
[C-C-:B------:R-:W-:Y:S02]  /*7060*/  SHF.L.W.U32.HI R48, R44.reuse, 0x1a, R44.reuse ;  /* 0x0000001a2c307819 */ /* 0x140fe40000010e2c */
[C-C-:B------:R-:W-:Y:S02]  /*7070*/  SHF.L.W.U32.HI R49, R44.reuse, 0x15, R44.reuse ;  /* 0x000000152c317819 */ /* 0x140fe40000010e2c */
[----:B------:R-:W-:Y:S02]  /*7080*/  SHF.L.W.U32.HI R50, R44, 0x7, R44 ;  /* 0x000000072c327819 */ /* 0x000fe40000010e2c */
[----:B------:R-:W-:Y:S01]  /*7090*/  LOP3.LUT R20, R24, R47, RZ, 0xfc, !PT ;  /* 0x0000002f18147212 */ /* 0x000fe200078efcff */
[----:B------:R-:W-:Y:S01]  /*70a0*/  IMAD.U32 R24, R26, 0x10000, RZ ;  /* 0x000100001a187824 */ /* 0x000fe200078e00ff */
[----:B------:R-:W-:Y:S02]  /*70b0*/  PRMT R7, R7, 0x7773, RZ ;  /* 0x0000777307077816 */ /* 0x000fe400000000ff */
[----:B------:R-:W-:-:S02]  /*70c0*/  LOP3.LUT R50, R50, R48, R49, 0x96, !PT ;  /* 0x0000003032327212 */ /* 0x000fc400078e9631 */
[----:B------:R-:W-:Y:S02]  /*70d0*/  LOP3.LUT R7, R20, R7, RZ, 0xfc, !PT ;  /* 0x0000000714077212 */ /* 0x000fe400078efcff */
[----:B------:R-:W-:Y:S02]  /*70e0*/  LOP3.LUT R48, R45, R44, R38, 0xe2, !PT ;  /* 0x0000002c2d307212 */ /* 0x000fe400078ee226 */
[----:B------:R-:W-:Y:S02]  /*70f0*/  PRMT R26, R4, 0x7770, RZ ;  /* 0x00007770041a7816 */ /* 0x000fe400000000ff */
[----:B------:R-:W-:Y:S02]  /*7100*/  LOP3.LUT R47, R24, 0xff0000, RZ, 0xc0, !PT ;  /* 0x00ff0000182f7812 */ /* 0x000fe400078ec0ff */
[----:B------:R-:W-:Y:S02]  /*7110*/  PRMT R24, R4, 0x7772, RZ ;  /* 0x0000777204187816 */ /* 0x000fe400000000ff */
[----:B------:R-:W-:-:S02]  /*7120*/  LOP3.LUT R49, R40, R42, R43, 0xe8, !PT ;  /* 0x0000002a28317212 */ /* 0x000fc400078ee82b */
[----:B------:R-:W-:Y:S01]  /*7130*/  IADD3 R48, PT, PT, R48, R50, R7 ;  /* 0x0000003230307210 */ /* 0x000fe20007ffe007 */
[----:B------:R-:W-:Y:S01]  /*7140*/  IMAD R26, R26, 0x1000000, R47 ;  /* 0x010000001a1a7824 */ /* 0x000fe200078e022f */
[----:B------:R-:W-:Y:S01]  /*7150*/  IADD3 R28, PT, PT, R28, R46, R49 ;  /* 0x0000002e1c1c7210 */ /* 0x000fe20007ffe031 */
[----:B------:R-:W-:Y:S01]  /*7160*/  IMAD.SHL.U32 R47, R24, 0x100, RZ ;  /* 0x00000100182f7824 */ /* 0x000fe200078e00ff */
[----:B------:R-:W-:Y:S02]  /*7170*/  IADD3 R41, PT, PT, R48, -0x27f85568, R41 ;  /* 0xd807aa9830297810 */ /* 0x000fe40007ffe029 */
[--C-:B------:R-:W-:Y:S02]  /*7180*/  SHF.L.W.U32.HI R40, R28, 0x1e, R28.reuse ;  /* 0x0000001e1c287819 */ /* 0x100fe40000010e1c */
[----:B------:R-:W-:Y:S01]  /*7190*/  LOP3.LUT R24, R26, R47, RZ, 0xfc, !PT ;  /* 0x0000002f1a187212 */ /* 0x000fe200078efcff */
[C---:B------:R-:W-:Y:S01]  /*71a0*/  IMAD.IADD R47, R28.reuse, 0x1, R41 ;  /* 0x000000011c2f7824 */ /* 0x040fe200078e0229 */
[----:B------:R-:W-:-:S02]  /*71b0*/  SHF.L.W.U32.HI R49, R28, 0x13, R28 ;  /* 0x000000131c317819 */ /* 0x000fc40000010e1c */
[----:B------:R-:W-:Y:S02]  /*71c0*/  SHF.L.W.U32.HI R46, R28, 0xa, R28 ;  /* 0x0000000a1c2e7819 */ /* 0x000fe40000010e1c */
[----:B------:R-:W-:Y:S02]  /*71d0*/  PRMT R26, R5, 0x7771, RZ ;  /* 0x00007771051a7816 */ /* 0x000fe400000000ff */
[----:B------:R-:W-:Y:S02]  /*71e0*/  LOP3.LUT R46, R46, R49, R40, 0x96, !PT ;  /* 0x000000312e2e7212 */ /* 0x000fe400078e9628 */
[C-C-:B------:R-:W-:Y:S01]  /*71f0*/  SHF.L.W.U32.HI R48, R47.reuse, 0x1a, R47.reuse ;  /* 0x0000001a2f307819 */ /* 0x140fe20000010e2f */
[----:B------:R-:W-:Y:S01]  /*7200*/  IMAD.U32 R26, R26, 0x10000, RZ ;  /* 0x000100001a1a7824 */ /* 0x000fe200078e00ff */
[C-C-:B------:R-:W-:Y:S02]  /*7210*/  SHF.L.W.U32.HI R51, R47.reuse, 0x15, R47.reuse ;  /* 0x000000152f337819 */ /* 0x140fe40000010e2f */
[----:B------:R-:W-:-:S02]  /*7220*/  SHF.L.W.U32.HI R50, R47, 0x7, R47 ;  /* 0x000000072f327819 */ /* 0x000fc40000010e2f */
[----:B------:R-:W-:Y:S02]  /*7230*/  PRMT R49, R4, 0x7773, RZ ;  /* 0x0000777304317816 */ /* 0x000fe400000000ff */
[----:B------:R-:W-:Y:S02]  /*7240*/  LOP3.LUT R48, R50, R48, R51, 0x96, !PT ;  /* 0x0000003032307212 */ /* 0x000fe400078e9633 */
[----:B------:R-:W-:Y:S02]  /*7250*/  LOP3.LUT R4, R24, R49, RZ, 0xfc, !PT ;  /* 0x0000003118047212 */ /* 0x000fe400078efcff */
[----:B------:R-:W-:Y:S02]  /*7260*/  PRMT R40, R5, 0x7770, RZ ;  /* 0x0000777005287816 */ /* 0x000fe400000000ff */
[----:B------:R-:W-:Y:S02]  /*7270*/  LOP3.LUT R51, R44, R47, R45, 0xe2, !PT ;  /* 0x0000002f2c337212 */ /* 0x000fe400078ee22d */
[----:B------:R-:W-:-:S02]  /*7280*/  LOP3.LUT R49, R26, 0xff0000, RZ, 0xc0, !PT ;  /* 0x00ff00001a317812 */ /* 0x000fc400078ec0ff */
[----:B------:R-:W-:Y:S02]  /*7290*/  LOP3.LUT R42, R42, R43, R28, 0xe8, !PT ;  /* 0x0000002b2a2a7212 */ /* 0x000fe400078ee81c */
[----:B------:R-:W-:Y:S01]  /*72a0*/  PRMT R26, R5, 0x7772, RZ ;  /* 0x00007772051a7816 */ /* 0x000fe200000000ff */
[----:B------:R-:W-:Y:S01]  /*72b0*/  IMAD R40, R40, 0x1000000, R49 ;  /* 0x0100000028287824 */ /* 0x000fe200078e0231 */
[----:B------:R-:W-:Y:S02]  /*72c0*/  IADD3 R51, PT, PT, R51, R48, R4 ;  /* 0x0000003033337210 */ /* 0x000fe40007ffe004 */
        /* <DEDUP_REMOVED lines=8> */
[----:B------:R-:W-:Y:S02]  /*7350*/  PRMT R42, R12, 0x7771, RZ ;  /* 0x000077710c2a7816 */ /* 0x000fe400000000ff */
[C-C-:B------:R-:W-:Y:S02]  /*7360*/  SHF.L.W.U32.HI R50, R40.reuse, 0x1a, R40.reuse ;  /* 0x0000001a28327819 */ /* 0x140fe40000010e28 */
[----:B------:R-:W-:-:S02]  /*7370*/  SHF.L.W.U32.HI R53, R40, 0x15, R40 ;  /* 0x0000001528357819 */ /* 0x000fc40000010e28 */
[----:B------:R-:W-:Y:S02]  /*7380*/  SHF.L.W.U32.HI R52, R40, 0x7, R40 ;  /* 0x0000000728347819 */ /* 0x000fe40000010e28 */
[----:B------:R-:W-:Y:S02]  /*7390*/  LOP3.LUT R48, R46, R51, R26, 0x96, !PT ;  /* 0x000000332e307212 */ /* 0x000fe400078e961a */
[----:B------:R-:W-:Y:S01]  /*73a0*/  PRMT R26, R5, 0x7773, RZ ;  /* 0x00007773051a7816 */ /* 0x000fe200000000ff */
[----:B------:R-:W-:Y:S01]  /*73b0*/  IMAD.U32 R5, R42, 0x10000, RZ ;  /* 0x000100002a057824 */ /* 0x000fe200078e00ff */
[----:B------:R-:W-:Y:S02]  /*73c0*/  LOP3.LUT R50, R52, R50, R53, 0x96, !PT ;  /* 0x0000003234327212 */ /* 0x000fe400078e9635 */
[----:B------:R-:W-:Y:S02]  /*73d0*/  LOP3.LUT R26, R27, R26, RZ, 0xfc, !PT ;  /* 0x0000001a1b1a7212 */ /* 0x000fe400078efcff */
[----:B------:R-:W-:-:S02]  /*73e0*/  LOP3.LUT R53, R47, R40, R44, 0xe2, !PT ;  /* 0x000000282f357212 */ /* 0x000fc400078ee22c */
[----:B------:R-:W-:Y:S02]  /*73f0*/  PRMT R42, R12, 0x7770, RZ ;  /* 0x000077700c2a7816 */ /* 0x000fe400000000ff */
[----:B------:R-:W-:Y:S02]  /*7400*/  LOP3.LUT R51, R5, 0xff0000, RZ, 0xc0, !PT ;  /* 0x00ff000005337812 */ /* 0x000fe400078ec0ff */
[----:B------:R-:W-:Y:S02]  /*7410*/  LOP3.LUT R46, R43, R28, R49, 0xe8, !PT ;  /* 0x0000001c2b2e7212 */ /* 0x000fe400078ee831 */
[----:B------:R-:W-:Y:S01]  /*7420*/  IADD3 R50, PT, PT, R53, R50, R26 ;  /* 0x0000003235327210 */ /* 0x000fe20007ffe01a */
[----:B------:R-:W-:Y:S01]  /*7430*/  IMAD R51, R42, 0x1000000, R51 ;  /* 0x010000002a337824 */ /* 0x000fe200078e0233 */
[----:B------:R-:W-:Y:S02]  /*7440*/  PRMT R5, R12, 0x7772, RZ ;  /* 0x000077720c057816 */ /* 0x000fe400000000ff */
[----:B------:R-:W-:-:S02]  /*7450*/  IADD3 R42, PT, PT, R29, R48, R46 ;  /* 0x000000301d2a7210 */ /* 0x000fc40007ffe02e */
[----:B------:R-:W-:Y:S01]  /*7460*/  IADD3 R45, PT, PT, R50, 0x243185be, R45 ;  /* 0x243185be322d7810 */ /* 0x000fe20007ffe02d */
[----:B------:R-:W-:-:S04]  /*7470*/  IMAD.SHL.U32 R46, R5, 0x100, RZ ;  /* 0x00000100052e7824 */ /* 0x000fc800078e00ff */
[C---:B------:R-:W-:Y:S01]  /*7480*/  IMAD.IADD R43, R42.reuse, 0x1, R45 ;  /* 0x000000012a2b7824 */ /* 0x040fe200078e022d */
[----:B------:R-:W-:Y:S02]  /*7490*/  LOP3.LUT R5, R51, R46, RZ, 0xfc, !PT ;  /* 0x0000002e33057212 */ /* 0x000fe400078efcff */
[C-C-:B------:R-:W-:Y:S02]  /*74a0*/  SHF.L.W.U32.HI R46, R42.reuse, 0x1e, R42.reuse ;  /* 0x0000001e2a2e7819 */ /* 0x140fe40000010e2a */
[C-C-:B------:R-:W-:Y:S02]  /*74b0*/  SHF.L.W.U32.HI R51, R42.reuse, 0x13, R42.reuse ;  /* 0x000000132a337819 */ /* 0x140fe40000010e2a */
[----:B------:R-:W-:Y:S02]  /*74c0*/  SHF.L.W.U32.HI R48, R42, 0xa, R42 ;  /* 0x0000000a2a307819 */ /* 0x000fe40000010e2a */
[----:B------:R-:W-:Y:S02]  /*74d0*/  PRMT R29, R13, 0x7771, RZ ;  /* 0x000077710d1d7816 */ /* 0x000fe400000000ff */
[----:B------:R-:W-:-:S02]  /*74e0*/  SHF.L.W.U32.HI R50, R43, 0x1a, R43 ;  /* 0x0000001a2b327819 */ /* 0x000fc40000010e2b */
[C-C-:B------:R-:W-:Y:S02]  /*74f0*/  SHF.L.W.U32.HI R53, R43.reuse, 0x15, R43.reuse ;  /* 0x000000152b357819 */ /* 0x140fe40000010e2b */
[----:B------:R-:W-:Y:S02]  /*7500*/  SHF.L.W.U32.HI R52, R43, 0x7, R43 ;  /* 0x000000072b347819 */ /* 0x000fe40000010e2b */
[----:B------:R-:W-:Y:S02]  /*7510*/  PRMT R12, R12, 0x7773, RZ ;  /* 0x000077730c0c7816 */ /* 0x000fe400000000ff */
[----:B------:R-:W-:Y:S01]  /*7520*/  LOP3.LUT R51, R48, R51, R46, 0x96, !PT ;  /* 0x0000003330337212 */ /* 0x000fe200078e962e */
[----:B------:R-:W-:Y:S01]  /*7530*/  IMAD.U32 R46, R29, 0x10000, RZ ;  /* 0x000100001d2e7824 */ /* 0x000fe200078e00ff */
[----:B------:R-:W-:Y:S02]  /*7540*/  LOP3.LUT R50, R52, R50, R53, 0x96, !PT ;  /* 0x0000003234327212 */ /* 0x000fe400078e9635 */
[----:B------:R-:W-:-:S02]  /*7550*/  LOP3.LUT R12, R5, R12, RZ, 0xfc, !PT ;  /* 0x0000000c050c7212 */ /* 0x000fc400078efcff */
[----:B------:R-:W-:Y:S02]  /*7560*/  LOP3.LUT R53, R40, R43, R47, 0xe2, !PT ;  /* 0x0000002b28357212 */ /* 0x000fe400078ee22f */
[----:B------:R-:W-:Y:S02]  /*7570*/  LOP3.LUT R48, R28, R49, R42, 0xe8, !PT ;  /* 0x000000311c307212 */ /* 0x000fe400078ee82a */
[C---:B------:R-:W-:Y:S02]  /*7580*/  PRMT R29, R13.reuse, 0x7770, RZ ;  /* 0x000077700d1d7816 */ /* 0x040fe400000000ff */
[----:B------:R-:W-:Y:S02]  /*7590*/  LOP3.LUT R46, R46, 0xff0000, RZ, 0xc0, !PT ;  /* 0x00ff00002e2e7812 */ /* 0x000fe400078ec0ff */
[----:B------:R-:W-:Y:S02]  /*75a0*/  PRMT R28, R13, 0x7772, RZ ;  /* 0x000077720d1c7816 */ /* 0x000fe400000000ff */
[----:B------:R-:W-:Y:S01]  /*75b0*/  IADD3 R53, PT, PT, R53, R50, R12 ;  /* 0x0000003235357210 */ /* 0x000fe20007ffe00c */
[----:B------:R-:W-:Y:S01]  /*75c0*/  IMAD R29, R29, 0x1000000, R46 ;  /* 0x010000001d1d7824 */ /* 0x000fe200078e022e */
[----:B------:R-:W-:Y:S01]  /*75d0*/  IADD3 R51, PT, PT, R39, R51, R48 ;  /* 0x0000003327337210 */ /* 0x000fe20007ffe030 */
[----:B------:R-:W-:Y:S01]  /*75e0*/  IMAD.SHL.U32 R28, R28, 0x100, RZ ;  /* 0x000001001c1c7824 */ /* 0x000fe200078e00ff */
[----:B------:R-:W-:-:S04]  /*75f0*/  IADD3 R44, PT, PT, R53, 0x550c7dc3, R44 ;  /* 0x550c7dc3352c7810 */ /* 0x000fc80007ffe02c */
[----:B------:R-:W-:Y:S01]  /*7600*/  LOP3.LUT R28, R29, R28, RZ, 0xfc, !PT ;  /* 0x0000001c1d1c7212 */ /* 0x000fe200078efcff */
[----:B------:R-:W-:Y:S01]  /*7610*/  IMAD.IADD R46, R51, 0x1, R44 ;  /* 0x00000001332e7824 */ /* 0x000fe200078e022c */
[----:B------:R-:W-:Y:S02]  /*7620*/  PRMT R29, R22, 0x7771, RZ ;  /* 0x00007771161d7816 */ /* 0x000fe400000000ff */
[----:B------:R-:W-:Y:S02]  /*7630*/  PRMT R13, R13, 0x7773, RZ ;  /* 0x000077730d0d7816 */ /* 0x000fe400000000ff */
[C-C-:B------:R-:W-:Y:S02]  /*7640*/  SHF.L.W.U32.HI R53, R46.reuse, 0x1a, R46.reuse ;  /* 0x0000001a2e357819 */ /* 0x140fe40000010e2e */
[C-C-:B------:R-:W-:Y:S02]  /*7650*/  SHF.L.W.U32.HI R54, R46.reuse, 0x15, R46.reuse ;  /* 0x000000152e367819 */ /* 0x140fe40000010e2e */
[----:B------:R-:W-:Y:S01]  /*7660*/  SHF.L.W.U32.HI R55, R46, 0x7, R46 ;  /* 0x000000072e377819 */ /* 0x000fe20000010e2e */
[----:B------:R-:W-:Y:S01]  /*7670*/  IMAD.U32 R29, R29, 0x10000, RZ ;  /* 0x000100001d1d7824 */ /* 0x000fe200078e00ff */
        /* <DEDUP_REMOVED lines=18> */
[----:B------:R-:W-:Y:S02]  /*77a0*/  PRMT R39, R23, 0x7771, RZ ;  /* 0x0000777117277816 */ /* 0x000fe400000000ff */
[C-C-:B------:R-:W-:Y:S02]  /*77b0*/  SHF.L.W.U32.HI R53, R41.reuse, 0x1a, R41.reuse ;  /* 0x0000001a29357819 */ /* 0x140fe40000010e29 */
[C-C-:B------:R-:W-:Y:S02]  /*77c0*/  SHF.L.W.U32.HI R54, R41.reuse, 0x15, R41.reuse ;  /* 0x0000001529367819 */ /* 0x140fe40000010e29 */
[----:B------:R-:W-:Y:S02]  /*77d0*/  SHF.L.W.U32.HI R55, R41, 0x7, R41 ;  /* 0x0000000729377819 */ /* 0x000fe40000010e29 */
[----:B------:R-:W-:-:S02]  /*77e0*/  SHF.L.W.U32.HI R49, R48, 0x1e, R48 ;  /* 0x0000001e30317819 */ /* 0x000fc40000010e30 */
[C-C-:B------:R-:W-:Y:S02]  /*77f0*/  SHF.L.W.U32.HI R50, R48.reuse, 0x13, R48.reuse ;  /* 0x0000001330327819 */ /* 0x140fe40000010e30 */
[----:B------:R-:W-:Y:S02]  /*7800*/  SHF.L.W.U32.HI R52, R48, 0xa, R48 ;  /* 0x0000000a30347819 */ /* 0x000fe40000010e30 */
[----:B------:R-:W-:Y:S01]  /*7810*/  PRMT R22, R22, 0x7773, RZ ;  /* 0x0000777316167816 */ /* 0x000fe200000000ff */
[----:B------:R-:W-:Y:S01]  /*7820*/  IMAD.U32 R39, R39, 0x10000, RZ ;  /* 0x0001000027277824 */ /* 0x000fe200078e00ff */
[----:B------:R-:W-:Y:S02]  /*7830*/  LOP3.LUT R54, R55, R53, R54, 0x96, !PT ;  /* 0x0000003537367212 */ /* 0x000fe400078e9636 */
[----:B------:R-:W-:Y:S02]  /*7840*/  LOP3.LUT R52, R52, R50, R49, 0x96, !PT ;  /* 0x0000003234347212 */ /* 0x000fe400078e9631 */
[----:B------:R-:W-:-:S02]  /*7850*/  LOP3.LUT R22, R29, R22, RZ, 0xfc, !PT ;  /* 0x000000161d167212 */ /* 0x000fc400078efcff */
[----:B------:R-:W-:Y:S02]  /*7860*/  LOP3.LUT R55, R46, R41, R43, 0xe2, !PT ;  /* 0x000000292e377212 */ /* 0x000fe400078ee22b */
[----:B------:R-:W-:Y:S02]  /*7870*/  LOP3.LUT R49, R42, R51, R48, 0xe8, !PT ;  /* 0x000000332a317212 */ /* 0x000fe400078ee830 */
[----:B------:R-:W-:Y:S02]  /*7880*/  LOP3.LUT R53, R39, 0xff0000, RZ, 0xc0, !PT ;  /* 0x00ff000027357812 */ /* 0x000fe400078ec0ff */
[----:B------:R-:W-:Y:S02]  /*7890*/  IADD3 R55, PT, PT, R55, R54, R22 ;  /* 0x0000003637377210 */ /* 0x000fe40007ffe016 */
[C---:B------:R-:W-:Y:S02]  /*78a0*/  PRMT R50, R23.reuse, 0x7770, RZ ;  /* 0x0000777017327816 */ /* 0x040fe400000000ff */
[----:B------:R-:W-:-:S02]  /*78b0*/  PRMT R39, R23, 0x7772, RZ ;  /* 0x0000777217277816 */ /* 0x000fc400000000ff */
[----:B------:R-:W-:Y:S02]  /*78c0*/  IADD3 R49, PT, PT, R38, R52, R49 ;  /* 0x0000003426317210 */ /* 0x000fe40007ffe031 */
[----:B------:R-:W-:Y:S02]  /*78d0*/  PRMT R38, R2, 0x7771, RZ ;  /* 0x0000777102267816 */ /* 0x000fe400000000ff */
[----:B------:R-:W-:Y:S01]  /*78e0*/  IADD3 R40, PT, PT, R55, -0x7f214e02, R40 ;  /* 0x80deb1fe37287810 */ /* 0x000fe20007ffe028 */
[----:B------:R-:W-:Y:S01]  /*78f0*/  IMAD R50, R50, 0x1000000, R53 ;  /* 0x0100000032327824 */ /* 0x000fe200078e0235 */
[--C-:B------:R-:W-:Y:S01]  /*7900*/  SHF.L.W.U32.HI R52, R49, 0x1e, R49.reuse ;  /* 0x0000001e31347819 */ /* 0x100fe20000010e31 */
[----:B------:R-:W-:Y:S01]  /*7910*/  IMAD.SHL.U32 R39, R39, 0x100, RZ ;  /* 0x0000010027277824 */ /* 0x000fe200078e00ff */
[C-C-:B------:R-:W-:Y:S01]  /*7920*/  SHF.L.W.U32.HI R53, R49.reuse, 0x13, R49.reuse ;  /* 0x0000001331357819 */ /* 0x140fe20000010e31 */
[----:B------:R-:W-:Y:S01]  /*7930*/  IMAD.U32 R38, R38, 0x10000, RZ ;  /* 0x0001000026267824 */ /* 0x000fe200078e00ff */
[C---:B------:R-:W-:Y:S01]  /*7940*/  SHF.L.W.U32.HI R54, R49.reuse, 0xa, R49 ;  /* 0x0000000a31367819 */ /* 0x040fe20000010e31 */
[----:B------:R-:W-:Y:S01]  /*7950*/  IMAD.IADD R42, R49, 0x1, R40 ;  /* 0x00000001312a7824 */ /* 0x000fe200078e0228 */
[----:B------:R-:W-:-:S02]  /*7960*/  LOP3.LUT R39, R50, R39, RZ, 0xfc, !PT ;  /* 0x0000002732277212 */ /* 0x000fc400078efcff */
[----:B------:R-:W-:Y:S02]  /*7970*/  LOP3.LUT R54, R54, R53, R52, 0x96, !PT ;  /* 0x0000003536367212 */ /* 0x000fe400078e9634 */
[----:B------:R-:W-:Y:S02]  /*7980*/  LOP3.LUT R53, R38, 0xff0000, RZ, 0xc0, !PT ;  /* 0x00ff000026357812 */ /* 0x000fe400078ec0ff */
[----:B------:R-:W-:Y:S02]  /*7990*/  PRMT R50, R2, 0x7770, RZ ;  /* 0x0000777002327816 */ /* 0x000fe400000000ff */
[----:B------:R-:W-:Y:S02]  /*79a0*/  PRMT R38, R23, 0x7773, RZ ;  /* 0x0000777317267816 */ /* 0x000fe400000000ff */
[C-C-:B------:R-:W-:Y:S02]  /*79b0*/  SHF.L.W.U32.HI R52, R42.reuse, 0x1a, R42.reuse ;  /* 0x0000001a2a347819 */ /* 0x140fe40000010e2a */
[----:B------:R-:W-:-:S02]  /*79c0*/  SHF.L.W.U32.HI R55, R42, 0x15, R42 ;  /* 0x000000152a377819 */ /* 0x000fc40000010e2a */
[----:B------:R-:W-:Y:S02]  /*79d0*/  SHF.L.W.U32.HI R56, R42, 0x7, R42 ;  /* 0x000000072a387819 */ /* 0x000fe40000010e2a */
[----:B------:R-:W-:Y:S01]  /*79e0*/  PRMT R23, R2, 0x7772, RZ ;  /* 0x0000777202177816 */ /* 0x000fe200000000ff */
[----:B------:R-:W-:Y:S01]  /*79f0*/  IMAD R50, R50, 0x1000000, R53 ;  /* 0x0100000032327824 */ /* 0x000fe200078e0235 */
[----:B------:R-:W-:Y:S02]  /*7a00*/  LOP3.LUT R55, R56, R52, R55, 0x96, !PT ;  /* 0x0000003438377212 */ /* 0x000fe400078e9637 */
[----:B------:R-:W-:Y:S01]  /*7a10*/  LOP3.LUT R38, R39, R38, RZ, 0xfc, !PT ;  /* 0x0000002627267212 */ /* 0x000fe200078efcff */
[----:B------:R-:W-:Y:S01]  /*7a20*/  IMAD.SHL.U32 R23, R23, 0x100, RZ ;  /* 0x0000010017177824 */ /* 0x000fe200078e00ff */
[----:B------:R-:W-:Y:S02]  /*7a30*/  LOP3.LUT R53, R41, R42, R46, 0xe2, !PT ;  /* 0x0000002a29357212 */ /* 0x000fe400078ee22e */
[----:B------:R-:W-:-:S02]  /*7a40*/  LOP3.LUT R52, R51, R48, R49, 0xe8, !PT ;  /* 0x0000003033347212 */ /* 0x000fc400078ee831 */
[----:B------:R-:W-:Y:S02]  /*7a50*/  IADD3 R56, PT, PT, R53, R55, R38 ;  /* 0x0000003735387210 */ /* 0x000fe40007ffe026 */
[----:B------:R-:W-:Y:S02]  /*7a60*/  LOP3.LUT R23, R50, R23, RZ, 0xfc, !PT ;  /* 0x0000001732177212 */ /* 0x000fe400078efcff */
[----:B------:R-:W-:Y:S02]  /*7a70*/  IADD3 R50, PT, PT, R45, R54, R52 ;  /* 0x000000362d327210 */ /* 0x000fe40007ffe034 */
[----:B------:R-:W-:Y:S02]  /*7a80*/  IADD3 R45, PT, PT, R56, -0x6423f959, R43 ;  /* 0x9bdc06a7382d7810 */ /* 0x000fe40007ffe02b */
[----:B------:R-:W-:-:S03]  /*7a90*/  PRMT R2, R2, 0x7773, RZ ;  /* 0x0000777302027816 */ /* 0x000fc600000000ff */
[----:B------:R-:W-:Y:S01]  /*7aa0*/  IMAD.IADD R43, R50, 0x1, R45 ;  /* 0x00000001322b7824 */ /* 0x000fe200078e022d */
[----:B------:R-:W-:Y:S02]  /*7ab0*/  LOP3.LUT R2, R23, R2, RZ, 0xfc, !PT ;  /* 0x0000000217027212 */ /* 0x000fe400078efcff */
[----:B------:R-:W-:Y:S02]  /*7ac0*/  SHF.R.U32.HI R53, RZ, 0xa, R23 ;  /* 0x0000000aff357819 */ /* 0x000fe40000011617 */
[C-C-:B------:R-:W-:Y:S02]  /*7ad0*/  SHF.L.W.U32.HI R54, R43.reuse, 0x1a, R43.reuse ;  /* 0x0000001a2b367819 */ /* 0x140fe40000010e2b */
[C-C-:B------:R-:W-:Y:S02]  /*7ae0*/  SHF.L.W.U32.HI R55, R43.reuse, 0x15, R43.reuse ;  /* 0x000000152b377819 */ /* 0x140fe40000010e2b */
[----:B------:R-:W-:Y:S02]  /*7af0*/  SHF.L.W.U32.HI R56, R43, 0x7, R43 ;  /* 0x000000072b387819 */ /* 0x000fe40000010e2b */
[----:B------:R-:W-:-:S02]  /*7b00*/  SHF.L.W.U32.HI R52, R23, 0xf, R2 ;  /* 0x0000000f17347819 */ /* 0x000fc40000010e02 */
[----:B------:R-:W-:Y:S02]  /*7b10*/  SHF.L.W.U32.HI R51, R23, 0xd, R2 ;  /* 0x0000000d17337819 */ /* 0x000fe40000010e02 */
[----:B------:R-:W-:Y:S02]  /*7b20*/  LOP3.LUT R56, R56, R54, R55, 0x96, !PT ;  /* 0x0000003638387212 */ /* 0x000fe400078e9637 */
[----:B------:R-:W-:Y:S02]  /*7b30*/  LOP3.LUT R52, R53, R52, R51, 0x96, !PT ;  /* 0x0000003435347212 */ /* 0x000fe400078e9633 */
[----:B------:R-:W-:Y:S02]  /*7b40*/  LOP3.LUT R55, R42, R43, R41, 0xe2, !PT ;  /* 0x0000002b2a377212 */ /* 0x000fe400078ee229 */
[C-C-:B------:R-:W-:Y:S02]  /*7b50*/  SHF.L.W.U32.HI R51, R50.reuse, 0x1e, R50.reuse ;  /* 0x0000001e32337819 */ /* 0x140fe40000010e32 */
[----:B------:R-:W-:-:S02]  /*7b60*/  SHF.L.W.U32.HI R54, R50, 0x13, R50 ;  /* 0x0000001332367819 */ /* 0x000fc40000010e32 */
[----:B------:R-:W-:Y:S02]  /*7b70*/  SHF.L.W.U32.HI R53, R50, 0xa, R50 ;  /* 0x0000000a32357819 */ /* 0x000fe40000010e32 */
[----:B------:R-:W-:Y:S02]  /*7b80*/  IADD3 R57, PT, PT, R55, R56, R2 ;  /* 0x0000003837397210 */ /* 0x000fe40007ffe002 */
[----:B------:R-:W-:Y:S02]  /*7b90*/  LOP3.LUT R54, R53, R54, R51, 0x96, !PT ;  /* 0x0000003635367212 */ /* 0x000fe400078e9633 */
[----:B------:R-:W-:Y:S02]  /*7ba0*/  LOP3.LUT R55, R48, R49, R50, 0xe8, !PT ;  /* 0x0000003130377212 */ /* 0x000fe400078ee832 */
[----:B------:R-:W-:Y:S02]  /*7bb0*/  SHF.R.U32.HI R53, RZ, 0xa, R39 ;  /* 0x0000000aff357819 */ /* 0x000fe40000011627 */
[----:B------:R-:W-:-:S02]  /*7bc0*/  SHF.L.W.U32.HI R48, R39, 0xf, R38 ;  /* 0x0000000f27307819 */ /* 0x000fc40000010e26 */
[----:B------:R-:W-:Y:S02]  /*7bd0*/  SHF.L.W.U32.HI R51, R39, 0xd, R38 ;  /* 0x0000000d27337819 */ /* 0x000fe40000010e26 */
[----:B------:R-:W-:Y:S02]  /*7be0*/  IADD3 R46, PT, PT, R57, -0x3e640e8c, R46 ;  /* 0xc19bf174392e7810 */ /* 0x000fe40007ffe02e */
[----:B------:R-:W-:Y:S02]  /*7bf0*/  LOP3.LUT R48, R53, R48, R51, 0x96, !PT ;  /* 0x0000003035307212 */ /* 0x000fe400078e9633 */
[----:B------:R-:W-:Y:S02]  /*7c00*/  IADD3 R51, PT, PT, R44, R54, R55 ;  /* 0x000000362c337210 */ /* 0x000fe40007ffe037 */
[--C-:B------:R-:W-:Y:S02]  /*7c10*/  SHF.L.W.U32.HI R53, R16, 0xe, R17.reuse ;  /* 0x0000000e10357819 */ /* 0x100fe40000010e11 */
[--C-:B------:R-:W-:Y:S01]  /*7c20*/  SHF.L.W.U32.HI R16, R17, 0x19, R17.reuse ;  /* 0x0000001911107819 */ /* 0x100fe20000010e11 */
[----:B------:R-:W-:Y:S01]  /*7c30*/  IMAD.IADD R44, R51, 0x1, R46 ;  /* 0x00000001332c7824 */ /* 0x000fe200078e022e */
[----:B------:R-:W-:-:S02]  /*7c40*/  SHF.R.U32.HI R54, RZ, 0x3, R17 ;  /* 0x00000003ff367819 */ /* 0x000fc40000011611 */
        /* <DEDUP_REMOVED lines=12> */
[----:B------:R-:W-:-:S02]  /*7d10*/  IADD3 R54, PT, PT, R54, R55, R21 ;  /* 0x0000003736367210 */ /* 0x000fc40007ffe015 */
[----:B------:R-:W-:Y:S02]  /*7d20*/  LOP3.LUT R48, R49, R50, R51, 0xe8, !PT ;  /* 0x0000003231307212 */ /* 0x000fe400078ee833 */
[--C-:B------:R-:W-:Y:S02]  /*7d30*/  SHF.L.W.U32.HI R25, R25, 0xe, R14.reuse ;  /* 0x0000000e19197819 */ /* 0x100fe40000010e0e */
[--C-:B------:R-:W-:Y:S02]  /*7d40*/  SHF.L.W.U32.HI R16, R14, 0x19, R14.reuse ;  /* 0x000000190e107819 */ /* 0x100fe40000010e0e */
[----:B------:R-:W-:Y:S02]  /*7d50*/  SHF.R.U32.HI R49, RZ, 0x3, R14 ;  /* 0x00000003ff317819 */ /* 0x000fe4000001160e */
[----:B------:R-:W-:Y:S02]  /*7d60*/  IADD3 R48, PT, PT, R47, R53, R48 ;  /* 0x000000352f307210 */ /* 0x000fe40007ffe030 */
[----:B------:R-:W-:-:S02]  /*7d70*/  IADD3 R41, PT, PT, R54, -0x1b64963f, R41 ;  /* 0xe49b69c136297810 */ /* 0x000fc40007ffe029 */
        /* <DEDUP_REMOVED lines=87> */
[C-C-:B------:R-:W-:Y:S02]  /*82f0*/  SHF.L.W.U32.HI R0, R17.reuse, 0xf, R17.reuse ;  /* 0x0000000f11007819 */ /* 0x140fe40000010e11 */
[--C-:B------:R-:W-:Y:S02]  /*8300*/  SHF.L.W.U32.HI R51, R17, 0xd, R17.reuse ;  /* 0x0000000d11337819 */ /* 0x100fe40000010e11 */
[----:B------:R-:W-:Y:S02]  /*8310*/  SHF.R.U32.HI R10, RZ, 0xa, R17 ;  /* 0x0000000aff0a7819 */ /* 0x000fe40000011611 */
[----:B------:R-:W-:Y:S02]  /*8320*/  SHF.L.W.U32.HI R47, R8, 0xe, R9 ;  /* 0x0000000e082f7819 */ /* 0x000fe40000010e09 */
[----:B------:R-:W-:-:S02]  /*8330*/  IADD3 R8, PT, PT, R41, R53, R48 ;  /* 0x0000003529087210 */ /* 0x000fc40007ffe030 */
[----:B------:R-:W-:Y:S02]  /*8340*/  IADD3 R25, PT, PT, R50, 0x2de92c6f, R25 ;  /* 0x2de92c6f32197810 */ /* 0x000fe40007ffe019 */
[----:B------:R-:W-:Y:S02]  /*8350*/  LOP3.LUT R0, R10, R0, R51, 0x96, !PT ;  /* 0x000000000a007212 */ /* 0x000fe400078e9633 */
        /* <DEDUP_REMOVED lines=22> */
[--C-:B------:R-:W-:Y:S02]  /*84c0*/  SHF.L.W.U32.HI R42, R11, 0xe, R6.reuse ;  /* 0x0000000e0b2a7819 */ /* 0x100fe40000010e06 */
[----:B------:R-:W-:-:S02]  /*84d0*/  SHF.L.W.U32.HI R11, R6, 0x19, R6 ;  /* 0x00000019060b7819 */ /* 0x000fc40000010e06 */
[----:B------:R-:W-:Y:S02]  /*84e0*/  SHF.R.U32.HI R46, RZ, 0x3, R6 ;  /* 0x00000003ff2e7819 */ /* 0x000fe40000011606 */
[----:B------:R-:W-:Y:S01]  /*84f0*/  LOP3.LUT R3, R14, R3, R10, 0x96, !PT ;  /* 0x000000030e037212 */ /* 0x000fe200078e960a */
[----:B------:R-:W-:Y:S01]  /*8500*/  IMAD.IADD R10, R47, 0x1, R40 ;  /* 0x000000012f0a7824 */ /* 0x000fe200078e0228 */
        /* <DEDUP_REMOVED lines=30> */
[--C-:B------:R-:W-:Y:S02]  /*86f0*/  SHF.L.W.U32.HI R6, R14, 0x1e, R14.reuse ;  /* 0x0000001e0e067819 */ /* 0x100fe40000010e0e */
[----:B------:R-:W-:Y:S02]  /*8700*/  LOP3.LUT R46, R46, R42, R49, 0x96, !PT ;  /* 0x0000002a2e2e7212 */ /* 0x000fe400078e9631 */
[----:B------:R-:W-:-:S02]  /*8710*/  SHF.L.W.U32.HI R43, R14, 0x13, R14 ;  /* 0x000000130e2b7819 */ /* 0x000fc40000010e0e */
[----:B------:R-:W-:Y:S02]  /*8720*/  SHF.L.W.U32.HI R20, R14, 0xa, R14 ;  /* 0x0000000a0e147819 */ /* 0x000fe40000010e0e */
[----:B------:R-:W-:Y:S02]  /*8730*/  LOP3.LUT R42, R10, R11, R41, 0xe2, !PT ;  /* 0x0000000b0a2a7212 */ /* 0x000fe400078ee229 */
[----:B------:R-:W-:Y:S02]  /*8740*/  LOP3.LUT R20, R20, R43, R6, 0x96, !PT ;  /* 0x0000002b14147212 */ /* 0x000fe400078e9606 */
[----:B------:R-:W-:Y:S02]  /*8750*/  IADD3 R49, PT, PT, R42, R46, R9 ;  /* 0x0000002e2a317210 */ /* 0x000fe40007ffe009 */
[----:B------:R-:W-:Y:S02]  /*8760*/  LOP3.LUT R43, R8, R47, R14, 0xe8, !PT ;  /* 0x0000002f082b7212 */ /* 0x000fe400078ee80e */
[----:B------:R-:W-:-:S02]  /*8770*/  IADD3 R18, PT, PT, R49, 0x76f988da, R18 ;  /* 0x76f988da31127810 */ /* 0x000fc40007ffe012 */
[C---:B------:R-:W-:Y:S02]  /*8780*/  SHF.L.W.U32.HI R6, R3.reuse, 0xf, R3 ;  /* 0x0000000f03067819 */ /* 0x040fe40000010e03 */
[----:B------:R-:W-:Y:S02]  /*8790*/  IADD3 R43, PT, PT, R44, R20, R43 ;  /* 0x000000142c2b7210 */ /* 0x000fe40007ffe02b */
        /* <DEDUP_REMOVED lines=49> */
[----:B------:R-:W-:Y:S01]  /*8ab0*/  SHF.R.U32.HI R10, RZ, 0xa, R7 ;  /* 0x0000000aff0a7819 */ /* 0x000fe20000011607 */
[----:B------:R-:W-:Y:S01]  /*8ac0*/  IMAD.IADD R24, R27, 0x1, R14 ;  /* 0x000000011b187824 */ /* 0x000fe200078e020e */
[----:B------:R-:W-:-:S02]  /*8ad0*/  SHF.L.W.U32.HI R40, R5, 0xe, R12 ;  /* 0x0000000e05287819 */ /* 0x000fc40000010e0c */
[----:B------:R-:W-:Y:S02]  /*8ae0*/  LOP3.LUT R6, R10, R6, R47, 0x96, !PT ;  /* 0x000000060a067212 */ /* 0x000fe400078e962f */
[--C-:B------:R-:W-:Y:S02]  /*8af0*/  SHF.L.W.U32.HI R5, R12, 0x19, R12.reuse ;  /* 0x000000190c057819 */ /* 0x100fe40000010e0c */
[----:B------:R-:W-:Y:S02]  /*8b00*/  SHF.R.U32.HI R42, RZ, 0x3, R12 ;  /* 0x00000003ff2a7819 */ /* 0x000fe4000001160c */
[----:B------:R-:W-:Y:S02]  /*8b10*/  IADD3 R6, PT, PT, R26, R6, R17 ;  /* 0x000000061a067210 */ /* 0x000fe40007ffe011 */
[C-C-:B------:R-:W-:Y:S02]  /*8b20*/  SHF.L.W.U32.HI R10, R24.reuse, 0x1a, R24.reuse ;  /* 0x0000001a180a7819 */ /* 0x140fe40000010e18 */
[----:B------:R-:W-:-:S02]  /*8b30*/  SHF.L.W.U32.HI R47, R24, 0x15, R24 ;  /* 0x00000015182f7819 */ /* 0x000fc40000010e18 */
[----:B------:R-:W-:Y:S02]  /*8b40*/  SHF.L.W.U32.HI R26, R24, 0x7, R24 ;  /* 0x00000007181a7819 */ /* 0x000fe40000010e18 */
[----:B------:R-:W-:Y:S02]  /*8b50*/  LOP3.LUT R5, R42, R5, R40, 0x96, !PT ;  /* 0x000000052a057212 */ /* 0x000fe400078e9628 */
[----:B------:R-:W-:Y:S02]  /*8b60*/  LOP3.LUT R44, R26, R10, R47, 0x96, !PT ;  /* 0x0000000a1a2c7212 */ /* 0x000fe400078e962f */
[--C-:B------:R-:W-:Y:S01]  /*8b70*/  SHF.L.W.U32.HI R26, R27, 0x1e, R27.reuse ;  /* 0x0000001e1b1a7819 */ /* 0x100fe20000010e1b */
[----:B------:R-:W-:Y:S01]  /*8b80*/  IMAD.IADD R5, R5, 0x1, R6 ;  /* 0x0000000105057824 */ /* 0x000fe200078e0206 */
[C-C-:B------:R-:W-:Y:S02]  /*8b90*/  SHF.L.W.U32.HI R49, R27.reuse, 0x13, R27.reuse ;  /* 0x000000131b317819 */ /* 0x140fe40000010e1b */
[----:B------:R-:W-:-:S02]  /*8ba0*/  SHF.L.W.U32.HI R40, R27, 0xa, R27 ;  /* 0x0000000a1b287819 */ /* 0x000fc40000010e1b */
[----:B------:R-:W-:Y:S02]  /*8bb0*/  LOP3.LUT R42, R25, R24, R8, 0xe2, !PT ;  /* 0x00000018192a7212 */ /* 0x000fe400078ee208 */
[----:B------:R-:W-:Y:S02]  /*8bc0*/  LOP3.LUT R40, R40, R49, R26, 0x96, !PT ;  /* 0x0000003128287212 */ /* 0x000fe400078e961a */
[C-C-:B------:R-:W-:Y:S02]  /*8bd0*/  SHF.L.W.U32.HI R6, R4.reuse, 0xf, R4.reuse ;  /* 0x0000000f04067819 */ /* 0x140fe40000010e04 */
[--C-:B------:R-:W-:Y:S02]  /*8be0*/  SHF.L.W.U32.HI R47, R4, 0xd, R4.reuse ;  /* 0x0000000d042f7819 */ /* 0x100fe40000010e04 */
[----:B------:R-:W-:Y:S02]  /*8bf0*/  SHF.R.U32.HI R10, RZ, 0xa, R4 ;  /* 0x0000000aff0a7819 */ /* 0x000fe40000011604 */
[----:B------:R-:W-:-:S02]  /*8c00*/  LOP3.LUT R26, R43, R20, R27, 0xe8, !PT ;  /* 0x000000142b1a7212 */ /* 0x000fc400078ee81b */
[----:B------:R-:W-:Y:S02]  /*8c10*/  IADD3 R42, PT, PT, R42, R44, R5 ;  /* 0x0000002c2a2a7210 */ /* 0x000fe40007ffe005 */
[----:B------:R-:W-:Y:S02]  /*8c20*/  LOP3.LUT R6, R10, R6, R47, 0x96, !PT ;  /* 0x000000060a067212 */ /* 0x000fe400078e962f */
[--C-:B------:R-:W-:Y:S02]  /*8c30*/  SHF.L.W.U32.HI R43, R28, 0xe, R13.reuse ;  /* 0x0000000e1c2b7819 */ /* 0x100fe40000010e0d */
[----:B------:R-:W-:Y:S02]  /*8c40*/  IADD3 R45, PT, PT, R45, R40, R26 ;  /* 0x000000282d2d7210 */ /* 0x000fe40007ffe01a */
[--C-:B------:R-:W-:Y:S02]  /*8c50*/  SHF.L.W.U32.HI R10, R13, 0x19, R13.reuse ;  /* 0x000000190d0a7819 */ /* 0x100fe40000010e0d */
[----:B------:R-:W-:-:S02]  /*8c60*/  SHF.R.U32.HI R28, RZ, 0x3, R13 ;  /* 0x00000003ff1c7819 */ /* 0x000fc4000001160d */
        /* <DEDUP_REMOVED lines=20> */
[----:B------:R-:W-:Y:S01]  /*8db0*/  SHF.R.U32.HI R8, RZ, 0xa, R5 ;  /* 0x0000000aff087819 */ /* 0x000fe20000011605 */
[----:B------:R-:W-:Y:S01]  /*8dc0*/  IMAD.IADD R20, R18, 0x1, R12 ;  /* 0x0000000112147824 */ /* 0x000fe200078e020c */
[--C-:B------:R-:W-:Y:S02]  /*8dd0*/  SHF.L.W.U32.HI R29, R29, 0xe, R22.reuse ;  /* 0x0000000e1d1d7819 */ /* 0x100fe40000010e16 */
        /* <DEDUP_REMOVED lines=9> */
[C---:B------:R-:W-:Y:S02]  /*8e70*/  SHF.L.W.U32.HI R28, R18.reuse, 0x1e, R18 ;  /* 0x0000001e121c7819 */ /* 0x040fe40000010e12 */
[----:B------:R-:W-:Y:S02]  /*8e80*/  LOP3.LUT R42, R29, R11, R40, 0x96, !PT ;  /* 0x0000000b1d2a7212 */ /* 0x000fe400078e9628 */
[C-C-:B------:R-:W-:Y:S02]  /*8e90*/  SHF.L.W.U32.HI R29, R18.reuse, 0x13, R18.reuse ;  /* 0x00000013121d7819 */ /* 0x140fe40000010e12 */
[----:B------:R-:W-:Y:S02]  /*8ea0*/  SHF.L.W.U32.HI R40, R18, 0xa, R18 ;  /* 0x0000000a12287819 */ /* 0x000fe40000010e12 */
[----:B------:R-:W-:-:S02]  /*8eb0*/  LOP3.LUT R47, R43, R20, R24, 0xe2, !PT ;  /* 0x000000142b2f7212 */ /* 0x000fc400078ee218 */
[C-C-:B------:R-:W-:Y:S02]  /*8ec0*/  SHF.L.W.U32.HI R10, R6.reuse, 0xf, R6.reuse ;  /* 0x0000000f060a7819 */ /* 0x140fe40000010e06 */
[--C-:B------:R-:W-:Y:S02]  /*8ed0*/  SHF.L.W.U32.HI R11, R6, 0xd, R6.reuse ;  /* 0x0000000d060b7819 */ /* 0x100fe40000010e06 */
[----:B------:R-:W-:Y:S02]  /*8ee0*/  SHF.R.U32.HI R13, RZ, 0xa, R6 ;  /* 0x0000000aff0d7819 */ /* 0x000fe40000011606 */
[----:B------:R-:W-:Y:S02]  /*8ef0*/  LOP3.LUT R29, R40, R29, R28, 0x96, !PT ;  /* 0x0000001d281d7212 */ /* 0x000fe400078e961c */
[----:B------:R-:W-:Y:S02]  /*8f00*/  IADD3 R42, PT, PT, R47, R42, R8 ;  /* 0x0000002a2f2a7210 */ /* 0x000fe40007ffe008 */
[----:B------:R-:W-:-:S02]  /*8f10*/  LOP3.LUT R40, R27, R45, R18, 0xe8, !PT ;  /* 0x0000002d1b287212 */ /* 0x000fc400078ee812 */
        /* <DEDUP_REMOVED lines=54> */
[----:B------:R-:W-:Y:S02]  /*9280*/  LOP3.LUT R18, R28, R18, R27, 0x96, !PT ;  /* 0x000000121c127212 */ /* 0x000fe400078e961b */
[----:B------:R-:W-:Y:S01]  /*9290*/  IADD3 R27, PT, PT, R2, R23, R7 ;  /* 0x00000017021b7210 */ /* 0x000fe20007ffe007 */
[C---:B------:R-:W-:Y:S01]  /*92a0*/  IMAD.IADD R23, R26.reuse, 0x1, R43 ;  /* 0x000000011a177824 */ /* 0x040fe200078e022b */
[----:B------:R-:W-:-:S04]  /*92b0*/  SHF.L.W.U32.HI R28, R26, 0xa, R26 ;  /* 0x0000000a1a1c7819 */ /* 0x000fc80000010e1a */
[C-C-:B------:R-:W-:Y:S02]  /*92c0*/  SHF.L.W.U32.HI R29, R23.reuse, 0x1a, R23.reuse ;  /* 0x0000001a171d7819 */ /* 0x140fe40000010e17 */
[C-C-:B------:R-:W-:Y:S02]  /*92d0*/  SHF.L.W.U32.HI R38, R23.reuse, 0x15, R23.reuse ;  /* 0x0000001517267819 */ /* 0x140fe40000010e17 */
[----:B------:R-:W-:Y:S01]  /*92e0*/  SHF.L.W.U32.HI R39, R23, 0x7, R23 ;  /* 0x0000000717277819 */ /* 0x000fe20000010e17 */
[----:B------:R-:W-:Y:S01]  /*92f0*/  IMAD.IADD R2, R18, 0x1, R27 ;  /* 0x0000000112027824 */ /* 0x000fe200078e021b */
[C-C-:B------:R-:W-:Y:S02]  /*9300*/  SHF.L.W.U32.HI R18, R26.reuse, 0x1e, R26.reuse ;  /* 0x0000001e1a127819 */ /* 0x140fe40000010e1a */
[----:B------:R-:W-:Y:S02]  /*9310*/  SHF.L.W.U32.HI R27, R26, 0x13, R26 ;  /* 0x000000131a1b7819 */ /* 0x000fe40000010e1a */
[----:B------:R-:W-:-:S02]  /*9320*/  LOP3.LUT R38, R39, R29, R38, 0x96, !PT ;  /* 0x0000001d27267212 */ /* 0x000fc400078e9626 */
[----:B------:R-:W-:Y:S02]  /*9330*/  LOP3.LUT R29, R22, R23, R13, 0xe2, !PT ;  /* 0x00000017161d7212 */ /* 0x000fe400078ee20d */
[----:B------:R-:W-:Y:S02]  /*9340*/  LOP3.LUT R28, R28, R27, R18, 0x96, !PT ;  /* 0x0000001b1c1c7212 */ /* 0x000fe400078e9612 */
[----:B------:R-:W-:Y:S02]  /*9350*/  LOP3.LUT R27, R41, R14, R26, 0xe8, !PT ;  /* 0x0000000e291b7212 */ /* 0x000fe400078ee81a */
[----:B------:R-:W-:Y:S02]  /*9360*/  IADD3 R29, PT, PT, R29, R38, R2 ;  /* 0x000000261d1d7210 */ /* 0x000fe40007ffe002 */
[----:B------:R-:W-:Y:S02]  /*9370*/  IADD3 R27, PT, PT, R12, R28, R27 ;  /* 0x0000001c0c1b7210 */ /* 0x000fe40007ffe01b */
[----:B------:R-:W-:-:S02]  /*9380*/  IADD3 R20, PT, PT, R29, 0x14292967, R20 ;  /* 0x142929671d147810 */ /* 0x000fc40007ffe014 */
        /* <DEDUP_REMOVED lines=51> */
[C-C-:B------:R-:W-:Y:S02]  /*96c0*/  SHF.L.W.U32.HI R29, R17.reuse, 0x19, R17.reuse ;  /* 0x00000019111d7819 */ /* 0x140fe40000010e11 */
        /* <DEDUP_REMOVED lines=10> */
[----:B------:R-:W-:-:S02]  /*9770*/  LOP3.LUT R42, R25, R24, R18, 0xe2, !PT ;  /* 0x00000018192a7212 */ /* 0x000fc400078ee212 */
[----:B------:R-:W-:Y:S02]  /*9780*/  LOP3.LUT R41, R40, R38, R39, 0x96, !PT ;  /* 0x0000002628297212 */ /* 0x000fe400078e9627 */
[C-C-:B------:R-:W-:Y:S02]  /*9790*/  SHF.L.W.U32.HI R38, R26.reuse, 0x1e, R26.reuse ;  /* 0x0000001e1a267819 */ /* 0x140fe40000010e1a */
[C-C-:B------:R-:W-:Y:S02]  /*97a0*/  SHF.L.W.U32.HI R39, R26.reuse, 0x13, R26.reuse ;  /* 0x000000131a277819 */ /* 0x140fe40000010e1a */
[----:B------:R-:W-:Y:S02]  /*97b0*/  SHF.L.W.U32.HI R40, R26, 0xa, R26 ;  /* 0x0000000a1a287819 */ /* 0x000fe40000010e1a */
        /* <DEDUP_REMOVED lines=49> */
[----:B------:R-:W-:Y:S02]  /*9ad0*/  IADD3 R42, PT, PT, R42, R41, R17 ;  /* 0x000000292a2a7210 */ /* 0x000fe40007ffe011 */
[----:B------:R-:W-:Y:S02]  /*9ae0*/  LOP3.LUT R26, R26, R43, R29, 0xe8, !PT ;  /* 0x0000002b1a1a7212 */ /* 0x000fe400078ee81d */
[C-C-:B------:R-:W-:Y:S02]  /*9af0*/  SHF.L.W.U32.HI R15, R16.reuse, 0xf, R16.reuse ;  /* 0x0000000f100f7819 */ /* 0x140fe40000010e10 */
[--C-:B------:R-:W-:Y:S02]  /*9b00*/  SHF.L.W.U32.HI R18, R16, 0xd, R16.reuse ;  /* 0x0000000d10127819 */ /* 0x100fe40000010e10 */
[----:B------:R-:W-:-:S02]  /*9b10*/  SHF.R.U32.HI R19, RZ, 0xa, R16 ;  /* 0x0000000aff137819 */ /* 0x000fc40000011610 */
[----:B------:R-:W-:Y:S02]  /*9b20*/  IADD3 R26, PT, PT, R21, R39, R26 ;  /* 0x00000027151a7210 */ /* 0x000fe40007ffe01a */
[----:B------:R-:W-:Y:S02]  /*9b30*/  IADD3 R25, PT, PT, R42, 0x650a7354, R25 ;  /* 0x650a73542a197810 */ /* 0x000fe40007ffe019 */
[----:B------:R-:W-:Y:S02]  /*9b40*/  LOP3.LUT R15, R19, R15, R18, 0x96, !PT ;  /* 0x0000000f130f7212 */ /* 0x000fe400078e9612 */
[C---:B------:R-:W-:Y:S01]  /*9b50*/  SHF.L.W.U32.HI R18, R3.reuse, 0x19, R3 ;  /* 0x0000001903127819 */ /* 0x040fe20000010e03 */
[----:B------:R-:W-:Y:S01]  /*9b60*/  IMAD.IADD R21, R26, 0x1, R25 ;  /* 0x000000011a157824 */ /* 0x000fe200078e0219 */
[--C-:B------:R-:W-:Y:S02]  /*9b70*/  SHF.L.W.U32.HI R19, R3, 0xe, R3.reuse ;  /* 0x0000000e03137819 */ /* 0x100fe40000010e03 */
        /* <DEDUP_REMOVED lines=16> */
[--C-:B------:R-:W-:Y:S02]  /*9c80*/  SHF.L.W.U32.HI R0, R17, 0xf, R17.reuse ;  /* 0x0000000f11007819 */ /* 0x100fe40000010e11 */
[----:B------:R-:W-:Y:S02]  /*9c90*/  IADD3 R24, PT, PT, R39, 0x766a0abb, R24 ;  /* 0x766a0abb27187810 */ /* 0x000fe40007ffe018 */
[--C-:B------:R-:W-:Y:S02]  /*9ca0*/  SHF.L.W.U32.HI R15, R17, 0xd, R17.reuse ;  /* 0x0000000d110f7819 */ /* 0x100fe40000010e11 */
[----:B------:R-:W-:-:S02]  /*9cb0*/  SHF.R.U32.HI R18, RZ, 0xa, R17 ;  /* 0x0000000aff127819 */ /* 0x000fc40000011611 */
[C---:B------:R-:W-:Y:S02]  /*9cc0*/  SHF.L.W.U32.HI R38, R9.reuse, 0x19, R9 ;  /* 0x0000001909267819 */ /* 0x040fe40000010e09 */
        /* <DEDUP_REMOVED lines=16> */
[C-C-:B------:R-:W-:Y:S02]  /*9dd0*/  SHF.L.W.U32.HI R3, R19.reuse, 0xf, R19.reuse ;  /* 0x0000000f13037819 */ /* 0x140fe40000010e13 */
[--C-:B------:R-:W-:Y:S02]  /*9de0*/  SHF.L.W.U32.HI R18, R19, 0xd, R19.reuse ;  /* 0x0000000d13127819 */ /* 0x100fe40000010e13 */
[----:B------:R-:W-:-:S02]  /*9df0*/  SHF.R.U32.HI R38, RZ, 0xa, R19 ;  /* 0x0000000aff267819 */ /* 0x000fc40000011613 */
[----:B------:R-:W-:Y:S02]  /*9e00*/  IADD3 R42, PT, PT, R42, R43, R15 ;  /* 0x0000002b2a2a7210 */ /* 0x000fe40007ffe00f */
[----:B------:R-:W-:Y:S02]  /*9e10*/  LOP3.LUT R40, R29, R26, R22, 0xe8, !PT ;  /* 0x0000001a1d287212 */ /* 0x000fe400078ee816 */
[----:B------:R-:W-:Y:S02]  /*9e20*/  LOP3.LUT R3, R38, R3, R18, 0x96, !PT ;  /* 0x0000000326037212 */ /* 0x000fe400078e9612 */
[----:B------:R-:W-:Y:S02]  /*9e30*/  IADD3 R23, PT, PT, R23, R39, R40 ;  /* 0x0000002717177210 */ /* 0x000fe40007ffe028 */
[----:B------:R-:W-:Y:S02]  /*9e40*/  IADD3 R27, PT, PT, R42, -0x7e3d36d2, R27 ;  /* 0x81c2c92e2a1b7810 */ /* 0x000fe40007ffe01b */
[----:B------:R-:W-:-:S02]  /*9e50*/  SHF.L.W.U32.HI R18, R7, 0x19, R7 ;  /* 0x0000001907127819 */ /* 0x000fc40000010e07 */
        /* <DEDUP_REMOVED lines=114> */
[----:B------:R-:W-:-:S02]  /*a580*/  SHF.L.W.U32.HI R6, R23, 0xf, R23 ;  /* 0x0000000f17067819 */ /* 0x000fc40000010e17 */
        /* <DEDUP_REMOVED lines=26> */
[----:B------:R-:W-:-:S02]  /*a730*/  IADD3 R39, PT, PT, R40, -0x2e6d17e7, R39 ;  /* 0xd192e81928277810 */ /* 0x000fc40007ffe027 */
[----:B------:R-:W-:Y:S02]  /*a740*/  LOP3.LUT R8, R22, R8, R41, 0x96, !PT ;  /* 0x0000000816087212 */ /* 0x000fe400078e9629 */
[C-C-:B------:R-:W-:Y:S02]  /*a750*/  SHF.L.W.U32.HI R22, R11.reuse, 0x19, R11.reuse ;  /* 0x000000190b167819 */ /* 0x140fe40000010e0b */
        /* <DEDUP_REMOVED lines=19> */
[----:B------:R-:W-:Y:S02]  /*a890*/  IADD3 R4, PT, PT, R43, -0x2966f9dc, R4 ;  /* 0xd69906242b047810 */ /* 0x000fe40007ffe004 */
        /* <DEDUP_REMOVED lines=13> */
[----:B------:R-:W-:Y:S02]  /*a970*/  SHF.L.W.U32.HI R11, R8, 0xf, R8 ;  /* 0x0000000f080b7819 */ /* 0x000fe40000010e08 */
[----:B------:R-:W-:Y:S02]  /*a980*/  LOP3.LUT R42, R40, R29, R38, 0x96, !PT ;  /* 0x0000001d282a7212 */ /* 0x000fe400078e9626 */
[----:B------:R-:W-:-:S02]  /*a990*/  SHF.L.W.U32.HI R22, R8, 0xd, R8 ;  /* 0x0000000d08167819 */ /* 0x000fc40000010e08 */
[----:B------:R-:W-:Y:S02]  /*a9a0*/  SHF.R.U32.HI R29, RZ, 0xa, R8 ;  /* 0x0000000aff1d7819 */ /* 0x000fe40000011608 */
[C-C-:B------:R-:W-:Y:S02]  /*a9b0*/  SHF.L.W.U32.HI R38, R24.reuse, 0x1e, R24.reuse ;  /* 0x0000001e18267819 */ /* 0x140fe40000010e18 */
[C-C-:B------:R-:W-:Y:S02]  /*a9c0*/  SHF.L.W.U32.HI R41, R24.reuse, 0x13, R24.reuse ;  /* 0x0000001318297819 */ /* 0x140fe40000010e18 */
[----:B------:R-:W-:Y:S02]  /*a9d0*/  SHF.L.W.U32.HI R40, R24, 0xa, R24 ;  /* 0x0000000a18287819 */ /* 0x000fe40000010e18 */
[----:B------:R-:W-:Y:S02]  /*a9e0*/  LOP3.LUT R43, R7, R0, R6, 0xe2, !PT ;  /* 0x00000000072b7212 */ /* 0x000fe400078ee206 */
[----:B------:R-:W-:-:S02]  /*a9f0*/  LOP3.LUT R11, R29, R11, R22, 0x96, !PT ;  /* 0x0000000b1d0b7212 */ /* 0x000fc400078e9616 */
[----:B------:R-:W-:Y:S02]  /*aa00*/  LOP3.LUT R29, R40, R41, R38, 0x96, !PT ;  /* 0x00000029281d7212 */ /* 0x000fe400078e9626 */
[----:B------:R-:W-:Y:S02]  /*aa10*/  IADD3 R42, PT, PT, R43, R42, R10 ;  /* 0x0000002a2b2a7210 */ /* 0x000fe40007ffe00a */
[----:B------:R-:W-:Y:S02]  /*aa20*/  LOP3.LUT R40, R27, R28, R24, 0xe8, !PT ;  /* 0x0000001c1b287212 */ /* 0x000fe400078ee818 */
[----:B------:R-:W-:Y:S02]  /*aa30*/  IADD3 R5, PT, PT, R42, -0xbf1ca7b, R5 ;  /* 0xf40e35852a057810 */ /* 0x000fe40007ffe005 */
[----:B------:R-:W-:Y:S02]  /*aa40*/  IADD3 R29, PT, PT, R3, R29, R40 ;  /* 0x0000001d031d7210 */ /* 0x000fe40007ffe028 */
[----:B------:R-:W-:-:S02]  /*aa50*/  SHF.L.W.U32.HI R22, R12, 0x19, R12 ;  /* 0x000000190c167819 */ /* 0x000fc40000010e0c */
[--C-:B------:R-:W-:Y:S02]  /*aa60*/  SHF.L.W.U32.HI R27, R12, 0xe, R12.reuse ;  /* 0x0000000e0c1b7819 */ /* 0x100fe40000010e0c */
[----:B------:R-:W-:Y:S01]  /*aa70*/  SHF.R.U32.HI R38, RZ, 0x3, R12 ;  /* 0x00000003ff267819 */ /* 0x000fe2000001160c */
[----:B------:R-:W-:Y:S01]  /*aa80*/  IMAD.IADD R3, R29, 0x1, R5 ;  /* 0x000000011d037824 */ /* 0x000fe200078e0205 */
[----:B------:R-:W-:Y:S02]  /*aa90*/  IADD3 R11, PT, PT, R2, R11, R9 ;  /* 0x0000000b020b7210 */ /* 0x000fe40007ffe009 */
[----:B------:R-:W-:Y:S02]  /*aaa0*/  LOP3.LUT R22, R38, R22, R27, 0x96, !PT ;  /* 0x0000001626167212 */ /* 0x000fe400078e961b */
[C-C-:B------:R-:W-:Y:S02]  /*aab0*/  SHF.L.W.U32.HI R38, R3.reuse, 0x1a, R3.reuse ;  /* 0x0000001a03267819 */ /* 0x140fe40000010e03 */
[----:B------:R-:W-:-:S02]  /*aac0*/  SHF.L.W.U32.HI R41, R3, 0x15, R3 ;  /* 0x0000001503297819 */ /* 0x000fc40000010e03 */
[----:B------:R-:W-:Y:S01]  /*aad0*/  SHF.L.W.U32.HI R40, R3, 0x7, R3 ;  /* 0x0000000703287819 */ /* 0x000fe20000010e03 */
[----:B------:R-:W-:Y:S01]  /*aae0*/  IMAD.IADD R22, R22, 0x1, R11 ;  /* 0x0000000116167824 */ /* 0x000fe200078e020b */
[C-C-:B------:R-:W-:Y:S02]  /*aaf0*/  SHF.L.W.U32.HI R2, R29.reuse, 0x1e, R29.reuse ;  /* 0x0000001e1d027819 */ /* 0x140fe40000010e1d */
[C-C-:B------:R-:W-:Y:S02]  /*ab00*/  SHF.L.W.U32.HI R11, R29.reuse, 0x13, R29.reuse ;  /* 0x000000131d0b7819 */ /* 0x140fe40000010e1d */
[----:B------:R-:W-:Y:S02]  /*ab10*/  SHF.L.W.U32.HI R27, R29, 0xa, R29 ;  /* 0x0000000a1d1b7819 */ /* 0x000fe40000010e1d */
[----:B------:R-:W-:Y:S02]  /*ab20*/  LOP3.LUT R38, R40, R38, R41, 0x96, !PT ;  /* 0x0000002628267212 */ /* 0x000fe400078e9629 */
[----:B------:R-:W-:-:S02]  /*ab30*/  LOP3.LUT R41, R0, R3, R7, 0xe2, !PT ;  /* 0x0000000300297212 */ /* 0x000fc400078ee207 */
[----:B------:R-:W-:Y:S02]  /*ab40*/  LOP3.LUT R11, R27, R11, R2, 0x96, !PT ;  /* 0x0000000b1b0b7212 */ /* 0x000fe400078e9602 */
[----:B------:R-:W-:Y:S02]  /*ab50*/  LOP3.LUT R27, R28, R24, R29, 0xe8, !PT ;  /* 0x000000181c1b7212 */ /* 0x000fe400078ee81d */
[----:B------:R-:W-:Y:S02]  /*ab60*/  IADD3 R41, PT, PT, R41, R38, R22 ;  /* 0x0000002629297210 */ /* 0x000fe40007ffe016 */
[----:B------:R-:W-:Y:S02]  /*ab70*/  IADD3 R27, PT, PT, R26, R11, R27 ;  /* 0x0000000b1a1b7210 */ /* 0x000fe40007ffe01b */
[----:B------:R-:W-:Y:S02]  /*ab80*/  SHF.L.W.U32.HI R2, R10, 0xf, R10 ;  /* 0x0000000f0a027819 */ /* 0x000fe40000010e0a */
[----:B------:R-:W-:-:S02]  /*ab90*/  IADD3 R6, PT, PT, R41, 0x106aa070, R6 ;  /* 0x106aa07029067810 */ /* 0x000fc40007ffe006 */
[--C-:B------:R-:W-:Y:S02]  /*aba0*/  SHF.L.W.U32.HI R11, R10, 0xd, R10.reuse ;  /* 0x0000000d0a0b7819 */ /* 0x100fe40000010e0a */
[----:B------:R-:W-:Y:S02]  /*abb0*/  SHF.R.U32.HI R26, RZ, 0xa, R10 ;  /* 0x0000000aff1a7819 */ /* 0x000fe4000001160a */
[----:B------:R-:W-:Y:S02]  /*abc0*/  SHF.L.W.U32.HI R28, R14, 0x19, R14 ;  /* 0x000000190e1c7819 */ /* 0x000fe40000010e0e */
[----:B------:R-:W-:Y:S01]  /*abd0*/  LOP3.LUT R11, R26, R2, R11, 0x96, !PT ;  /* 0x000000021a0b7212 */ /* 0x000fe200078e960b */
        /* <DEDUP_REMOVED lines=70> */
[C-C-:B------:R-:W-:Y:S02]  /*b040*/  SHF.L.W.U32.HI R13, R17.reuse, 0x19, R17.reuse ;  /* 0x00000019110d7819 */ /* 0x140fe40000010e11 */
        /* <DEDUP_REMOVED lines=34> */
[----:B------:R-:W-:Y:S02]  /*b270*/  LOP3.LUT R40, R28, R43, R39, 0xe2, !PT ;  /* 0x0000002b1c287212 */ /* 0x000fe400078ee227 */
[----:B------:R-:W-:-:S04]  /*b280*/  LOP3.LUT R41, R5, R2, R3, 0x96, !PT ;  /* 0x0000000205297212 */ /* 0x000fc800078e9603 */
[----:B------:R-:W-:-:S04]  /*b290*/  IADD3 R41, PT, PT, R40, R41, R13 ;  /* 0x0000002928297210 */ /* 0x000fc80007ffe00d */
[----:B------:R-:W-:Y:S02]  /*b2a0*/  IADD3 R24, PT, PT, R41, 0x391c0cb3, R24 ;  /* 0x391c0cb329187810 */ /* 0x000fe40007ffe018 */
[----:B------:R-:W2:Y:S01]  /*b2b0*/  LDL.64 R40, [R1+0x90] ;  /* 0x0000900001287983 */ /* 0x000ea20000100a00 */
[C-C-:B------:R-:W-:Y:S02]  /*b2c0*/  SHF.L.W.U32.HI R5, R42.reuse, 0x1e, R42.reuse ;  /* 0x0000001e2a057819 */ /* 0x140fe40000010e2a */
[C-C-:B------:R-:W-:Y:S02]  /*b2d0*/  SHF.L.W.U32.HI R6, R42.reuse, 0x13, R42.reuse ;  /* 0x000000132a067819 */ /* 0x140fe40000010e2a */
[----:B------:R-:W-:-:S04]  /*b2e0*/  SHF.L.W.U32.HI R17, R42, 0xa, R42 ;  /* 0x0000000a2a117819 */ /* 0x000fc80000010e2a */
[----:B------:R-:W-:Y:S02]  /*b2f0*/  LOP3.LUT R17, R17, R6, R5, 0x96, !PT ;  /* 0x0000000611117212 */ /* 0x000fe400078e9605 */
[----:B------:R-:W-:Y:S02]  /*b300*/  LOP3.LUT R6, R4, R27, R42, 0xe8, !PT ;  /* 0x0000001b04067212 */ /* 0x000fe400078ee82a */
[C-C-:B------:R-:W-:Y:S02]  /*b310*/  SHF.L.W.U32.HI R0, R16.reuse, 0xf, R16.reuse ;  /* 0x0000000f10007819 */ /* 0x140fe40000010e10 */
[--C-:B------:R-:W-:Y:S02]  /*b320*/  SHF.L.W.U32.HI R3, R16, 0xd, R16.reuse ;  /* 0x0000000d10037819 */ /* 0x100fe40000010e10 */
[----:B------:R-:W-:Y:S02]  /*b330*/  SHF.R.U32.HI R2, RZ, 0xa, R16 ;  /* 0x0000000aff027819 */ /* 0x000fe40000011610 */
[----:B------:R-:W-:-:S02]  /*b340*/  IADD3 R17, PT, PT, R7, R17, R6 ;  /* 0x0000001107117210 */ /* 0x000fc40007ffe006 */
[----:B------:R-:W-:Y:S02]  /*b350*/  LOP3.LUT R0, R2, R0, R3, 0x96, !PT ;  /* 0x0000000002007212 */ /* 0x000fe400078e9603 */
[--C-:B------:R-:W-:Y:S01]  /*b360*/  SHF.L.W.U32.HI R2, R15, 0x19, R15.reuse ;  /* 0x000000190f027819 */ /* 0x100fe20000010e0f */
        /* <DEDUP_REMOVED lines=12> */
[--C-:B------:R-:W-:Y:S02]  /*b430*/  SHF.L.W.U32.HI R4, R17, 0xa, R17.reuse ;  /* 0x0000000a11047819 */ /* 0x100fe40000010e11 */
        /* <DEDUP_REMOVED lines=57> */
[C---:B------:R-:W-:Y:S02]  /*b7d0*/  SHF.L.W.U32.HI R19, R21.reuse, 0x19, R21 ;  /* 0x0000001915137819 */ /* 0x040fe40000010e15 */
        /* <DEDUP_REMOVED lines=52> */
[C-C-:B------:R-:W-:Y:S02]  /*bb20*/  SHF.L.W.U32.HI R24, R39.reuse, 0x13, R39.reuse ;  /* 0x0000001327187819 */ /* 0x140fe40000010e27 */
[----:B------:R-:W-:Y:S02]  /*bb30*/  SHF.L.W.U32.HI R26, R39, 0xa, R39 ;  /* 0x0000000a271a7819 */ /* 0x000fe40000010e27 */
[----:B------:R-:W-:Y:S01]  /*bb40*/  LOP3.LUT R15, R15, R5, R18, 0x96, !PT ;  /* 0x000000050f0f7212 */ /* 0x000fe200078e9612 */
[----:B------:R-:W-:Y:S01]  /*bb50*/  IMAD.IADD R5, R39, 0x1, R6 ;  /* 0x0000000127057824 */ /* 0x000fe200078e0206 */
[----:B------:R-:W-:-:S02]  /*bb60*/  LOP3.LUT R24, R26, R24, R21, 0x96, !PT ;  /* 0x000000181a187212 */ /* 0x000fc400078e9615 */
[----:B------:R-:W-:Y:S02]  /*bb70*/  LOP3.LUT R21, R38, R19, R39, 0xe8, !PT ;  /* 0x0000001326157212 */ /* 0x000fe400078ee827 */
[----:B------:R-:W-:Y:S02]  /*bb80*/  IADD3 R14, PT, PT, R23, R14, R16 ;  /* 0x0000000e170e7210 */ /* 0x000fe40007ffe010 */
[C-C-:B------:R-:W-:Y:S02]  /*bb90*/  SHF.L.W.U32.HI R16, R5.reuse, 0x1a, R5.reuse ;  /* 0x0000001a05107819 */ /* 0x140fe40000010e05 */
[C-C-:B------:R-:W-:Y:S02]  /*bba0*/  SHF.L.W.U32.HI R23, R5.reuse, 0x15, R5.reuse ;  /* 0x0000001505177819 */ /* 0x140fe40000010e05 */
[----:B------:R-:W-:Y:S02]  /*bbb0*/  SHF.L.W.U32.HI R18, R5, 0x7, R5 ;  /* 0x0000000705127819 */ /* 0x000fe40000010e05 */
[----:B------:R-:W-:Y:S01]  /*bbc0*/  IADD3 R28, PT, PT, R28, R24, R21 ;  /* 0x000000181c1c7210 */ /* 0x000fe20007ffe015 */
[----:B------:R-:W-:Y:S01]  /*bbd0*/  IMAD.IADD R14, R15, 0x1, R14 ;  /* 0x000000010f0e7824 */ /* 0x000fe200078e020e */
[----:B------:R-:W-:-:S02]  /*bbe0*/  LOP3.LUT R24, R18, R16, R23, 0x96, !PT ;  /* 0x0000001012187212 */ /* 0x000fc400078e9617 */
[C-C-:B------:R-:W-:Y:S02]  /*bbf0*/  SHF.L.W.U32.HI R15, R28.reuse, 0x1e, R28.reuse ;  /* 0x0000001e1c0f7819 */ /* 0x140fe40000010e1c */
        /* <DEDUP_REMOVED lines=9> */
[----:B------:R-:W-:Y:S02]  /*bc90*/  IADD3 R15, PT, PT, R27, -0x7b3787ec, R4 ;  /* 0x84c878141b0f7810 */ /* 0x000fe40007ffe004 */
[----:B------:R-:W-:-:S02]  /*bca0*/  LOP3.LUT R24, R19, R39, R28, 0xe8, !PT ;  /* 0x0000002713187212 */ /* 0x000fc400078ee81c */
[C---:B------:R-:W-:Y:S01]  /*bcb0*/  SHF.L.W.U32.HI R18, R25.reuse, 0x19, R25 ;  /* 0x0000001919127819 */ /* 0x040fe20000010e19 */
[----:B------:R-:W-:Y:S01]  /*bcc0*/  IMAD.IADD R4, R28, 0x1, R15 ;  /* 0x000000011c047824 */ /* 0x000fe200078e020f */
[--C-:B------:R-:W-:Y:S02]  /*bcd0*/  SHF.L.W.U32.HI R21, R25, 0xe, R25.reuse ;  /* 0x0000000e19157819 */ /* 0x100fe40000010e19 */
[----:B------:R-:W-:Y:S02]  /*bce0*/  SHF.R.U32.HI R19, RZ, 0x3, R25 ;  /* 0x00000003ff137819 */ /* 0x000fe40000011619 */
[----:B------:R-:W-:Y:S02]  /*bcf0*/  IADD3 R43, PT, PT, R43, R23, R24 ;  /* 0x000000172b2b7210 */ /* 0x000fe40007ffe018 */
[----:B------:R-:W-:Y:S02]  /*bd00*/  LOP3.LUT R18, R19, R18, R21, 0x96, !PT ;  /* 0x0000001213127212 */ /* 0x000fe400078e9615 */
[----:B------:R-:W-:-:S02]  /*bd10*/  IADD3 R13, PT, PT, R20, R12, R13 ;  /* 0x0000000c140d7210 */ /* 0x000fc40007ffe00d */
[C-C-:B------:R-:W-:Y:S02]  /*bd20*/  SHF.L.W.U32.HI R21, R4.reuse, 0x1a, R4.reuse ;  /* 0x0000001a04157819 */ /* 0x140fe40000010e04 */
[C-C-:B------:R-:W-:Y:S02]  /*bd30*/  SHF.L.W.U32.HI R24, R4.reuse, 0x15, R4.reuse ;  /* 0x0000001504187819 */ /* 0x140fe40000010e04 */
[----:B------:R-:W-:Y:S02]  /*bd40*/  SHF.L.W.U32.HI R23, R4, 0x7, R4 ;  /* 0x0000000704177819 */ /* 0x000fe40000010e04 */
[C-C-:B------:R-:W-:Y:S02]  /*bd50*/  SHF.L.W.U32.HI R16, R43.reuse, 0x1e, R43.reuse ;  /* 0x0000001e2b107819 */ /* 0x140fe40000010e2b */
[C-C-:B------:R-:W-:Y:S02]  /*bd60*/  SHF.L.W.U32.HI R19, R43.reuse, 0x13, R43.reuse ;  /* 0x000000132b137819 */ /* 0x140fe40000010e2b */
[----:B------:R-:W-:Y:S01]  /*bd70*/  SHF.L.W.U32.HI R20, R43, 0xa, R43 ;  /* 0x0000000a2b147819 */ /* 0x000fe20000010e2b */
[----:B------:R-:W-:Y:S01]  /*bd80*/  IMAD.IADD R12, R18, 0x1, R13 ;  /* 0x00000001120c7824 */ /* 0x000fe200078e020d */
[----:B------:R-:W-:-:S02]  /*bd90*/  LOP3.LUT R23, R23, R21, R24, 0x96, !PT ;  /* 0x0000001517177212 */ /* 0x000fc400078e9618 */
[----:B------:R-:W-:Y:S02]  /*bda0*/  LOP3.LUT R21, R5, R4, R2, 0xe2, !PT ;  /* 0x0000000405157212 */ /* 0x000fe400078ee202 */
[----:B------:R-:W-:Y:S02]  /*bdb0*/  LOP3.LUT R19, R20, R19, R16, 0x96, !PT ;  /* 0x0000001314137212 */ /* 0x000fe400078e9610 */
[C-C-:B------:R-:W-:Y:S02]  /*bdc0*/  SHF.L.W.U32.HI R13, R14.reuse, 0xf, R14.reuse ;  /* 0x0000000f0e0d7819 */ /* 0x140fe40000010e0e */
[--C-:B------:R-:W-:Y:S02]  /*bdd0*/  SHF.L.W.U32.HI R16, R14, 0xd, R14.reuse ;  /* 0x0000000d0e107819 */ /* 0x100fe40000010e0e */
[----:B------:R-:W-:Y:S02]  /*bde0*/  SHF.R.U32.HI R14, RZ, 0xa, R14 ;  /* 0x0000000aff0e7819 */ /* 0x000fe4000001160e */
[----:B------:R-:W-:-:S02]  /*bdf0*/  IADD3 R18, PT, PT, R21, R23, R12 ;  /* 0x0000001715127210 */ /* 0x000fc40007ffe00c */
[----:B------:R-:W-:Y:S02]  /*be00*/  LOP3.LUT R39, R39, R28, R43, 0xe8, !PT ;  /* 0x0000001c27277212 */ /* 0x000fe400078ee82b */
[----:B------:R-:W-:Y:S02]  /*be10*/  LOP3.LUT R16, R14, R13, R16, 0x96, !PT ;  /* 0x0000000d0e107212 */ /* 0x000fe400078e9610 */
[----:B------:R-:W-:Y:S02]  /*be20*/  IADD3 R14, PT, PT, R18, -0x7338fdf8, R17 ;  /* 0x8cc70208120e7810 */ /* 0x000fe40007ffe011 */
[C-C-:B------:R-:W-:Y:S02]  /*be30*/  SHF.L.W.U32.HI R13, R8.reuse, 0x19, R8.reuse ;  /* 0x00000019080d7819 */ /* 0x140fe40000010e08 */
[--C-:B------:R-:W-:Y:S02]  /*be40*/  SHF.L.W.U32.HI R18, R8, 0xe, R8.reuse ;  /* 0x0000000e08127819 */ /* 0x100fe40000010e08 */
[----:B------:R-:W-:-:S02]  /*be50*/  SHF.R.U32.HI R17, RZ, 0x3, R8 ;  /* 0x00000003ff117819 */ /* 0x000fc40000011608 */
[----:B------:R-:W-:Y:S02]  /*be60*/  IADD3 R44, PT, PT, R44, R19, R39 ;  /* 0x000000132c2c7210 */ /* 0x000fe40007ffe027 */
[----:B------:R-:W-:Y:S01]  /*be70*/  LOP3.LUT R18, R17, R13, R18, 0x96, !PT ;  /* 0x0000000d11127212 */ /* 0x000fe200078e9612 */
[----:B------:R-:W-:Y:S01]  /*be80*/  IMAD.IADD R13, R43, 0x1, R14 ;  /* 0x000000012b0d7824 */ /* 0x000fe200078e020e */
[C-C-:B------:R-:W-:Y:S02]  /*be90*/  SHF.L.W.U32.HI R19, R44.reuse, 0x1e, R44.reuse ;  /* 0x0000001e2c137819 */ /* 0x140fe40000010e2c */
[C-C-:B------:R-:W-:Y:S02]  /*bea0*/  SHF.L.W.U32.HI R20, R44.reuse, 0x13, R44.reuse ;  /* 0x000000132c147819 */ /* 0x140fe40000010e2c */
[----:B------:R-:W-:Y:S02]  /*beb0*/  SHF.L.W.U32.HI R21, R44, 0xa, R44 ;  /* 0x0000000a2c157819 */ /* 0x000fe40000010e2c */
[----:B------:R-:W-:-:S02]  /*bec0*/  IADD3 R25, PT, PT, R25, R16, R0 ;  /* 0x0000001019197210 */ /* 0x000fc40007ffe000 */
        /* <DEDUP_REMOVED lines=14> */
[C-C-:B------:R-:W-:Y:S02]  /*bfb0*/  SHF.L.W.U32.HI R0, R12.reuse, 0xf, R12.reuse ;  /* 0x0000000f0c007819 */ /* 0x140fe40000010e0c */
[--C-:B------:R-:W-:Y:S02]  /*bfc0*/  SHF.L.W.U32.HI R19, R12, 0xd, R12.reuse ;  /* 0x0000000d0c137819 */ /* 0x100fe40000010e0c */
[----:B------:R-:W-:Y:S02]  /*bfd0*/  SHF.R.U32.HI R12, RZ, 0xa, R12 ;  /* 0x0000000aff0c7819 */ /* 0x000fe4000001160c */
[----:B------:R-:W-:Y:S02]  /*bfe0*/  IADD3 R25, PT, PT, R25, -0x6f410006, R2 ;  /* 0x90befffa19197810 */ /* 0x000fe40007ffe002 */
[----:B------:R-:W-:-:S02]  /*bff0*/  SHF.L.W.U32.HI R6, R10, 0x19, R10 ;  /* 0x000000190a067819 */ /* 0x000fc40000010e0a */
[--C-:B------:R-:W-:Y:S01]  /*c000*/  SHF.L.W.U32.HI R21, R10, 0xe, R10.reuse ;  /* 0x0000000e0a157819 */ /* 0x100fe20000010e0a */
[----:B------:R-:W-:Y:S01]  /*c010*/  IMAD.IADD R2, R44, 0x1, R25 ;  /* 0x000000012c027824 */ /* 0x000fe200078e0219 */
[----:B------:R-:W-:Y:S02]  /*c020*/  SHF.R.U32.HI R16, RZ, 0x3, R10 ;  /* 0x00000003ff107819 */ /* 0x000fe4000001160a */
[----:B------:R-:W-:Y:S02]  /*c030*/  LOP3.LUT R12, R12, R0, R19, 0x96, !PT ;  /* 0x000000000c0c7212 */ /* 0x000fe400078e9613 */
[----:B------:R-:W-:Y:S02]  /*c040*/  LOP3.LUT R20, R43, R44, R17, 0xe8, !PT ;  /* 0x0000002c2b147212 */ /* 0x000fe400078ee811 */
[----:B------:R-:W-:Y:S02]  /*c050*/  LOP3.LUT R6, R16, R6, R21, 0x96, !PT ;  /* 0x0000000610067212 */ /* 0x000fe400078e9615 */
[----:B------:R-:W-:-:S02]  /*c060*/  IADD3 R3, PT, PT, R8, R12, R3 ;  /* 0x0000000c08037210 */ /* 0x000fc40007ffe003 */
[----:B------:R-:W-:Y:S02]  /*c070*/  IADD3 R0, PT, PT, R15, R23, R20 ;  /* 0x000000170f007210 */ /* 0x000fe40007ffe014 */
[C-C-:B------:R-:W-:Y:S02]  /*c080*/  SHF.L.W.U32.HI R16, R2.reuse, 0x1a, R2.reuse ;  /* 0x0000001a02107819 */ /* 0x140fe40000010e02 */
[C-C-:B------:R-:W-:Y:S02]  /*c090*/  SHF.L.W.U32.HI R19, R2.reuse, 0x15, R2.reuse ;  /* 0x0000001502137819 */ /* 0x140fe40000010e02 */
[----:B------:R-:W-:Y:S01]  /*c0a0*/  SHF.L.W.U32.HI R20, R2, 0x7, R2 ;  /* 0x0000000702147819 */ /* 0x000fe20000010e02 */
[----:B------:R-:W-:Y:S01]  /*c0b0*/  IMAD.IADD R3, R6, 0x1, R3 ;  /* 0x0000000106037824 */ /* 0x000fe200078e0203 */
[C-C-:B------:R-:W-:Y:S02]  /*c0c0*/  SHF.L.W.U32.HI R8, R0.reuse, 0x1e, R0.reuse ;  /* 0x0000001e00087819 */ /* 0x140fe40000010e00 */
[----:B------:R-:W-:-:S02]  /*c0d0*/  SHF.L.W.U32.HI R15, R0, 0x13, R0 ;  /* 0x00000013000f7819 */ /* 0x000fc40000010e00 */
[----:B------:R-:W-:Y:S02]  /*c0e0*/  SHF.L.W.U32.HI R12, R0, 0xa, R0 ;  /* 0x0000000a000c7819 */ /* 0x000fe40000010e00 */
[----:B------:R-:W-:Y:S02]  /*c0f0*/  LOP3.LUT R16, R20, R16, R19, 0x96, !PT ;  /* 0x0000001014107212 */ /* 0x000fe400078e9613 */
[----:B------:R-:W-:Y:S02]  /*c100*/  LOP3.LUT R6, R13, R2, R4, 0xe2, !PT ;  /* 0x000000020d067212 */ /* 0x000fe400078ee204 */
[----:B------:R-:W-:Y:S02]  /*c110*/  LOP3.LUT R8, R12, R15, R8, 0x96, !PT ;  /* 0x0000000f0c087212 */ /* 0x000fe400078e9608 */
[----:B------:R-:W-:Y:S02]  /*c120*/  IADD3 R16, PT, PT, R6, R16, R3 ;  /* 0x0000001006107210 */ /* 0x000fe40007ffe003 */
[----:B------:R-:W-:-:S02]  /*c130*/  LOP3.LUT R15, R44, R17, R0, 0xe8, !PT ;  /* 0x000000112c0f7212 */ /* 0x000fc400078ee800 */
[C-C-:B------:R-:W-:Y:S02]  /*c140*/  SHF.L.W.U32.HI R6, R18.reuse, 0xf, R18.reuse ;  /* 0x0000000f12067819 */ /* 0x140fe40000010e12 */
[--C-:B------:R-:W-:Y:S02]  /*c150*/  SHF.L.W.U32.HI R19, R18, 0xd, R18.reuse ;  /* 0x0000000d12137819 */ /* 0x100fe40000010e12 */
[----:B------:R-:W-:Y:S02]  /*c160*/  SHF.R.U32.HI R18, RZ, 0xa, R18 ;  /* 0x0000000aff127819 */ /* 0x000fe40000011612 */
[----:B------:R-:W-:Y:S02]  /*c170*/  IADD3 R16, PT, PT, R16, -0x5baf9315, R5 ;  /* 0xa4506ceb10107810 */ /* 0x000fe40007ffe005 */
[----:B------:R-:W-:Y:S02]  /*c180*/  IADD3 R15, PT, PT, R14, R8, R15 ;  /* 0x000000080e0f7210 */ /* 0x000fe40007ffe00f */
[----:B------:R-:W-:Y:S01]  /*c190*/  LOP3.LUT R6, R18, R6, R19, 0x96, !PT ;  /* 0x0000000612067212 */ /* 0x000fe200078e9613 */
[----:B------:R-:W-:Y:S01]  /*c1a0*/  IMAD.IADD R19, R17, 0x1, R16 ;  /* 0x0000000111137824 */ /* 0x000fe200078e0210 */
[----:B------:R-:W-:-:S02]  /*c1b0*/  SHF.L.W.U32.HI R8, R15, 0x1e, R15 ;  /* 0x0000001e0f087819 */ /* 0x000fc40000010e0f */
[C-C-:B------:R-:W-:Y:S02]  /*c1c0*/  SHF.L.W.U32.HI R21, R15.reuse, 0x13, R15.reuse ;  /* 0x000000130f157819 */ /* 0x140fe40000010e0f */
[----:B------:R-:W-:Y:S02]  /*c1d0*/  SHF.L.W.U32.HI R12, R15, 0xa, R15 ;  /* 0x0000000a0f0c7819 */ /* 0x000fe40000010e0f */
[----:B------:R-:W-:Y:S02]  /*c1e0*/  SHF.L.W.U32.HI R5, R22, 0x19, R22 ;  /* 0x0000001916057819 */ /* 0x000fe40000010e16 */
[----:B------:R-:W-:Y:S02]  /*c1f0*/  LOP3.LUT R14, R12, R21, R8, 0x96, !PT ;  /* 0x000000150c0e7212 */ /* 0x000fe400078e9608 */
[--C-:B------:R-:W-:Y:S02]  /*c200*/  SHF.L.W.U32.HI R8, R22, 0xe, R22.reuse ;  /* 0x0000000e16087819 */ /* 0x100fe40000010e16 */
[----:B------:R-:W-:-:S02]  /*c210*/  SHF.R.U32.HI R12, RZ, 0x3, R22 ;  /* 0x00000003ff0c7819 */ /* 0x000fc40000011616 */
[C-C-:B------:R-:W-:Y:S02]  /*c220*/  SHF.L.W.U32.HI R18, R19.reuse, 0x1a, R19.reuse ;  /* 0x0000001a13127819 */ /* 0x140fe40000010e13 */
[C-C-:B------:R-:W-:Y:S02]  /*c230*/  SHF.L.W.U32.HI R21, R19.reuse, 0x15, R19.reuse ;  /* 0x0000001513157819 */ /* 0x140fe40000010e13 */
[----:B------:R-:W-:Y:S02]  /*c240*/  SHF.L.W.U32.HI R20, R19, 0x7, R19 ;  /* 0x0000000713147819 */ /* 0x000fe40000010e13 */
[----:B------:R-:W-:Y:S02]  /*c250*/  LOP3.LUT R17, R17, R0, R15, 0xe8, !PT ;  /* 0x0000000011117212 */ /* 0x000fe400078ee80f */
[----:B------:R-:W-:Y:S02]  /*c260*/  LOP3.LUT R5, R12, R5, R8, 0x96, !PT ;  /* 0x000000050c057212 */ /* 0x000fe400078e9608 */
[----:B------:R-:W-:-:S02]  /*c270*/  IADD3 R6, PT, PT, R10, R6, R7 ;  /* 0x000000060a067210 */ /* 0x000fc40007ffe007 */
[----:B------:R-:W-:Y:S02]  /*c280*/  LOP3.LUT R18, R20, R18, R21, 0x96, !PT ;  /* 0x0000001214127212 */ /* 0x000fe400078e9615 */
[----:B------:R-:W-:Y:S02]  /*c290*/  IADD3 R8, PT, PT, R25, R14, R17 ;  /* 0x0000000e19087210 */ /* 0x000fe40007ffe011 */
[----:B------:R-:W-:Y:S02]  /*c2a0*/  IADD3 R18, PT, PT, R18, R6, R5 ;  /* 0x0000000612127210 */ /* 0x000fe40007ffe005 */
[C-C-:B------:R-:W-:Y:S02]  /*c2b0*/  SHF.L.W.U32.HI R7, R8.reuse, 0x1e, R8.reuse ;  /* 0x0000001e08077819 */ /* 0x140fe40000010e08 */
[C-C-:B------:R-:W-:Y:S02]  /*c2c0*/  SHF.L.W.U32.HI R6, R8.reuse, 0x13, R8.reuse ;  /* 0x0000001308067819 */ /* 0x140fe40000010e08 */
[----:B------:R-:W-:-:S02]  /*c2d0*/  SHF.L.W.U32.HI R5, R8, 0xa, R8 ;  /* 0x0000000a08057819 */ /* 0x000fc40000010e08 */
[----:B------:R-:W-:Y:S02]  /*c2e0*/  LOP3.LUT R21, R2, R19, R13, 0xe2, !PT ;  /* 0x0000001302157212 */ /* 0x000fe400078ee20d */
[----:B------:R-:W-:Y:S02]  /*c2f0*/  LOP3.LUT R17, R5, R6, R7, 0x96, !PT ;  /* 0x0000000605117212 */ /* 0x000fe400078e9607 */
[----:B------:R-:W-:Y:S02]  /*c300*/  IADD3 R18, PT, PT, R4, R18, R21 ;  /* 0x0000001204127210 */ /* 0x000fe40007ffe015 */
[C-C-:B------:R-:W-:Y:S02]  /*c310*/  SHF.L.W.U32.HI R4, R3.reuse, 0xf, R3.reuse ;  /* 0x0000000f03047819 */ /* 0x140fe40000010e03 */
[--C-:B------:R-:W-:Y:S02]  /*c320*/  SHF.L.W.U32.HI R5, R3, 0xd, R3.reuse ;  /* 0x0000000d03057819 */ /* 0x100fe40000010e03 */
[----:B------:R-:W-:-:S02]  /*c330*/  SHF.R.U32.HI R3, RZ, 0xa, R3 ;  /* 0x0000000aff037819 */ /* 0x000fc40000011603 */
[----:B------:R-:W-:Y:S02]  /*c340*/  LOP3.LUT R10, R0, R15, R8, 0xe8, !PT ;  /* 0x0000000f000a7212 */ /* 0x000fe400078ee808 */
[----:B------:R-:W-:Y:S01]  /*c350*/  LOP3.LUT R3, R3, R4, R5, 0x96, !PT ;  /* 0x0000000403037212 */ /* 0x000fe200078e9605 */
[----:B------:R-:W-:Y:S01]  /*c360*/  VIADD R5, R18, 0xbef9a3f7 ;  /* 0xbef9a3f712057836 */ /* 0x000fe20000000000 */
[C-C-:B------:R-:W-:Y:S02]  /*c370*/  SHF.L.W.U32.HI R6, R11.reuse, 0x19, R11.reuse ;  /* 0x000000190b067819 */ /* 0x140fe40000010e0b */
[----:B------:R-:W-:Y:S02]  /*c380*/  SHF.L.W.U32.HI R7, R11, 0xe, R11 ;  /* 0x0000000e0b077819 */ /* 0x000fe40000010e0b */
[----:B------:R-:W-:Y:S01]  /*c390*/  IADD3 R17, PT, PT, R16, R17, R10 ;  /* 0x0000001110117210 */ /* 0x000fe20007ffe00a */
[----:B------:R-:W-:Y:S01]  /*c3a0*/  IMAD.IADD R10, R0, 0x1, R5 ;  /* 0x00000001000a7824 */ /* 0x000fe200078e0205 */
[----:B------:R-:W-:-:S02]  /*c3b0*/  SHF.R.U32.HI R11, RZ, 0x3, R11 ;  /* 0x00000003ff0b7819 */ /* 0x000fc4000001160b */
[----:B------:R-:W-:Y:S02]  /*c3c0*/  IADD3 R22, PT, PT, R22, R3, R9 ;  /* 0x0000000316167210 */ /* 0x000fe40007ffe009 */
[----:B------:R-:W-:Y:S02]  /*c3d0*/  LOP3.LUT R11, R11, R6, R7, 0x96, !PT ;  /* 0x000000060b0b7212 */ /* 0x000fe400078e9607 */
[C-C-:B------:R-:W-:Y:S02]  /*c3e0*/  SHF.L.W.U32.HI R0, R17.reuse, 0x1e, R17.reuse ;  /* 0x0000001e11007819 */ /* 0x140fe40000010e11 */
[C-C-:B------:R-:W-:Y:S02]  /*c3f0*/  SHF.L.W.U32.HI R3, R17.reuse, 0x13, R17.reuse ;  /* 0x0000001311037819 */ /* 0x140fe40000010e11 */
[----:B------:R-:W-:Y:S02]  /*c400*/  SHF.L.W.U32.HI R4, R17, 0xa, R17 ;  /* 0x0000000a11047819 */ /* 0x000fe40000010e11 */
[----:B------:R-:W-:-:S02]  /*c410*/  SHF.L.W.U32.HI R7, R10, 0x1a, R10 ;  /* 0x0000001a0a077819 */ /* 0x000fc40000010e0a */
[C-C-:B------:R-:W-:Y:S02]  /*c420*/  SHF.L.W.U32.HI R12, R10.reuse, 0x15, R10.reuse ;  /* 0x000000150a0c7819 */ /* 0x140fe40000010e0a */
[----:B------:R-:W-:Y:S02]  /*c430*/  SHF.L.W.U32.HI R9, R10, 0x7, R10 ;  /* 0x000000070a097819 */ /* 0x000fe40000010e0a */
[----:B--2---:R-:W-:Y:S02]  /*c440*/  IADD3 R6, P0, PT, R40, 0x200, RZ ;  /* 0x0000020028067810 */ /* 0x004fe40007f1e0ff */
[----:B------:R-:W-:Y:S02]  /*c450*/  LOP3.LUT R3, R4, R3, R0, 0x96, !PT ;  /* 0x0000000304037212 */ /* 0x000fe400078e9600 */
[----:B------:R-:W-:Y:S02]  /*c460*/  LOP3.LUT R0, R15, R8, R17, 0xe8, !PT ;  /* 0x000000080f007212 */ /* 0x000fe400078ee811 */
[----:B------:R-:W-:Y:S01]  /*c470*/  LOP3.LUT R9, R9, R7, R12, 0x96, !PT ;  /* 0x0000000709097212 */ /* 0x000fe200078e960c */
[----:B------:R-:W-:Y:S01]  /*c480*/  IMAD.X R7, RZ, RZ, R41, P0 ;  /* 0x000000ffff077224 */ /* 0x000fe200000e0629 */
[----:B------:R-:W-:Y:S01]  /*c490*/  IADD3 R4, PT, PT, R5, R3, R0 ;  /* 0x0000000305047210 */ /* 0x000fe20007ffe000 */
[----:B------:R0:W-:Y:S01]  /*c4a0*/  STL [R1+0x8c], RZ ;  /* 0x00008cff01007387 */ /* 0x0001e20000100800 */
[----:B------:R-:W-:-:S02]  /*c4b0*/  IADD3 R9, PT, PT, R9, R22, R11 ;  /* 0x0000001609097210 */ /* 0x000fc40007ffe00b */
[----:B------:R-:W-:Y:S01]  /*c4c0*/  LOP3.LUT R0, R19, R10, R2, 0xe2, !PT ;  /* 0x0000000a13007212 */ /* 0x000fe200078ee202 */
[----:B------:R0:W-:Y:S01]  /*c4d0*/  STL.64 [R1+0x90], R6 ;  /* 0x0000900601007387 */ /* 0x0001e20000100a00 */
[C---:B------:R-:W-:Y:S02]  /*c4e0*/  SHF.L.W.U32.HI R3, R4.reuse, 0x1e, R4 ;  /* 0x0000001e04037819 */ /* 0x040fe40000010e04 */
[----:B------:R-:W-:Y:S02]  /*c4f0*/  IADD3 R9, PT, PT, R13, R9, R0 ;  /* 0x000000090d097210 */ /* 0x000fe40007ffe000 */
[C-C-:B------:R-:W-:Y:S02]  /*c500*/  SHF.L.W.U32.HI R0, R4.reuse, 0x13, R4.reuse ;  /* 0x0000001304007819 */ /* 0x140fe40000010e04 */
[----:B------:R-:W-:-:S04]  /*c510*/  SHF.L.W.U32.HI R5, R4, 0xa, R4 ;  /* 0x0000000a04057819 */ /* 0x000fc80000010e04 */
[----:B------:R-:W-:Y:S01]  /*c520*/  LOP3.LUT R3, R5, R0, R3, 0x96, !PT ;  /* 0x0000000005037212 */ /* 0x000fe200078e9603 */
[----:B------:R-:W-:Y:S01]  /*c530*/  VIADD R5, R9, 0xc67178f2 ;  /* 0xc67178f209057836 */ /* 0x000fe20000000000 */
[----:B------:R-:W-:-:S04]  /*c540*/  LOP3.LUT R0, R8, R17, R4, 0xe8, !PT ;  /* 0x0000001108007212 */ /* 0x000fc800078ee804 */
[----:B------:R-:W-:Y:S01]  /*c550*/  IADD3 R3, PT, PT, R5, R3, R0 ;  /* 0x0000000305037210 */ /* 0x000fe20007ffe000 */
[----:B------:R-:W-:Y:S01]  /*c560*/  IMAD.IADD R35, R35, 0x1, R8 ;  /* 0x0000000123237824 */ /* 0x000fe200078e0208 */
[----:B------:R-:W-:Y:S01]  /*c570*/  IADD3 R32, PT, PT, R32, R5, R15 ;  /* 0x0000000520207210 */ /* 0x000fe20007ffe00f */
[----:B------:R-:W-:Y:S02]  /*c580*/  IMAD.IADD R31, R31, 0x1, R2 ;  /* 0x000000011f1f7824 */ /* 0x000fe400078e0202 */
[----:B------:R-:W-:Y:S02]  /*c590*/  IMAD.IADD R36, R36, 0x1, R3 ;  /* 0x0000000124247824 */ /* 0x000fe400078e0203 */
[----:B------:R-:W-:Y:S02]  /*c5a0*/  IMAD.IADD R34, R34, 0x1, R17 ;  /* 0x0000000122227824 */ /* 0x000fe400078e0211 */
[----:B------:R-:W-:Y:S02]  /*c5b0*/  IMAD.IADD R30, R30, 0x1, R19 ;  /* 0x000000011e1e7824 */ /* 0x000fe400078e0213 */
[----:B------:R-:W-:-:S02]  /*c5c0*/  IMAD.IADD R37, R37, 0x1, R4 ;  /* 0x0000000125257824 */ /* 0x000fc400078e0204 */
[----:B------:R-:W-:Y:S02]  /*c5d0*/  IMAD.IADD R33, R33, 0x1, R10 ;  /* 0x0000000121217824 */ /* 0x000fe400078e020a */
[----:B0-----:R-:W-:-:S07]  /*c5e0*/  IMAD.MOV.U32 R3, RZ, RZ, RZ ;  /* 0x000000ffff037224 */ /* 0x001fce00078e00ff */
.L_x_3:
[----:B------:R-:W-:Y:S05]  /*c5f0*/  BSYNC.RECONVERGENT B0 ;  /* 0x0000000000007941 */ /* 0x000fea0003800200 */
.L_x_2:
[----:B------:R-:W-:Y:S05]  /*c600*/  BRA.U UP0, `(.L_x_4) ;  /* 0xffffff9d00707547 */ /* 0x000fea000b83ffff */
[----:B------:R-:W0:Y:S01]  /*c610*/  LDC R0, c[0x0][0x394] ;  /* 0x0000e500ff007b82 */ /* 0x000e220000000800 */
[----:B------:R1:W-:Y:S04]  /*c620*/  STL.64 [R1], R36 ;  /* 0x0000002401007387 */ /* 0x0003e80000100a00 */
[----:B------:R1:W-:Y:S04]  /*c630*/  STL.64 [R1+0x8], R34 ;  /* 0x0000082201007387 */ /* 0x0003e80000100a00 */
[----:B------:R1:W-:Y:S04]  /*c640*/  STL.64 [R1+0x10], R32 ;  /* 0x0000102001007387 */ /* 0x0003e80000100a00 */
[----:B------:R1:W-:Y:S01]  /*c650*/  STL.64 [R1+0x18], R30 ;  /* 0x0000181e01007387 */ /* 0x0003e20000100a00 */
[----:B0-----:R-:W-:-:S13]  /*c660*/  ISETP.GE.AND P0, PT, R0, 0x1, PT ;  /* 0x000000010000780c */ /* 0x001fda0003f06270 */
[----:B-1----:R-:W-:Y:S05]  /*c670*/  @!P0 EXIT ;  /* 0x000000000000894d */ /* 0x002fea0003800000 */
[----:B------:R-:W-:Y:S01]  /*c680*/  UIADD3 UR4, UPT, UPT, UR38, 0x98, URZ ;  /* 0x0000009826047890 */ /* 0x000fe2000fffe0ff */
[----:B------:R-:W-:-:S05]  /*c690*/  IMAD.MOV.U32 R39, RZ, RZ, RZ ;  /* 0x000000ffff277224 */ /* 0x000fca00078e00ff */
[----:B------:R-:W-:-:S07]  /*c6a0*/  IMAD.U32 R40, RZ, RZ, UR4 ;  /* 0x00000004ff287e24 */ /* 0x000fce000f8e00ff */
.L_x_28:
[----:B0-----:R-:W0:Y:S01]  /*c6b0*/  S2R R3, SR_TID.X ;  /* 0x0000000000037919 */ /* 0x001e220000002100 */
[----:B------:R-:W1:Y:S01]  /*c6c0*/  S2UR UR5, SR_CTAID.X ;  /* 0x00000000000579c3 */ /* 0x000e620000002500 */
[----:B------:R-:W1:Y:S01]  /*c6d0*/  LDCU UR4, c[0x0][0x360] ;  /* 0x00006c00ff0477ac */ /* 0x000e620008000800 */
[----:B------:R-:W2:Y:S06]  /*c6e0*/  LDCU UR6, c[0x0][0x370] ;  /* 0x00006e00ff0677ac */ /* 0x000eac0008000800 */
[----:B------:R-:W0:Y:S01]  /*c6f0*/  LDC.64 R66, c[0x0][0x398] ;  /* 0x0000e600ff427b82 */ /* 0x000e220000000a00 */
[----:B-1----:R-:W-:-:S02]  /*c700*/  UIMAD UR5, UR4, UR5, URZ ;  /* 0x00000005040572a4 */ /* 0x002fc4000f8e02ff */
[----:B--2---:R-:W-:-:S04]  /*c710*/  UIMAD UR4, UR4, UR6, URZ ;  /* 0x00000006040472a4 */ /* 0x004fc8000f8e02ff */
[----:B0-----:R-:W-:Y:S02]  /*c720*/  IADD3 R66, P0, P1, R66, UR5, R3 ;  /* 0x0000000542427c10 */ /* 0x001fe4000f91e003 */
[C---:B------:R-:W-:Y:S02]  /*c730*/  IMAD R3, R39.reuse, UR4, RZ ;  /* 0x0000000427037c24 */ /* 0x040fe4000f8e02ff */
[----:B------:R-:W-:Y:S01]  /*c740*/  VIADD R39, R39, 0x1 ;  /* 0x0000000127277836 */ /* 0x000fe20000000000 */
[----:B------:R-:W-:Y:S02]  /*c750*/  IADD3.X R0, PT, PT, RZ, R67, RZ, P0, P1 ;  /* 0x00000043ff007210 */ /* 0x000fe400007e24ff */
[----:B------:R-:W0:Y:S01]  /*c760*/  LDCU UR4, c[0x0][0x394] ;  /* 0x00007280ff0477ac */ /* 0x000e220008000800 */
[----:B------:R-:W-:-:S05]  /*c770*/  IADD3 R66, P0, PT, R3, R66, RZ ;  /* 0x0000004203427210 */ /* 0x000fca0007f1e0ff */
[----:B------:R-:W-:Y:S01]  /*c780*/  IMAD.X R67, RZ, RZ, R0, P0 ;  /* 0x000000ffff437224 */ /* 0x000fe200000e0600 */
[----:B------:R-:W-:-:S04]  /*c790*/  ISETP.GT.U32.AND P0, PT, R66, 0x398ed03f, PT ;  /* 0x398ed03f4200780c */ /* 0x000fc80003f04070 */
[----:B------:R-:W-:Y:S02]  /*c7a0*/  ISETP.GT.U32.AND.EX P0, PT, R67, 0xd, PT, P0 ;  /* 0x0000000d4300780c */ /* 0x000fe40003f04100 */
[----:B0-----:R-:W-:-:S04]  /*c7b0*/  ISETP.NE.AND P1, PT, R39, UR4, PT ;  /* 0x0000000427007c0c */ /* 0x001fc8000bf25270 */
[----:B------:R-:W-:-:S07]  /*c7c0*/  P2R R41, PR, RZ, 0x2 ;  /* 0x00000002ff297803 */ /* 0x000fce0000000000 */
[----:B------:R-:W-:Y:S05]  /*c7d0*/  @P0 EXIT ;  /* 0x000000000000094d */ /* 0x000fea0003800000 */
[C---:B------:R-:W-:Y:S01]  /*c7e0*/  IMAD.WIDE.U32 R2, R67.reuse, -0x14f5629b, RZ ;  /* 0xeb0a9d6543027825 */ /* 0x040fe200078e00ff */
[--C-:B------:R-:W-:Y:S01]  /*c7f0*/  SHF.R.U32.HI R21, RZ, 0x3, R67.reuse ;  /* 0x00000003ff157819 */ /* 0x100fe20000011643 */
[----:B------:R-:W0:Y:S01]  /*c800*/  LDCU UR4, c[0x0][0x2f8] ;  /* 0x00005f00ff0477ac */ /* 0x000e220008000800 */
[--C-:B------:R-:W-:Y:S01]  /*c810*/  SHF.R.U32.HI R23, RZ, 0x1, R67.reuse ;  /* 0x00000001ff177819 */ /* 0x100fe20000011643 */
[----:B------:R-:W-:Y:S01]  /*c820*/  IMAD.WIDE.U32 R4, R67, -0x5ed5a4e5, RZ ;  /* 0xa12a5b1b43047825 */ /* 0x000fe200078e00ff */
[C-C-:B------:R-:W-:Y:S01]  /*c830*/  SHF.R.U64 R15, R66.reuse, 0x3, R67.reuse ;  /* 0x00000003420f7819 */ /* 0x140fe20000001243 */
[----:B------:R-:W-:Y:S01]  /*c840*/  BSSY.RECONVERGENT B0, `(.L_x_5) ;  /* 0x0000675000007945 */ /* 0x000fe20003800200 */
[C---:B------:R-:W-:Y:S01]  /*c850*/  SHF.R.U64 R13, R66.reuse, 0x1, R67 ;  /* 0x00000001420d7819 */ /* 0x040fe20000001243 */
[----:B------:R-:W-:-:S04]  /*c860*/  IMAD.WIDE.U32 R6, P0, R66, 0x48aa9357, R2 ;  /* 0x48aa935742067825 */ /* 0x000fc80007800002 */
[----:B------:R-:W-:-:S04]  /*c870*/  IMAD.WIDE.U32 R2, R66, -0x14f5629b, RZ ;  /* 0xeb0a9d6542027825 */ /* 0x000fc800078e00ff */
[----:B------:R-:W-:Y:S01]  /*c880*/  IMAD.X R9, RZ, RZ, RZ, P0 ;  /* 0x000000ffff097224 */ /* 0x000fe200000e06ff */
[----:B------:R-:W-:Y:S01]  /*c890*/  IADD3 RZ, P0, PT, R3, R6, RZ ;  /* 0x0000000603ff7210 */ /* 0x000fe20007f1e0ff */
[----:B------:R-:W-:Y:S02]  /*c8a0*/  IMAD.MOV.U32 R8, RZ, RZ, R7 ;  /* 0x000000ffff087224 */ /* 0x000fe400078e0007 */
[----:B------:R-:W-:-:S04]  /*c8b0*/  IMAD.WIDE.U32 R2, R66, -0x5ed5a4e5, RZ ;  /* 0xa12a5b1b42027825 */ /* 0x000fc800078e00ff */
[----:B------:R-:W-:-:S04]  /*c8c0*/  IMAD.WIDE.U32.X R6, R67, 0x48aa9357, R8, P0 ;  /* 0x48aa935743067825 */ /* 0x000fc800000e0408 */
[----:B------:R-:W-:Y:S01]  /*c8d0*/  IMAD.WIDE.U32 R4, P4, R66, 0x22190a63, R4 ;  /* 0x22190a6342047825 */ /* 0x000fe20007880004 */
[----:B------:R-:W-:-:S03]  /*c8e0*/  SHF.R.U64 R0, R6, 0x16, R7 ;  /* 0x0000001606007819 */ /* 0x000fc60000001207 */
[----:B------:R-:W-:Y:S01]  /*c8f0*/  IMAD.WIDE.U32 R10, R67, 0x68cbac13, RZ ;  /* 0x68cbac13430a7825 */ /* 0x000fe200078e00ff */
[----:B------:R-:W-:Y:S02]  /*c900*/  IADD3 RZ, P3, PT, R3, R4, RZ ;  /* 0x0000000403ff7210 */ /* 0x000fe40007f7e0ff */
[----:B------:R-:W-:Y:S01]  /*c910*/  LOP3.LUT R4, R0, 0xffff, RZ, 0xc0, !PT ;  /* 0x0000ffff00047812 */ /* 0x000fe200078ec0ff */
[----:B------:R-:W-:-:S04]  /*c920*/  IMAD.WIDE.U32 R8, R66, 0x68cbac13, RZ ;  /* 0x68cbac1342087825 */ /* 0x000fc800078e00ff */
[----:B------:R-:W-:-:S04]  /*c930*/  IMAD.WIDE.U32 R2, P1, R66, 0x2581544e, R10 ;  /* 0x2581544e42027825 */ /* 0x000fc8000782000a */
[----:B------:R-:W-:Y:S01]  /*c940*/  IMAD.WIDE.U32 R10, R21, -0x6a26dbc3, RZ ;  /* 0x95d9243d150a7825 */ /* 0x000fe200078e00ff */
[----:B------:R-:W-:Y:S02]  /*c950*/  IADD3 RZ, P0, PT, R9, R2, RZ ;  /* 0x0000000209ff7210 */ /* 0x000fe40007f1e0ff */
[----:B------:R-:W-:Y:S01]  /*c960*/  SHF.R.U32.HI R2, RZ, 0x1, R4 ;  /* 0x00000001ff027819 */ /* 0x000fe20000011604 */
[----:B------:R-:W-:-:S03]  /*c970*/  IMAD.WIDE.U32 R6, R23, 0x10842109, RZ ;  /* 0x1084210917067825 */ /* 0x000fc600078e00ff */
[----:B------:R-:W-:Y:S01]  /*c980*/  LOP3.LUT R2, R2, 0xffff, RZ, 0xc0, !PT ;  /* 0x0000ffff02027812 */ /* 0x000fe200078ec0ff */
[----:B------:R-:W-:-:S04]  /*c990*/  IMAD.WIDE.U32 R18, P2, R15, 0x23329f5e, R10 ;  /* 0x23329f5e0f127825 */ /* 0x000fc8000784000a */
[----:B------:R-:W-:-:S04]  /*c9a0*/  IMAD.WIDE.U32 R8, P5, R13, -0x7bdef7be, R6 ;  /* 0x842108420d087825 */ /* 0x000fc800078a0006 */
[----:B------:R-:W-:-:S04]  /*c9b0*/  IMAD.WIDE.U32 R14, R15, -0x6a26dbc3, RZ ;  /* 0x95d9243d0f0e7825 */ /* 0x000fc800078e00ff */
[----:B------:R-:W-:-:S04]  /*c9c0*/  IMAD.WIDE.U32 R6, R13, 0x10842109, RZ ;  /* 0x108421090d067825 */ /* 0x000fc800078e00ff */
[----:B------:R-:W-:Y:S02]  /*c9d0*/  IMAD R2, R2, 0x4211, RZ ;  /* 0x0000421102027824 */ /* 0x000fe400078e02ff */
[----:B------:R-:W-:Y:S01]  /*c9e0*/  IMAD.X R13, RZ, RZ, RZ, P4 ;  /* 0x000000ffff0d7224 */ /* 0x000fe200020e06ff */
[----:B------:R-:W-:Y:S01]  /*c9f0*/  IADD3 RZ, P4, PT, R7, R8, RZ ;  /* 0x0000000807ff7210 */ /* 0x000fe20007f9e0ff */
[----:B------:R-:W-:Y:S01]  /*ca00*/  IMAD.X R11, RZ, RZ, RZ, P5 ;  /* 0x000000ffff0b7224 */ /* 0x000fe200028e06ff */
[----:B------:R-:W-:Y:S01]  /*ca10*/  IADD3 RZ, P5, PT, R15, R18, RZ ;  /* 0x000000120fff7210 */ /* 0x000fe20007fbe0ff */
[----:B------:R-:W-:Y:S01]  /*ca20*/  IMAD.MOV.U32 R12, RZ, RZ, R5 ;  /* 0x000000ffff0c7224 */ /* 0x000fe200078e0005 */
[----:B------:R-:W-:Y:S01]  /*ca30*/  SHF.R.U32.HI R2, RZ, 0x13, R2 ;  /* 0x00000013ff027819 */ /* 0x000fe20000011602 */
[----:B------:R-:W-:Y:S02]  /*ca40*/  IMAD.X R15, RZ, RZ, RZ, P2 ;  /* 0x000000ffff0f7224 */ /* 0x000fe400010e06ff */
[----:B------:R-:W-:Y:S01]  /*ca50*/  IMAD.MOV.U32 R14, RZ, RZ, R19 ;  /* 0x000000ffff0e7224 */ /* 0x000fe200078e0013 */
[----:B------:R-:W-:Y:S01]  /*ca60*/  PRMT R2, R2, 0x9910, RZ ;  /* 0x0000991002027816 */ /* 0x000fe200000000ff */
[----:B------:R-:W-:-:S02]  /*ca70*/  IMAD.MOV.U32 R10, RZ, RZ, R9 ;  /* 0x000000ffff0a7224 */ /* 0x000fc400078e0009 */
[----:B------:R-:W-:-:S04]  /*ca80*/  IMAD.WIDE.U32.X R6, R67, 0x22190a63, R12, P3 ;  /* 0x22190a6343067825 */ /* 0x000fc800018e040c */
[----:B------:R-:W-:-:S04]  /*ca90*/  IMAD.WIDE.U32.X R8, R21, 0x23329f5e, R14, P5 ;  /* 0x23329f5e15087825 */ /* 0x000fc800028e040e */
[----:B------:R-:W-:Y:S01]  /*caa0*/  IMAD.WIDE.U32.X R4, R23, -0x7bdef7be, R10, P4 ;  /* 0x8421084217047825 */ /* 0x000fe200020e040a */
[----:B------:R-:W-:Y:S02]  /*cab0*/  SHF.R.U64 R10, R6, 0x9, R7 ;  /* 0x00000009060a7819 */ /* 0x000fe40000001207 */
[----:B------:R-:W-:Y:S01]  /*cac0*/  SHF.R.U64 R11, R8, 0xc, R9 ;  /* 0x0000000c080b7819 */ /* 0x000fe20000001209 */
[----:B------:R-:W-:Y:S01]  /*cad0*/  IMAD.MOV.U32 R9, RZ, RZ, R2 ;  /* 0x000000ffff097224 */ /* 0x000fe200078e0002 */
[----:B------:R-:W-:Y:S01]  /*cae0*/  SHF.R.U32.HI R2, RZ, 0x1, R10 ;  /* 0x00000001ff027819 */ /* 0x000fe2000001160a */
[----:B------:R-:W-:Y:S01]  /*caf0*/  IMAD.X R7, RZ, RZ, RZ, P1 ;  /* 0x000000ffff077224 */ /* 0x000fe200008e06ff */
[----:B------:R-:W-:Y:S01]  /*cb00*/  SHF.R.U64 R13, R4, 0x4, R5 ;  /* 0x00000004040d7819 */ /* 0x000fe20000001205 */
[----:B------:R-:W-:Y:S01]  /*cb10*/  IMAD.MOV.U32 R6, RZ, RZ, R3 ;  /* 0x000000ffff067224 */ /* 0x000fe200078e0003 */
[----:B------:R-:W-:Y:S01]  /*cb20*/  SHF.R.U32.HI R8, RZ, 0x1, R11 ;  /* 0x00000001ff087819 */ /* 0x000fe2000001160b */
[----:B------:R-:W-:Y:S01]  /*cb30*/  IMAD R9, R9, 0x3e, RZ ;  /* 0x0000003e09097824 */ /* 0x000fe200078e02ff */
[----:B------:R-:W-:Y:S01]  /*cb40*/  SHF.R.U32.HI R4, RZ, 0x1, R13 ;  /* 0x00000001ff047819 */ /* 0x000fe2000001160d */
[----:B------:R-:W-:-:S04]  /*cb50*/  IMAD.HI.U32 R5, R2, -0x7bdef7bd, RZ ;  /* 0x8421084302057827 */ /* 0x000fc800078e00ff */
[----:B------:R-:W-:Y:S01]  /*cb60*/  IMAD.WIDE.U32.X R2, R67, 0x2581544e, R6, P0 ;  /* 0x2581544e43027825 */ /* 0x000fe200000e0406 */
[----:B------:R-:W-:-:S03]  /*cb70*/  SHF.R.U32.HI R5, RZ, 0x4, R5 ;  /* 0x00000004ff057819 */ /* 0x000fc60000011605 */
[----:B------:R-:W-:Y:S01]  /*cb80*/  IMAD.MOV R9, RZ, RZ, -R9 ;  /* 0x000000ffff097224 */ /* 0x000fe200078e0a09 */
[----:B------:R-:W-:Y:S01]  /*cb90*/  SHF.R.U64 R6, R2, 0x1b, R3 ;  /* 0x0000001b02067819 */ /* 0x000fe20000001203 */
[----:B------:R-:W-:-:S03]  /*cba0*/  IMAD.HI.U32 R4, R4, -0x7bdef7bd, RZ ;  /* 0x8421084304047827 */ /* 0x000fc600078e00ff */
[----:B------:R-:W-:Y:S01]  /*cbb0*/  PRMT R3, R9, 0x7710, RZ ;  /* 0x0000771009037816 */ /* 0x000fe200000000ff */
[----:B------:R-:W-:Y:S01]  /*cbc0*/  IMAD.HI.U32 R8, R8, -0x7bdef7bd, RZ ;  /* 0x8421084308087827 */ /* 0x000fe200078e00ff */
[----:B------:R-:W-:Y:S01]  /*cbd0*/  SHF.R.U32.HI R4, RZ, 0x4, R4 ;  /* 0x00000004ff047819 */ /* 0x000fe20000011604 */
[----:B------:R-:W1:Y:S02]  /*cbe0*/  LDC.U8 R6, c[0x3][R6+0x139] ;  /* 0x00c04e4006067b82 */ /* 0x000e640000000000 */
[----:B------:R-:W-:Y:S01]  /*cbf0*/  IMAD.IADD R0, R3, 0x1, R0 ;  /* 0x0000000103007824 */ /* 0x000fe200078e0200 */
[----:B------:R-:W-:Y:S01]  /*cc00*/  SHF.R.U32.HI R8, RZ, 0x4, R8 ;  /* 0x00000004ff087819 */ /* 0x000fe20000011608 */
[----:B------:R-:W-:Y:S02]  /*cc10*/  IMAD R5, R5, -0x3e, R10 ;  /* 0xffffffc205057824 */ /* 0x000fe400078e020a */
[----:B------:R-:W-:Y:S01]  /*cc20*/  IMAD R2, R13, -0x3e, R66 ;  /* 0xffffffc20d027824 */ /* 0x000fe200078e0242 */
[----:B------:R-:W-:Y:S01]  /*cc30*/  LOP3.LUT R3, R0, 0xffff, RZ, 0xc0, !PT ;  /* 0x0000ffff00037812 */ /* 0x000fe200078ec0ff */
[----:B------:R-:W-:-:S02]  /*cc40*/  IMAD R4, R4, -0x3e, R13 ;  /* 0xffffffc204047824 */ /* 0x000fc400078e020d */
[----:B------:R-:W-:Y:S01]  /*cc50*/  IMAD R8, R8, -0x3e, R11 ;  /* 0xffffffc208087824 */ /* 0x000fe200078e020b */
[----:B------:R-:W2:Y:S01]  /*cc60*/  LDC.U8 R5, c[0x3][R5+0x139] ;  /* 0x00c04e4005057b82 */ /* 0x000ea20000000000 */
[----:B0-----:R-:W-:Y:S02]  /*cc70*/  VIADD R7, R40, -UR4 ;  /* 0x8000000428077c36 */ /* 0x001fe40008000000 */
[----:B------:R-:W-:Y:S02]  /*cc80*/  IMAD.MOV.U32 R0, RZ, RZ, RZ ;  /* 0x000000ffff007224 */ /* 0x000fe400078e00ff */
[----:B------:R-:W-:Y:S01]  /*cc90*/  IMAD.MOV.U32 R12, RZ, RZ, RZ ;  /* 0x000000ffff0c7224 */ /* 0x000fe200078e00ff */
[----:B------:R0:W-:Y:S02]  /*cca0*/  STL.U8 [R7+0x6], RZ ;  /* 0x000006ff07007387 */ /* 0x0001e40000100000 */
[----:B------:R-:W3:Y:S08]  /*ccb0*/  LDC.U8 R2, c[0x3][R2+0x139] ;  /* 0x00c04e4002027b82 */ /* 0x000ef00000000000 */
[----:B------:R-:W4:Y:S08]  /*ccc0*/  LDC.U8 R4, c[0x3][R4+0x139] ;  /* 0x00c04e4004047b82 */ /* 0x000f300000000000 */
[----:B------:R-:W5:Y:S08]  /*ccd0*/  LDC.U8 R8, c[0x3][R8+0x139] ;  /* 0x00c04e4008087b82 */ /* 0x000f700000000000 */
[----:B------:R-:W0:Y:S01]  /*cce0*/  LDC.U8 R3, c[0x3][R3+0x139] ;  /* 0x00c04e4003037b82 */ /* 0x000e220000000000 */
[----:B-1----:R1:W-:Y:S04]  /*ccf0*/  STL.U8 [R7+0x5], R6 ;  /* 0x0000050607007387 */ /* 0x0023e80000100000 */
[----:B--2---:R1:W-:Y:S04]  /*cd00*/  STL.U8 [R7+0x2], R5 ;  /* 0x0000020507007387 */ /* 0x0043e80000100000 */
[----:B---3--:R1:W-:Y:S04]  /*cd10*/  STL.U8 [R7], R2 ;  /* 0x0000000207007387 */ /* 0x0083e80000100000 */
[----:B----4-:R1:W-:Y:S04]  /*cd20*/  STL.U8 [R7+0x1], R4 ;  /* 0x0000010407007387 */ /* 0x0103e80000100000 */
[----:B-----5:R1:W-:Y:S04]  /*cd30*/  STL.U8 [R7+0x3], R8 ;  /* 0x0000030807007387 */ /* 0x0203e80000100000 */
[----:B0-----:R1:W-:Y:S02]  /*cd40*/  STL.U8 [R7+0x4], R3 ;  /* 0x0000040307007387 */ /* 0x0013e40000100000 */
.L_x_8:
[----:B-1----:R-:W-:-:S06]  /*cd50*/  IMAD.IADD R3, R1, 0x1, R0 ;  /* 0x0000000101037824 */ /* 0x002fcc00078e0200 */
[----:B------:R-:W2:Y:S01]  /*cd60*/  LDL.U8 R3, [R3+0x98] ;  /* 0x0000980003037983 */ /* 0x000ea20000100000 */
[----:B------:R-:W-:Y:S02]  /*cd70*/  VIADD R2, R17, 0x1 ;  /* 0x0000000111027836 */ /* 0x000fe40000000000 */
[----:B------:R-:W-:-:S03]  /*cd80*/  IMAD.IADD R4, R1, 0x1, R17 ;  /* 0x0000000101047824 */ /* 0x000fc600078e0211 */
[----:B------:R0:W-:Y:S04]  /*cd90*/  STL [R1+0x8c], R2 ;  /* 0x00008c0201007387 */ /* 0x0001e80000100800 */
[----:B--2---:R0:W-:Y:S04]  /*cda0*/  STL.U8 [R4+0x4c], R3 ;  /* 0x00004c0304007387 */ /* 0x0041e80000100000 */
[----:B------:R-:W2:Y:S01]  /*cdb0*/  LDL.64 R16, [R1+0x88] ;  /* 0x0000880001107983 */ /* 0x000ea20000100a00 */
[----:B------:R-:W-:Y:S01]  /*cdc0*/  IADD3 R0, P0, PT, R0, 0x1, RZ ;  /* 0x0000000100007810 */ /* 0x000fe20007f1e0ff */
[----:B------:R-:W-:Y:S04]  /*cdd0*/  BSSY.RECONVERGENT B1, `(.L_x_6) ;  /* 0x000061a000017945 */ /* 0x000fe80003800200 */
[----:B------:R-:W-:Y:S01]  /*cde0*/  IMAD.X R12, RZ, RZ, R12, P0 ;  /* 0x000000ffff0c7224 */ /* 0x000fe200000e060c */
[----:B------:R-:W-:-:S04]  /*cdf0*/  ISETP.NE.U32.AND P0, PT, R0, 0x6, PT ;  /* 0x000000060000780c */ /* 0x000fc80003f05070 */
[----:B------:R-:W-:Y:S02]  /*ce00*/  ISETP.NE.AND.EX P0, PT, R12, RZ, PT, P0 ;  /* 0x000000ff0c00720c */ /* 0x000fe40003f05300 */
[----:B--2---:R-:W-:-:S13]  /*ce10*/  ISETP.NE.AND P1, PT, R17, 0x40, PT ;  /* 0x000000401100780c */ /* 0x004fda0003f25270 */
[----:B0-----:R-:W-:Y:S05]  /*ce20*/  @P1 BRA `(.L_x_7) ;  /* 0x0000006000501947 */ /* 0x001fea0003800000 */
[----:B------:R-:W2:Y:S04]  /*ce30*/  LDL R24, [R1+0x4c] ;  /* 0x00004c0001187983 */ /* 0x000ea80000100800 */
[----:B------:R-:W3:Y:S04]  /*ce40*/  LDL.64 R18, [R1+0x50] ;  /* 0x0000500001127983 */ /* 0x000ee80000100a00 */
[----:B------:R-:W4:Y:S04]  /*ce50*/  LDL.64 R14, [R1+0x58] ;  /* 0x00005800010e7983 */ /* 0x000f280000100a00 */
[----:B------:R-:W5:Y:S04]  /*ce60*/  LDL.64 R2, [R1+0x80] ;  /* 0x0000800001027983 */ /* 0x000f680000100a00 */
[----:B------:R-:W5:Y:S04]  /*ce70*/  LDL.64 R4, [R1+0x60] ;  /* 0x0000600001047983 */ /* 0x000f680000100a00 */
[----:B------:R-:W5:Y:S04]  /*ce80*/  LDL.64 R10, [R1+0x70] ;  /* 0x00007000010a7983 */ /* 0x000f680000100a00 */
[----:B------:R-:W4:Y:S04]  /*ce90*/  LDL.64 R6, [R1+0x78] ;  /* 0x0000780001067983 */ /* 0x000f280000100a00 */
[----:B------:R-:W5:Y:S01]  /*cea0*/  LDL.64 R8, [R1+0x68] ;  /* 0x0000680001087983 */ /* 0x000f620000100a00 */
[----:B------:R-:W-:-:S02]  /*ceb0*/  SHF.L.W.U32.HI R21, R32, 0x1a, R32 ;  /* 0x0000001a20157819 */ /* 0x000fc40000010e20 */
[C-C-:B------:R-:W-:Y:S02]  /*cec0*/  SHF.L.W.U32.HI R22, R32.reuse, 0x15, R32.reuse ;  /* 0x0000001520167819 */ /* 0x140fe40000010e20 */
[----:B------:R-:W-:Y:S02]  /*ced0*/  SHF.L.W.U32.HI R23, R32, 0x7, R32 ;  /* 0x0000000720177819 */ /* 0x000fe40000010e20 */
[C---:B------:R-:W-:Y:S02]  /*cee0*/  SHF.L.W.U32.HI R43, R36.reuse, 0x13, R36 ;  /* 0x00000013242b7819 */ /* 0x040fe40000010e24 */
[----:B------:R-:W-:Y:S02]  /*cef0*/  LOP3.LUT R22, R23, R21, R22, 0x96, !PT ;  /* 0x0000001517167212 */ /* 0x000fe400078e9616 */
[--C-:B------:R-:W-:Y:S02]  /*cf00*/  SHF.L.W.U32.HI R38, R36, 0xa, R36.reuse ;  /* 0x0000000a24267819 */ /* 0x100fe40000010e24 */
[----:B------:R-:W-:-:S02]  /*cf10*/  LOP3.LUT R49, R34, R37, R36, 0xe8, !PT ;  /* 0x0000002522317212 */ /* 0x000fc400078ee824 */
[----:B--2---:R-:W-:Y:S02]  /*cf20*/  PRMT R13, R24, 0x7771, RZ ;  /* 0x00007771180d7816 */ /* 0x004fe400000000ff */
[----:B---3--:R-:W-:-:S03]  /*cf30*/  PRMT R21, R18, 0x7771, RZ ;  /* 0x0000777112157816 */ /* 0x008fc600000000ff */
[----:B------:R-:W-:Y:S01]  /*cf40*/  IMAD.U32 R17, R13, 0x10000, RZ ;  /* 0x000100000d117824 */ /* 0x000fe200078e00ff */
[----:B------:R-:W-:Y:S02]  /*cf50*/  PRMT R13, R24, 0x7770, RZ ;  /* 0x00007770180d7816 */ /* 0x000fe400000000ff */
[----:B------:R-:W-:Y:S01]  /*cf60*/  PRMT R42, R18, 0x7773, RZ ;  /* 0x00007773122a7816 */ /* 0x000fe200000000ff */
[----:B------:R-:W-:Y:S01]  /*cf70*/  IMAD.U32 R21, R21, 0x10000, RZ ;  /* 0x0001000015157824 */ /* 0x000fe200078e00ff */
[----:B------:R-:W-:Y:S02]  /*cf80*/  LOP3.LUT R20, R17, 0xff0000, RZ, 0xc0, !PT ;  /* 0x00ff000011147812 */ /* 0x000fe400078ec0ff */
[----:B------:R-:W-:-:S03]  /*cf90*/  PRMT R17, R24, 0x7773, RZ ;  /* 0x0000777318117816 */ /* 0x000fc600000000ff */
[----:B------:R-:W-:Y:S01]  /*cfa0*/  IMAD R20, R13, 0x1000000, R20 ;  /* 0x010000000d147824 */ /* 0x000fe200078e0214 */
[----:B------:R-:W-:-:S05]  /*cfb0*/  PRMT R13, R24, 0x7772, RZ ;  /* 0x00007772180d7816 */ /* 0x000fca00000000ff */
[----:B------:R-:W-:Y:S01]  /*cfc0*/  IMAD.SHL.U32 R13, R13, 0x100, RZ ;  /* 0x000001000d0d7824 */ /* 0x000fe200078e00ff */
[----:B----4-:R-:W-:-:S04]  /*cfd0*/  PRMT R56, R7, 0x7770, RZ ;  /* 0x0000777007387816 */ /* 0x010fc800000000ff */
[----:B------:R-:W-:Y:S02]  /*cfe0*/  LOP3.LUT R24, R17, R20, R13, 0xfe, !PT ;  /* 0x0000001411187212 */ /* 0x000fe400078efe0d */
[----:B------:R-:W-:Y:S02]  /*cff0*/  LOP3.LUT R13, R33, R32, R30, 0xe2, !PT ;  /* 0x00000020210d7212 */ /* 0x000fe400078ee21e */
[C---:B------:R-:W-:Y:S02]  /*d000*/  PRMT R17, R18.reuse, 0x7770, RZ ;  /* 0x0000777012117816 */ /* 0x040fe400000000ff */
[----:B------:R-:W-:Y:S02]  /*d010*/  IADD3 R22, PT, PT, R13, R22, R24 ;  /* 0x000000160d167210 */ /* 0x000fe40007ffe018 */
[----:B------:R-:W-:Y:S02]  /*d020*/  LOP3.LUT R20, R21, 0xff0000, RZ, 0xc0, !PT ;  /* 0x00ff000015147812 */ /* 0x000fe400078ec0ff */
[----:B------:R-:W-:-:S02]  /*d030*/  PRMT R13, R18, 0x7772, RZ ;  /* 0x00007772120d7816 */ /* 0x000fc400000000ff */
[----:B------:R-:W-:Y:S01]  /*d040*/  IADD3 R22, PT, PT, R22, 0x428a2f98, R31 ;  /* 0x428a2f9816167810 */ /* 0x000fe20007ffe01f */
[----:B------:R-:W-:Y:S02]  /*d050*/  IMAD R17, R17, 0x1000000, R20 ;  /* 0x0100000011117824 */ /* 0x000fe400078e0214 */
[----:B------:R-:W-:Y:S01]  /*d060*/  IMAD.SHL.U32 R20, R13, 0x100, RZ ;  /* 0x000001000d147824 */ /* 0x000fe200078e00ff */
[----:B------:R-:W-:Y:S01]  /*d070*/  PRMT R13, R19, 0x7771, RZ ;  /* 0x00007771130d7816 */ /* 0x000fe200000000ff */
[----:B------:R-:W-:-:S03]  /*d080*/  IMAD.IADD R25, R35, 0x1, R22 ;  /* 0x0000000123197824 */ /* 0x000fc600078e0216 */
[----:B------:R-:W-:Y:S02]  /*d090*/  LOP3.LUT R27, R17, R20, RZ, 0xfc, !PT ;  /* 0x00000014111b7212 */ /* 0x000fe400078efcff */
[C-C-:B------:R-:W-:Y:S02]  /*d0a0*/  SHF.L.W.U32.HI R17, R25.reuse, 0x1a, R25.reuse ;  /* 0x0000001a19117819 */ /* 0x140fe40000010e19 */
[C-C-:B------:R-:W-:Y:S02]  /*d0b0*/  SHF.L.W.U32.HI R20, R25.reuse, 0x15, R25.reuse ;  /* 0x0000001519147819 */ /* 0x140fe40000010e19 */
[----:B------:R-:W-:Y:S02]  /*d0c0*/  SHF.L.W.U32.HI R21, R25, 0x7, R25 ;  /* 0x0000000719157819 */ /* 0x000fe40000010e19 */
[----:B------:R-:W-:Y:S02]  /*d0d0*/  LOP3.LUT R42, R27, R42, RZ, 0xfc, !PT ;  /* 0x0000002a1b2a7212 */ /* 0x000fe400078efcff */
[----:B------:R-:W-:Y:S01]  /*d0e0*/  LOP3.LUT R20, R21, R17, R20, 0x96, !PT ;  /* 0x0000001115147212 */ /* 0x000fe200078e9614 */
[----:B------:R-:W-:Y:S01]  /*d0f0*/  IMAD.U32 R17, R13, 0x10000, RZ ;  /* 0x000100000d117824 */ /* 0x000fe200078e00ff */
[----:B------:R-:W-:-:S02]  /*d100*/  LOP3.LUT R21, R32, R25, R33, 0xe2, !PT ;  /* 0x0000001920157212 */ /* 0x000fc400078ee221 */
[----:B------:R-:W-:Y:S02]  /*d110*/  PRMT R13, R19, 0x7770, RZ ;  /* 0x00007770130d7816 */ /* 0x000fe400000000ff */
[----:B------:R-:W-:Y:S02]  /*d120*/  LOP3.LUT R18, R17, 0xff0000, RZ, 0xc0, !PT ;  /* 0x00ff000011127812 */ /* 0x000fe400078ec0ff */
[----:B------:R-:W-:Y:S02]  /*d130*/  IADD3 R21, PT, PT, R21, R20, R42 ;  /* 0x0000001415157210 */ /* 0x000fe40007ffe02a */
[----:B------:R-:W-:Y:S01]  /*d140*/  PRMT R17, R19, 0x7772, RZ ;  /* 0x0000777213117816 */ /* 0x000fe200000000ff */
[----:B------:R-:W-:Y:S01]  /*d150*/  IMAD R18, R13, 0x1000000, R18 ;  /* 0x010000000d127824 */ /* 0x000fe200078e0212 */
[----:B------:R-:W-:Y:S02]  /*d160*/  IADD3 R13, PT, PT, R21, 0x71374491, R30 ;  /* 0x71374491150d7810 */ /* 0x000fe40007ffe01e */
[----:B------:R-:W-:Y:S01]  /*d170*/  PRMT R21, R16, 0x7771, RZ ;  /* 0x0000777110157816 */ /* 0x000fe200000000ff */
[----:B------:R-:W-:Y:S01]  /*d180*/  IMAD.SHL.U32 R17, R17, 0x100, RZ ;  /* 0x0000010011117824 */ /* 0x000fe200078e00ff */
[----:B------:R-:W-:Y:S01]  /*d190*/  SHF.L.W.U32.HI R20, R36, 0x1e, R36 ;  /* 0x0000001e24147819 */ /* 0x000fe20000010e24 */
[----:B------:R-:W-:-:S02]  /*d1a0*/  IMAD.IADD R26, R34, 0x1, R13 ;  /* 0x00000001221a7824 */ /* 0x000fc400078e020d */
[----:B------:R-:W-:Y:S01]  /*d1b0*/  IMAD.U32 R21, R21, 0x10000, RZ ;  /* 0x0001000015157824 */ /* 0x000fe200078e00ff */
[----:B------:R-:W-:Y:S02]  /*d1c0*/  LOP3.LUT R38, R38, R43, R20, 0x96, !PT ;  /* 0x0000002b26267212 */ /* 0x000fe400078e9614 */
[C-C-:B------:R-:W-:Y:S02]  /*d1d0*/  SHF.L.W.U32.HI R23, R26.reuse, 0x1a, R26.reuse ;  /* 0x0000001a1a177819 */ /* 0x140fe40000010e1a */
[C-C-:B------:R-:W-:Y:S02]  /*d1e0*/  SHF.L.W.U32.HI R28, R26.reuse, 0x15, R26.reuse ;  /* 0x000000151a1c7819 */ /* 0x140fe40000010e1a */
[----:B------:R-:W-:Y:S02]  /*d1f0*/  SHF.L.W.U32.HI R29, R26, 0x7, R26 ;  /* 0x000000071a1d7819 */ /* 0x000fe40000010e1a */
[----:B------:R-:W-:Y:S02]  /*d200*/  LOP3.LUT R20, R18, R17, RZ, 0xfc, !PT ;  /* 0x0000001112147212 */ /* 0x000fe400078efcff */
[----:B------:R-:W-:-:S02]  /*d210*/  LOP3.LUT R29, R29, R23, R28, 0x96, !PT ;  /* 0x000000171d1d7212 */ /* 0x000fc400078e961c */
[----:B------:R-:W-:Y:S02]  /*d220*/  PRMT R23, R16, 0x7770, RZ ;  /* 0x0000777010177816 */ /* 0x000fe400000000ff */
[----:B------:R-:W-:Y:S02]  /*d230*/  LOP3.LUT R18, R21, 0xff0000, RZ, 0xc0, !PT ;  /* 0x00ff000015127812 */ /* 0x000fe400078ec0ff */
[----:B------:R-:W-:Y:S02]  /*d240*/  PRMT R17, R19, 0x7773, RZ ;  /* 0x0000777313117816 */ /* 0x000fe400000000ff */
[----:B------:R-:W-:Y:S01]  /*d250*/  LOP3.LUT R28, R25, R26, R32, 0xe2, !PT ;  /* 0x0000001a191c7212 */ /* 0x000fe200078ee220 */
[----:B------:R-:W-:Y:S01]  /*d260*/  IMAD R23, R23, 0x1000000, R18 ;  /* 0x0100000017177824 */ /* 0x000fe200078e0212 */
[----:B------:R-:W-:Y:S02]  /*d270*/  PRMT R18, R14, 0x7771, RZ ;  /* 0x000077710e127816 */ /* 0x000fe400000000ff */
[----:B------:R-:W-:-:S02]  /*d280*/  LOP3.LUT R17, R20, R17, RZ, 0xfc, !PT ;  /* 0x0000001114117212 */ /* 0x000fc400078efcff */
[----:B------:R-:W-:Y:S01]  /*d290*/  IADD3 R49, PT, PT, R22, R38, R49 ;  /* 0x0000002616317210 */ /* 0x000fe20007ffe031 */
[----:B------:R-:W-:Y:S01]  /*d2a0*/  IMAD.U32 R18, R18, 0x10000, RZ ;  /* 0x0001000012127824 */ /* 0x000fe200078e00ff */
[----:B------:R-:W-:Y:S02]  /*d2b0*/  IADD3 R22, PT, PT, R28, R29, R17 ;  /* 0x0000001d1c167210 */ /* 0x000fe40007ffe011 */
[----:B------:R-:W-:Y:S02]  /*d2c0*/  PRMT R21, R14, 0x7770, RZ ;  /* 0x000077700e157816 */ /* 0x000fe400000000ff */
[----:B------:R-:W-:Y:S02]  /*d2d0*/  LOP3.LUT R28, R18, 0xff0000, RZ, 0xc0, !PT ;  /* 0x00ff0000121c7812 */ /* 0x000fe400078ec0ff */
[----:B------:R-:W-:Y:S02]  /*d2e0*/  PRMT R18, R14, 0x7772, RZ ;  /* 0x000077720e127816 */ /* 0x000fe400000000ff */
[----:B------:R-:W-:Y:S01]  /*d2f0*/  IADD3 R22, PT, PT, R22, -0x4a3f0431, R33 ;  /* 0xb5c0fbcf16167810 */ /* 0x000fe20007ffe021 */
[----:B------:R-:W-:Y:S01]  /*d300*/  IMAD R21, R21, 0x1000000, R28 ;  /* 0x0100000015157824 */ /* 0x000fe200078e021c */
[C-C-:B------:R-:W-:Y:S01]  /*d310*/  SHF.L.W.U32.HI R29, R49.reuse, 0x1e, R49.reuse ;  /* 0x0000001e311d7819 */ /* 0x140fe20000010e31 */
[----:B------:R-:W-:Y:S01]  /*d320*/  IMAD.SHL.U32 R18, R18, 0x100, RZ ;  /* 0x0000010012127824 */ /* 0x000fe200078e00ff */
[--C-:B------:R-:W-:Y:S01]  /*d330*/  SHF.L.W.U32.HI R38, R49, 0x13, R49.reuse ;  /* 0x0000001331267819 */ /* 0x100fe20000010e31 */
[----:B------:R-:W-:Y:S01]  /*d340*/  IMAD.IADD R19, R37, 0x1, R22 ;  /* 0x0000000125137824 */ /* 0x000fe200078e0216 */
[----:B------:R-:W-:-:S02]  /*d350*/  SHF.L.W.U32.HI R43, R49, 0xa, R49 ;  /* 0x0000000a312b7819 */ /* 0x000fc40000010e31 */
[----:B------:R-:W-:Y:S02]  /*d360*/  LOP3.LUT R18, R21, R18, RZ, 0xfc, !PT ;  /* 0x0000001215127212 */ /* 0x000fe400078efcff */
[----:B------:R-:W-:Y:S02]  /*d370*/  PRMT R28, R16, 0x7772, RZ ;  /* 0x00007772101c7816 */ /* 0x000fe400000000ff */
[----:B------:R-:W-:Y:S02]  /*d380*/  PRMT R21, R14, 0x7773, RZ ;  /* 0x000077730e157816 */ /* 0x000fe400000000ff */
[----:B------:R-:W-:Y:S01]  /*d390*/  PRMT R14, R15, 0x7771, RZ ;  /* 0x000077710f0e7816 */ /* 0x000fe200000000ff */
[----:B------:R-:W-:Y:S01]  /*d3a0*/  IMAD.SHL.U32 R28, R28, 0x100, RZ ;  /* 0x000001001c1c7824 */ /* 0x000fe200078e00ff */
[----:B------:R-:W-:Y:S02]  /*d3b0*/  LOP3.LUT R29, R43, R38, R29, 0x96, !PT ;  /* 0x000000262b1d7212 */ /* 0x000fe400078e961d */
[C-C-:B------:R-:W-:Y:S01]  /*d3c0*/  SHF.L.W.U32.HI R38, R19.reuse, 0x1a, R19.reuse ;  /* 0x0000001a13267819 */ /* 0x140fe20000010e13 */
[----:B------:R-:W-:Y:S01]  /*d3d0*/  IMAD.U32 R14, R14, 0x10000, RZ ;  /* 0x000100000e0e7824 */ /* 0x000fe200078e00ff */
[----:B------:R-:W-:-:S02]  /*d3e0*/  SHF.L.W.U32.HI R43, R19, 0x15, R19 ;  /* 0x00000015132b7819 */ /* 0x000fc40000010e13 */
[----:B------:R-:W-:Y:S02]  /*d3f0*/  SHF.L.W.U32.HI R44, R19, 0x7, R19 ;  /* 0x00000007132c7819 */ /* 0x000fe40000010e13 */
[----:B------:R-:W-:Y:S02]  /*d400*/  LOP3.LUT R52, R37, R36, R49, 0xe8, !PT ;  /* 0x0000002425347212 */ /* 0x000fe400078ee831 */
[----:B------:R-:W-:Y:S02]  /*d410*/  LOP3.LUT R43, R44, R38, R43, 0x96, !PT ;  /* 0x000000262c2b7212 */ /* 0x000fe400078e962b */
[----:B------:R-:W-:Y:S02]  /*d420*/  LOP3.LUT R21, R18, R21, RZ, 0xfc, !PT ;  /* 0x0000001512157212 */ /* 0x000fe400078efcff */
[----:B------:R-:W-:Y:S02]  /*d430*/  LOP3.LUT R38, R26, R19, R25, 0xe2, !PT ;  /* 0x000000131a267212 */ /* 0x000fe400078ee219 */
[----:B------:R-:W-:-:S02]  /*d440*/  IADD3 R52, PT, PT, R13, R29, R52 ;  /* 0x0000001d0d347210 */ /* 0x000fc40007ffe034 */
[----:B------:R-:W-:Y:S02]  /*d450*/  LOP3.LUT R13, R23, R28, RZ, 0xfc, !PT ;  /* 0x0000001c170d7212 */ /* 0x000fe400078efcff */
[C---:B------:R-:W-:Y:S02]  /*d460*/  PRMT R23, R15.reuse, 0x7770, RZ ;  /* 0x000077700f177816 */ /* 0x040fe400000000ff */
[----:B------:R-:W-:Y:S02]  /*d470*/  LOP3.LUT R28, R14, 0xff0000, RZ, 0xc0, !PT ;  /* 0x00ff00000e1c7812 */ /* 0x000fe400078ec0ff */
[----:B------:R-:W-:Y:S02]  /*d480*/  IADD3 R43, PT, PT, R38, R43, R21 ;  /* 0x0000002b262b7210 */ /* 0x000fe40007ffe015 */
[----:B------:R-:W-:Y:S01]  /*d490*/  PRMT R14, R15, 0x7772, RZ ;  /* 0x000077720f0e7816 */ /* 0x000fe200000000ff */
[----:B------:R-:W-:Y:S01]  /*d4a0*/  IMAD R23, R23, 0x1000000, R28 ;  /* 0x0100000017177824 */ /* 0x000fe200078e021c */
[----:B------:R-:W-:-:S02]  /*d4b0*/  SHF.L.W.U32.HI R29, R52, 0x1e, R52 ;  /* 0x0000001e341d7819 */ /* 0x000fc40000010e34 */
[--C-:B------:R-:W-:Y:S01]  /*d4c0*/  SHF.L.W.U32.HI R38, R52, 0x13, R52.reuse ;  /* 0x0000001334267819 */ /* 0x100fe20000010e34 */
[----:B------:R-:W-:Y:S01]  /*d4d0*/  IMAD.SHL.U32 R14, R14, 0x100, RZ ;  /* 0x000001000e0e7824 */ /* 0x000fe200078e00ff */
[----:B------:R-:W-:Y:S02]  /*d4e0*/  SHF.L.W.U32.HI R44, R52, 0xa, R52 ;  /* 0x0000000a342c7819 */ /* 0x000fe40000010e34 */
[----:B------:R-:W-:Y:S02]  /*d4f0*/  IADD3 R43, PT, PT, R43, -0x164a245b, R32 ;  /* 0xe9b5dba52b2b7810 */ /* 0x000fe40007ffe020 */
[----:B-----5:R-:W-:Y:S02]  /*d500*/  PRMT R28, R3, 0x7771, RZ ;  /* 0x00007771031c7816 */ /* 0x020fe400000000ff */
[----:B------:R-:W-:Y:S01]  /*d510*/  LOP3.LUT R38, R44, R38, R29, 0x96, !PT ;  /* 0x000000262c267212 */ /* 0x000fe200078e961d */
[C---:B------:R-:W-:Y:S01]  /*d520*/  IMAD.IADD R44, R36.reuse, 0x1, R43 ;  /* 0x00000001242c7824 */ /* 0x040fe200078e022b */
[----:B------:R-:W-:Y:S01]  /*d530*/  LOP3.LUT R29, R36, R49, R52, 0xe8, !PT ;  /* 0x00000031241d7212 */ /* 0x000fe200078ee834 */
[----:B------:R-:W-:Y:S01]  /*d540*/  IMAD.U32 R28, R28, 0x10000, RZ ;  /* 0x000100001c1c7824 */ /* 0x000fe200078e00ff */
[----:B------:R-:W-:-:S02]  /*d550*/  LOP3.LUT R23, R23, R14, RZ, 0xfc, !PT ;  /* 0x0000000e17177212 */ /* 0x000fc400078efcff */
[----:B------:R-:W-:Y:S02]  /*d560*/  PRMT R14, R15, 0x7773, RZ ;  /* 0x000077730f0e7816 */ /* 0x000fe400000000ff */
[C-C-:B------:R-:W-:Y:S02]  /*d570*/  SHF.L.W.U32.HI R45, R44.reuse, 0x1a, R44.reuse ;  /* 0x0000001a2c2d7819 */ /* 0x140fe40000010e2c */
[C-C-:B------:R-:W-:Y:S02]  /*d580*/  SHF.L.W.U32.HI R46, R44.reuse, 0x15, R44.reuse ;  /* 0x000000152c2e7819 */ /* 0x140fe40000010e2c */
[----:B------:R-:W-:Y:S02]  /*d590*/  SHF.L.W.U32.HI R47, R44, 0x7, R44 ;  /* 0x000000072c2f7819 */ /* 0x000fe40000010e2c */
[----:B------:R-:W-:Y:S02]  /*d5a0*/  PRMT R15, R3, 0x7770, RZ ;  /* 0x00007770030f7816 */ /* 0x000fe400000000ff */
[----:B------:R-:W-:-:S02]  /*d5b0*/  LOP3.LUT R28, R28, 0xff0000, RZ, 0xc0, !PT ;  /* 0x00ff00001c1c7812 */ /* 0x000fc400078ec0ff */
[----:B------:R-:W-:Y:S02]  /*d5c0*/  IADD3 R29, PT, PT, R22, R38, R29 ;  /* 0x00000026161d7210 */ /* 0x000fe40007ffe01d */
[----:B------:R-:W-:Y:S01]  /*d5d0*/  LOP3.LUT R46, R47, R45, R46, 0x96, !PT ;  /* 0x0000002d2f2e7212 */ /* 0x000fe200078e962e */
[----:B------:R-:W-:Y:S01]  /*d5e0*/  IMAD R28, R15, 0x1000000, R28 ;  /* 0x010000000f1c7824 */ /* 0x000fe200078e021c */
[C-C-:B------:R-:W-:Y:S02]  /*d5f0*/  SHF.L.W.U32.HI R22, R29.reuse, 0x1e, R29.reuse ;  /* 0x0000001e1d167819 */ /* 0x140fe40000010e1d */
[C-C-:B------:R-:W-:Y:S02]  /*d600*/  SHF.L.W.U32.HI R45, R29.reuse, 0x13, R29.reuse ;  /* 0x000000131d2d7819 */ /* 0x140fe40000010e1d */
[----:B------:R-:W-:Y:S02]  /*d610*/  SHF.L.W.U32.HI R38, R29, 0xa, R29 ;  /* 0x0000000a1d267819 */ /* 0x000fe40000010e1d */
[----:B------:R-:W-:-:S02]  /*d620*/  PRMT R15, R4, 0x7771, RZ ;  /* 0x00007771040f7816 */ /* 0x000fc400000000ff */
[----:B------:R-:W-:Y:S02]  /*d630*/  LOP3.LUT R14, R23, R14, RZ, 0xfc, !PT ;  /* 0x0000000e170e7212 */ /* 0x000fe400078efcff */
[----:B------:R-:W-:Y:S01]  /*d640*/  LOP3.LUT R47, R19, R44, R26, 0xe2, !PT ;  /* 0x0000002c132f7212 */ /* 0x000fe200078ee21a */
[----:B------:R-:W-:Y:S01]  /*d650*/  IMAD.U32 R15, R15, 0x10000, RZ ;  /* 0x000100000f0f7824 */ /* 0x000fe200078e00ff */
[----:B------:R-:W-:Y:S02]  /*d660*/  LOP3.LUT R38, R38, R45, R22, 0x96, !PT ;  /* 0x0000002d26267212 */ /* 0x000fe400078e9616 */
[----:B------:R-:W-:Y:S02]  /*d670*/  LOP3.LUT R48, R49, R52, R29, 0xe8, !PT ;  /* 0x0000003431307212 */ /* 0x000fe400078ee81d */
[----:B------:R-:W-:Y:S02]  /*d680*/  PRMT R22, R3, 0x7772, RZ ;  /* 0x0000777203167816 */ /* 0x000fe400000000ff */
[----:B------:R-:W-:-:S02]  /*d690*/  IADD3 R46, PT, PT, R47, R46, R14 ;  /* 0x0000002e2f2e7210 */ /* 0x000fc40007ffe00e */
[----:B------:R-:W-:Y:S01]  /*d6a0*/  IADD3 R48, PT, PT, R43, R38, R48 ;  /* 0x000000262b307210 */ /* 0x000fe20007ffe030 */
[----:B------:R-:W-:Y:S01]  /*d6b0*/  IMAD.SHL.U32 R43, R22, 0x100, RZ ;  /* 0x00000100162b7824 */ /* 0x000fe200078e00ff */
[----:B------:R-:W-:Y:S02]  /*d6c0*/  IADD3 R51, PT, PT, R46, 0x3956c25b, R25 ;  /* 0x3956c25b2e337810 */ /* 0x000fe40007ffe019 */
[----:B------:R-:W-:Y:S02]  /*d6d0*/  PRMT R22, R4, 0x7770, RZ ;  /* 0x0000777004167816 */ /* 0x000fe400000000ff */
[----:B------:R-:W-:Y:S01]  /*d6e0*/  LOP3.LUT R25, R15, 0xff0000, RZ, 0xc0, !PT ;  /* 0x00ff00000f197812 */ /* 0x000fe200078ec0ff */
[----:B------:R-:W-:Y:S01]  /*d6f0*/  IMAD.IADD R49, R49, 0x1, R51 ;  /* 0x0000000131317824 */ /* 0x000fe200078e0233 */
[C-C-:B------:R-:W-:Y:S02]  /*d700*/  SHF.L.W.U32.HI R38, R48.reuse, 0x1e, R48.reuse ;  /* 0x0000001e30267819 */ /* 0x140fe40000010e30 */
[--C-:B------:R-:W-:Y:S01]  /*d710*/  SHF.L.W.U32.HI R45, R48, 0x13, R48.reuse ;  /* 0x00000013302d7819 */ /* 0x100fe20000010e30 */
[----:B------:R-:W-:Y:S01]  /*d720*/  IMAD R25, R22, 0x1000000, R25 ;  /* 0x0100000016197824 */ /* 0x000fe200078e0219 */
[----:B------:R-:W-:-:S02]  /*d730*/  SHF.L.W.U32.HI R46, R48, 0xa, R48 ;  /* 0x0000000a302e7819 */ /* 0x000fc40000010e30 */
[----:B------:R-:W-:Y:S02]  /*d740*/  PRMT R22, R4, 0x7772, RZ ;  /* 0x0000777204167816 */ /* 0x000fe400000000ff */
[----:B------:R-:W-:Y:S02]  /*d750*/  LOP3.LUT R15, R28, R43, RZ, 0xfc, !PT ;  /* 0x0000002b1c0f7212 */ /* 0x000fe400078efcff */
[----:B------:R-:W-:Y:S01]  /*d760*/  LOP3.LUT R38, R46, R45, R38, 0x96, !PT ;  /* 0x0000002d2e267212 */ /* 0x000fe200078e9626 */
[----:B------:R-:W-:Y:S01]  /*d770*/  IMAD.SHL.U32 R22, R22, 0x100, RZ ;  /* 0x0000010016167824 */ /* 0x000fe200078e00ff */
[C-C-:B------:R-:W-:Y:S02]  /*d780*/  SHF.L.W.U32.HI R28, R49.reuse, 0x1a, R49.reuse ;  /* 0x0000001a311c7819 */ /* 0x140fe40000010e31 */
[C-C-:B------:R-:W-:Y:S02]  /*d790*/  SHF.L.W.U32.HI R43, R49.reuse, 0x15, R49.reuse ;  /* 0x00000015312b7819 */ /* 0x140fe40000010e31 */
[----:B------:R-:W-:-:S02]  /*d7a0*/  SHF.L.W.U32.HI R45, R49, 0x7, R49 ;  /* 0x00000007312d7819 */ /* 0x000fc40000010e31 */
[----:B------:R-:W-:Y:S02]  /*d7b0*/  PRMT R16, R16, 0x7773, RZ ;  /* 0x0000777310107816 */ /* 0x000fe400000000ff */
[----:B------:R-:W-:Y:S02]  /*d7c0*/  LOP3.LUT R50, R45, R28, R43, 0x96, !PT ;  /* 0x0000001c2d327212 */ /* 0x000fe400078e962b */
[----:B------:R-:W-:Y:S02]  /*d7d0*/  PRMT R28, R3, 0x7773, RZ ;  /* 0x00007773031c7816 */ /* 0x000fe400000000ff */
[----:B------:R-:W-:Y:S02]  /*d7e0*/  LOP3.LUT R22, R25, R22, RZ, 0xfc, !PT ;  /* 0x0000001619167212 */ /* 0x000fe400078efcff */
[----:B------:R-:W-:Y:S02]  /*d7f0*/  LOP3.LUT R46, R52, R29, R48, 0xe8, !PT ;  /* 0x0000001d342e7212 */ /* 0x000fe400078ee830 */
[----:B------:R-:W-:-:S02]  /*d800*/  PRMT R25, R4, 0x7773, RZ ;  /* 0x0000777304197816 */ /* 0x000fc400000000ff */
[----:B------:R-:W-:Y:S02]  /*d810*/  LOP3.LUT R16, R13, R16, RZ, 0xfc, !PT ;  /* 0x000000100d107212 */ /* 0x000fe400078efcff */
[----:B------:R-:W-:Y:S02]  /*d820*/  LOP3.LUT R4, R15, R28, RZ, 0xfc, !PT ;  /* 0x0000001c0f047212 */ /* 0x000fe400078efcff */
[----:B------:R-:W-:Y:S02]  /*d830*/  IADD3 R51, PT, PT, R51, R38, R46 ;  /* 0x0000002633337210 */ /* 0x000fe40007ffe02e */
[----:B------:R-:W-:Y:S02]  /*d840*/  SHF.R.U32.HI R43, RZ, 0xa, R13 ;  /* 0x0000000aff2b7819 */ /* 0x000fe4000001160d */
[C-C-:B------:R-:W-:Y:S02]  /*d850*/  SHF.L.W.U32.HI R45, R13.reuse, 0xf, R16.reuse ;  /* 0x0000000f0d2d7819 */ /* 0x140fe40000010e10 */
[----:B------:R-:W-:-:S02]  /*d860*/  SHF.L.W.U32.HI R38, R13, 0xd, R16 ;  /* 0x0000000d0d267819 */ /* 0x000fc40000010e10 */
[----:B------:R-:W-:Y:S02]  /*d870*/  SHF.R.U32.HI R3, RZ, 0xa, R15 ;  /* 0x0000000aff037819 */ /* 0x000fe4000001160f */
[----:B------:R-:W-:Y:S02]  /*d880*/  LOP3.LUT R25, R22, R25, RZ, 0xfc, !PT ;  /* 0x0000001916197212 */ /* 0x000fe400078efcff */
[C-C-:B------:R-:W-:Y:S02]  /*d890*/  SHF.L.W.U32.HI R47, R15.reuse, 0xf, R4.reuse ;  /* 0x0000000f0f2f7819 */ /* 0x140fe40000010e04 */
[----:B------:R-:W-:Y:S02]  /*d8a0*/  SHF.L.W.U32.HI R28, R15, 0xd, R4 ;  /* 0x0000000d0f1c7819 */ /* 0x000fe40000010e04 */
[----:B------:R-:W-:Y:S02]  /*d8b0*/  LOP3.LUT R46, R44, R49, R19, 0xe2, !PT ;  /* 0x000000312c2e7212 */ /* 0x000fe400078ee213 */
[----:B------:R-:W-:-:S02]  /*d8c0*/  LOP3.LUT R45, R43, R45, R38, 0x96, !PT ;  /* 0x0000002d2b2d7212 */ /* 0x000fc400078e9626 */
[----:B------:R-:W-:Y:S02]  /*d8d0*/  LOP3.LUT R47, R3, R47, R28, 0x96, !PT ;  /* 0x0000002f032f7212 */ /* 0x000fe400078e961c */
[----:B------:R-:W-:Y:S02]  /*d8e0*/  IADD3 R55, PT, PT, R46, R50, R25 ;  /* 0x000000322e377210 */ /* 0x000fe40007ffe019 */
[--C-:B------:R-:W-:Y:S02]  /*d8f0*/  SHF.L.W.U32.HI R28, R27, 0xe, R42.reuse ;  /* 0x0000000e1b1c7819 */ /* 0x100fe40000010e2a */
[--C-:B------:R-:W-:Y:S02]  /*d900*/  SHF.L.W.U32.HI R43, R42, 0x19, R42.reuse ;  /* 0x000000192a2b7819 */ /* 0x100fe40000010e2a */
[----:B------:R-:W-:Y:S02]  /*d910*/  SHF.R.U32.HI R3, RZ, 0x3, R42 ;  /* 0x00000003ff037819 */ /* 0x000fe4000001162a */
[----:B------:R-:W-:-:S02]  /*d920*/  IADD3 R55, PT, PT, R55, 0x59f111f1, R26 ;  /* 0x59f111f137377810 */ /* 0x000fc40007ffe01a */
[----:B------:R-:W-:Y:S02]  /*d930*/  LOP3.LUT R43, R3, R43, R28, 0x96, !PT ;  /* 0x0000002b032b7212 */ /* 0x000fe400078e961c */
[----:B------:R-:W-:Y:S01]  /*d940*/  PRMT R26, R10, 0x7771, RZ ;  /* 0x000077710a1a7816 */ /* 0x000fe200000000ff */
[----:B------:R-:W-:Y:S01]  /*d950*/  IMAD.IADD R52, R52, 0x1, R55 ;  /* 0x0000000134347824 */ /* 0x000fe200078e0237 */
[C-C-:B------:R-:W-:Y:S02]  /*d960*/  SHF.L.W.U32.HI R38, R51.reuse, 0x1e, R51.reuse ;  /* 0x0000001e33267819 */ /* 0x140fe40000010e33 */
[C-C-:B------:R-:W-:Y:S01]  /*d970*/  SHF.L.W.U32.HI R53, R51.reuse, 0x13, R51.reuse ;  /* 0x0000001333357819 */ /* 0x140fe20000010e33 */
[----:B------:R-:W-:Y:S01]  /*d980*/  IMAD.U32 R26, R26, 0x10000, RZ ;  /* 0x000100001a1a7824 */ /* 0x000fe200078e00ff */
[----:B------:R-:W-:Y:S02]  /*d990*/  SHF.L.W.U32.HI R46, R51, 0xa, R51 ;  /* 0x0000000a332e7819 */ /* 0x000fe40000010e33 */
[----:B------:R-:W-:-:S02]  /*d9a0*/  PRMT R3, R5, 0x7771, RZ ;  /* 0x0000777105037816 */ /* 0x000fc400000000ff */
[----:B------:R-:W-:Y:S02]  /*d9b0*/  LOP3.LUT R53, R46, R53, R38, 0x96, !PT ;  /* 0x000000352e357212 */ /* 0x000fe400078e9626 */
[----:B------:R-:W-:Y:S01]  /*d9c0*/  LOP3.LUT R50, R29, R48, R51, 0xe8, !PT ;  /* 0x000000301d327212 */ /* 0x000fe200078ee833 */
[----:B------:R-:W-:Y:S01]  /*d9d0*/  IMAD.U32 R3, R3, 0x10000, RZ ;  /* 0x0001000003037824 */ /* 0x000fe200078e00ff */
[----:B------:R-:W-:Y:S02]  /*d9e0*/  PRMT R27, R5, 0x7770, RZ ;  /* 0x00007770051b7816 */ /* 0x000fe400000000ff */
[----:B------:R-:W-:Y:S02]  /*d9f0*/  IADD3 R50, PT, PT, R55, R53, R50 ;  /* 0x0000003537327210 */ /* 0x000fe40007ffe032 */
[----:B------:R-:W-:Y:S02]  /*da00*/  LOP3.LUT R53, R26, 0xff0000, RZ, 0xc0, !PT ;  /* 0x00ff00001a357812 */ /* 0x000fe400078ec0ff */
[----:B------:R-:W-:-:S02]  /*da10*/  LOP3.LUT R28, R3, 0xff0000, RZ, 0xc0, !PT ;  /* 0x00ff0000031c7812 */ /* 0x000fc400078ec0ff */
[----:B------:R-:W-:Y:S02]  /*da20*/  PRMT R26, R5, 0x7772, RZ ;  /* 0x00007772051a7816 */ /* 0x000fe400000000ff */
[----:B------:R-:W-:Y:S01]  /*da30*/  PRMT R38, R10, 0x7770, RZ ;  /* 0x000077700a267816 */ /* 0x000fe200000000ff */
[----:B------:R-:W-:Y:S01]  /*da40*/  IMAD R27, R27, 0x1000000, R28 ;  /* 0x010000001b1b7824 */ /* 0x000fe200078e021c */
[--C-:B------:R-:W-:Y:S01]  /*da50*/  SHF.L.W.U32.HI R46, R52, 0x1a, R52.reuse ;  /* 0x0000001a342e7819 */ /* 0x100fe20000010e34 */
[----:B------:R-:W-:Y:S01]  /*da60*/  IMAD.SHL.U32 R26, R26, 0x100, RZ ;  /* 0x000001001a1a7824 */ /* 0x000fe200078e00ff */
[--C-:B------:R-:W-:Y:S01]  /*da70*/  SHF.L.W.U32.HI R55, R52, 0x15, R52.reuse ;  /* 0x0000001534377819 */ /* 0x100fe20000010e34 */
[----:B------:R-:W-:Y:S01]  /*da80*/  IMAD R3, R38, 0x1000000, R53 ;  /* 0x0100000026037824 */ /* 0x000fe200078e0235 */
[----:B------:R-:W-:Y:S02]  /*da90*/  SHF.L.W.U32.HI R54, R52, 0x7, R52 ;  /* 0x0000000734367819 */ /* 0x000fe40000010e34 */
[----:B------:R-:W-:-:S02]  /*daa0*/  LOP3.LUT R38, R27, R26, RZ, 0xfc, !PT ;  /* 0x0000001a1b267212 */ /* 0x000fc400078efcff */
[----:B------:R-:W-:Y:S02]  /*dab0*/  LOP3.LUT R54, R54, R46, R55, 0x96, !PT ;  /* 0x0000002e36367212 */ /* 0x000fe400078e9637 */
[----:B------:R-:W-:Y:S02]  /*dac0*/  PRMT R27, R5, 0x7773, RZ ;  /* 0x00007773051b7816 */ /* 0x000fe400000000ff */
[C-C-:B------:R-:W-:Y:S02]  /*dad0*/  SHF.L.W.U32.HI R55, R50.reuse, 0x1e, R50.reuse ;  /* 0x0000001e32377819 */ /* 0x140fe40000010e32 */
[C-C-:B------:R-:W-:Y:S02]  /*dae0*/  SHF.L.W.U32.HI R28, R50.reuse, 0x13, R50.reuse ;  /* 0x00000013321c7819 */ /* 0x140fe40000010e32 */
[----:B------:R-:W-:Y:S02]  /*daf0*/  SHF.L.W.U32.HI R46, R50, 0xa, R50 ;  /* 0x0000000a322e7819 */ /* 0x000fe40000010e32 */
[----:B------:R-:W-:-:S02]  /*db00*/  PRMT R5, R11, 0x7771, RZ ;  /* 0x000077710b057816 */ /* 0x000fc400000000ff */
[----:B------:R-:W-:Y:S02]  /*db10*/  LOP3.LUT R55, R46, R28, R55, 0x96, !PT ;  /* 0x0000001c2e377212 */ /* 0x000fe400078e9637 */
[----:B------:R-:W-:Y:S01]  /*db20*/  PRMT R26, R10, 0x7772, RZ ;  /* 0x000077720a1a7816 */ /* 0x000fe200000000ff */
[----:B------:R-:W-:Y:S01]  /*db30*/  IMAD.U32 R28, R5, 0x10000, RZ ;  /* 0x00010000051c7824 */ /* 0x000fe200078e00ff */
[----:B------:R-:W-:Y:S02]  /*db40*/  LOP3.LUT R27, R38, R27, RZ, 0xfc, !PT ;  /* 0x0000001b261b7212 */ /* 0x000fe400078efcff */
[----:B------:R-:W-:Y:S01]  /*db50*/  LOP3.LUT R46, R49, R52, R44, 0xe2, !PT ;  /* 0x00000034312e7212 */ /* 0x000fe200078ee22c */
[----:B------:R-:W-:Y:S01]  /*db60*/  IMAD.SHL.U32 R26, R26, 0x100, RZ ;  /* 0x000001001a1a7824 */ /* 0x000fe200078e00ff */
[----:B------:R-:W-:Y:S02]  /*db70*/  PRMT R5, R11, 0x7770, RZ ;  /* 0x000077700b057816 */ /* 0x000fe400000000ff */
[----:B------:R-:W-:-:S02]  /*db80*/  LOP3.LUT R28, R28, 0xff0000, RZ, 0xc0, !PT ;  /* 0x00ff00001c1c7812 */ /* 0x000fc400078ec0ff */
[----:B------:R-:W-:Y:S02]  /*db90*/  IADD3 R54, PT, PT, R46, R54, R27 ;  /* 0x000000362e367210 */ /* 0x000fe40007ffe01b */
[--C-:B------:R-:W-:Y:S01]  /*dba0*/  SHF.L.W.U32.HI R53, R20, 0xe, R17.reuse ;  /* 0x0000000e14357819 */ /* 0x100fe20000010e11 */
[----:B------:R-:W-:Y:S01]  /*dbb0*/  IMAD R20, R5, 0x1000000, R28 ;  /* 0x0100000005147824 */ /* 0x000fe200078e021c */
[----:B------:R-:W-:Y:S02]  /*dbc0*/  LOP3.LUT R3, R3, R26, RZ, 0xfc, !PT ;  /* 0x0000001a03037212 */ /* 0x000fe400078efcff */
[--C-:B------:R-:W-:Y:S02]  /*dbd0*/  SHF.L.W.U32.HI R46, R17, 0x19, R17.reuse ;  /* 0x00000019112e7819 */ /* 0x100fe40000010e11 */
[----:B------:R-:W-:Y:S02]  /*dbe0*/  SHF.R.U32.HI R26, RZ, 0x3, R17 ;  /* 0x00000003ff1a7819 */ /* 0x000fe40000011611 */
[----:B------:R-:W-:-:S02]  /*dbf0*/  IADD3 R54, PT, PT, R54, -0x6dc07d5c, R19 ;  /* 0x923f82a436367810 */ /* 0x000fc40007ffe013 */
[----:B------:R-:W-:Y:S02]  /*dc00*/  PRMT R5, R11, 0x7772, RZ ;  /* 0x000077720b057816 */ /* 0x000fe400000000ff */
[----:B------:R-:W-:Y:S01]  /*dc10*/  LOP3.LUT R46, R26, R46, R53, 0x96, !PT ;  /* 0x0000002e1a2e7212 */ /* 0x000fe200078e9635 */
[----:B------:R-:W-:Y:S01]  /*dc20*/  IMAD.IADD R53, R29, 0x1, R54 ;  /* 0x000000011d357824 */ /* 0x000fe200078e0236 */
[----:B------:R-:W-:Y:S01]  /*dc30*/  LOP3.LUT R28, R48, R51, R50, 0xe8, !PT ;  /* 0x00000033301c7212 */ /* 0x000fe200078ee832 */
[----:B------:R-:W-:Y:S01]  /*dc40*/  IMAD.SHL.U32 R5, R5, 0x100, RZ ;  /* 0x0000010005057824 */ /* 0x000fe200078e00ff */
[----:B------:R-:W-:Y:S02]  /*dc50*/  PRMT R19, R2, 0x7771, RZ ;  /* 0x0000777102137816 */ /* 0x000fe400000000ff */
[----:B------:R-:W-:Y:S02]  /*dc60*/  IADD3 R55, PT, PT, R54, R55, R28 ;  /* 0x0000003736377210 */ /* 0x000fe40007ffe01c */
[--C-:B------:R-:W-:Y:S01]  /*dc70*/  SHF.L.W.U32.HI R28, R53, 0x1a, R53.reuse ;  /* 0x0000001a351c7819 */ /* 0x100fe20000010e35 */
[----:B------:R-:W-:Y:S01]  /*dc80*/  IMAD.U32 R19, R19, 0x10000, RZ ;  /* 0x0001000013137824 */ /* 0x000fe200078e00ff */
[----:B------:R-:W-:-:S02]  /*dc90*/  SHF.L.W.U32.HI R29, R53, 0x15, R53 ;  /* 0x00000015351d7819 */ /* 0x000fc40000010e35 */
[----:B------:R-:W-:Y:S02]  /*dca0*/  SHF.L.W.U32.HI R26, R53, 0x7, R53 ;  /* 0x00000007351a7819 */ /* 0x000fe40000010e35 */
[----:B------:R-:W-:Y:S02]  /*dcb0*/  LOP3.LUT R20, R20, R5, RZ, 0xfc, !PT ;  /* 0x0000000514147212 */ /* 0x000fe400078efcff */
[----:B------:R-:W-:Y:S02]  /*dcc0*/  PRMT R5, R6, 0x7771, RZ ;  /* 0x0000777106057816 */ /* 0x000fe400000000ff */
[----:B------:R-:W-:Y:S02]  /*dcd0*/  LOP3.LUT R28, R26, R28, R29, 0x96, !PT ;  /* 0x0000001c1a1c7212 */ /* 0x000fe400078e961d */
[----:B------:R-:W-:Y:S01]  /*dce0*/  PRMT R26, R2, 0x7770, RZ ;  /* 0x00007770021a7816 */ /* 0x000fe200000000ff */
[----:B------:R-:W-:Y:S01]  /*dcf0*/  IMAD.U32 R5, R5, 0x10000, RZ ;  /* 0x0001000005057824 */ /* 0x000fe200078e00ff */
[----:B------:R-:W-:-:S02]  /*dd00*/  LOP3.LUT R29, R19, 0xff0000, RZ, 0xc0, !PT ;  /* 0x00ff0000131d7812 */ /* 0x000fc400078ec0ff */
[----:B------:R-:W-:Y:S02]  /*dd10*/  PRMT R19, R2, 0x7772, RZ ;  /* 0x0000777202137816 */ /* 0x000fe400000000ff */
[----:B------:R-:W-:Y:S01]  /*dd20*/  PRMT R10, R10, 0x7773, RZ ;  /* 0x000077730a0a7816 */ /* 0x000fe200000000ff */
[----:B------:R-:W-:Y:S01]  /*dd30*/  IMAD R29, R26, 0x1000000, R29 ;  /* 0x010000001a1d7824 */ /* 0x000fe200078e021d */
[----:B------:R-:W-:Y:S01]  /*dd40*/  LOP3.LUT R26, R5, 0xff0000, RZ, 0xc0, !PT ;  /* 0x00ff0000051a7812 */ /* 0x000fe200078ec0ff */
[----:B------:R-:W-:Y:S01]  /*dd50*/  IMAD.SHL.U32 R54, R19, 0x100, RZ ;  /* 0x0000010013367824 */ /* 0x000fe200078e00ff */
[C---:B------:R-:W-:Y:S02]  /*dd60*/  PRMT R5, R6.reuse, 0x7770, RZ ;  /* 0x0000777006057816 */ /* 0x040fe400000000ff */
[----:B------:R-:W-:Y:S02]  /*dd70*/  LOP3.LUT R10, R3, R10, RZ, 0xfc, !PT ;  /* 0x0000000a030a7212 */ /* 0x000fe400078efcff */
[----:B------:R-:W-:Y:S01]  /*dd80*/  LOP3.LUT R19, R29, R54, RZ, 0xfc, !PT ;  /* 0x000000361d137212 */ /* 0x000fe200078efcff */
[----:B------:R-:W-:Y:S01]  /*dd90*/  IMAD R29, R5, 0x1000000, R26 ;  /* 0x01000000051d7824 */ /* 0x000fe200078e021a */
[----:B------:R-:W-:-:S02]  /*dda0*/  PRMT R26, R6, 0x7772, RZ ;  /* 0x00007772061a7816 */ /* 0x000fc400000000ff */
[----:B------:R-:W-:Y:S02]  /*ddb0*/  PRMT R5, R8, 0x7771, RZ ;  /* 0x0000777108057816 */ /* 0x000fe400000000ff */
[----:B------:R-:W-:Y:S01]  /*ddc0*/  PRMT R11, R11, 0x7773, RZ ;  /* 0x000077730b0b7816 */ /* 0x000fe200000000ff */
[----:B------:R-:W-:Y:S01]  /*ddd0*/  IMAD.SHL.U32 R54, R26, 0x100, RZ ;  /* 0x000001001a367824 */ /* 0x000fe200078e00ff */
[----:B------:R-:W-:Y:S01]  /*dde0*/  PRMT R2, R2, 0x7773, RZ ;  /* 0x0000777302027816 */ /* 0x000fe200000000ff */
[----:B------:R-:W-:Y:S01]  /*ddf0*/  IMAD.U32 R26, R5, 0x10000, RZ ;  /* 0x00010000051a7824 */ /* 0x000fe200078e00ff */
[----:B------:R-:W-:Y:S02]  /*de00*/  LOP3.LUT R11, R20, R11, RZ, 0xfc, !PT ;  /* 0x0000000b140b7212 */ /* 0x000fe400078efcff */
[----:B------:R-:W-:Y:S02]  /*de10*/  LOP3.LUT R5, R29, R54, RZ, 0xfc, !PT ;  /* 0x000000361d057212 */ /* 0x000fe400078efcff */
[----:B------:R-:W-:-:S02]  /*de20*/  LOP3.LUT R29, R26, 0xff0000, RZ, 0xc0, !PT ;  /* 0x00ff00001a1d7812 */ /* 0x000fc400078ec0ff */
[----:B------:R-:W-:Y:S02]  /*de30*/  PRMT R26, R8, 0x7770, RZ ;  /* 0x00007770081a7816 */ /* 0x000fe400000000ff */
[----:B------:R-:W-:Y:S02]  /*de40*/  PRMT R54, R7, 0x7771, RZ ;  /* 0x0000777107367816 */ /* 0x000fe400000000ff */
[----:B------:R-:W-:Y:S01]  /*de50*/  IADD3 R45, PT, PT, R42, R45, R11 ;  /* 0x0000002d2a2d7210 */ /* 0x000fe20007ffe00b */
[----:B------:R-:W-:Y:S01]  /*de60*/  IMAD R29, R26, 0x1000000, R29 ;  /* 0x010000001a1d7824 */ /* 0x000fe200078e021d */
[----:B------:R-:W-:Y:S01]  /*de70*/  PRMT R26, R8, 0x7772, RZ ;  /* 0x00007772081a7816 */ /* 0x000fe200000000ff */
[----:B------:R-:W-:Y:S01]  /*de80*/  IMAD.U32 R54, R54, 0x10000, RZ ;  /* 0x0001000036367824 */ /* 0x000fe200078e00ff */
[----:B------:R-:W-:Y:S02]  /*de90*/  IADD3 R24, PT, PT, R24, R47, R10 ;  /* 0x0000002f18187210 */ /* 0x000fe40007ffe00a */
[----:B------:R-:W-:Y:S01]  /*dea0*/  SHF.L.W.U32.HI R18, R18, 0xe, R21 ;  /* 0x0000000e12127819 */ /* 0x000fe20000010e15 */
[----:B------:R-:W-:Y:S01]  /*deb0*/  IMAD.SHL.U32 R26, R26, 0x100, RZ ;  /* 0x000001001a1a7824 */ /* 0x000fe200078e00ff */
[----:B------:R-:W-:Y:S01]  /*dec0*/  LOP3.LUT R57, R54, 0xff0000, RZ, 0xc0, !PT ;  /* 0x00ff000036397812 */ /* 0x000fe200078ec0ff */
[----:B------:R-:W-:Y:S01]  /*ded0*/  IMAD.IADD R24, R43, 0x1, R24 ;  /* 0x000000012b187824 */ /* 0x000fe200078e0218 */
[----:B------:R-:W-:-:S02]  /*dee0*/  SHF.L.W.U32.HI R23, R23, 0xe, R14 ;  /* 0x0000000e17177819 */ /* 0x000fc40000010e0e */
[----:B------:R-:W-:Y:S01]  /*def0*/  LOP3.LUT R26, R29, R26, RZ, 0xfc, !PT ;  /* 0x0000001a1d1a7212 */ /* 0x000fe200078efcff */
[----:B------:R-:W-:Y:S01]  /*df00*/  IMAD R56, R56, 0x1000000, R57 ;  /* 0x0100000038387824 */ /* 0x000fe200078e0239 */
[----:B------:R-:W-:-:S05]  /*df10*/  PRMT R29, R9, 0x7771, RZ ;  /* 0x00007771091d7816 */ /* 0x000fca00000000ff */
[----:B------:R-:W-:Y:S01]  /*df20*/  IMAD.U32 R54, R29, 0x10000, RZ ;  /* 0x000100001d367824 */ /* 0x000fe200078e00ff */
[----:B------:R-:W-:Y:S02]  /*df30*/  PRMT R29, R8, 0x7773, RZ ;  /* 0x00007773081d7816 */ /* 0x000fe400000000ff */
[----:B------:R-:W-:Y:S02]  /*df40*/  PRMT R8, R9, 0x7770, RZ ;  /* 0x0000777009087816 */ /* 0x000fe400000000ff */
[----:B------:R-:W-:Y:S02]  /*df50*/  LOP3.LUT R57, R54, 0xff0000, RZ, 0xc0, !PT ;  /* 0x00ff000036397812 */ /* 0x000fe400078ec0ff */
[----:B------:R-:W-:Y:S02]  /*df60*/  LOP3.LUT R29, R26, R29, RZ, 0xfc, !PT ;  /* 0x0000001d1a1d7212 */ /* 0x000fe400078efcff */
[----:B------:R-:W-:Y:S01]  /*df70*/  SHF.L.W.U32.HI R54, R55, 0xa, R55 ;  /* 0x0000000a37367819 */ /* 0x000fe20000010e37 */
[----:B------:R-:W-:Y:S01]  /*df80*/  IMAD R57, R8, 0x1000000, R57 ;  /* 0x0100000008397824 */ /* 0x000fe200078e0239 */
[----:B------:R-:W-:-:S04]  /*df90*/  LOP3.LUT R8, R52, R53, R49, 0xe2, !PT ;  /* 0x0000003534087212 */ /* 0x000fc800078ee231 */
[----:B------:R-:W-:Y:S02]  /*dfa0*/  IADD3 R61, PT, PT, R8, R28, R29 ;  /* 0x0000001c083d7210 */ /* 0x000fe40007ffe01d */
[----:B------:R-:W-:Y:S02]  /*dfb0*/  PRMT R28, R7, 0x7772, RZ ;  /* 0x00007772071c7816 */ /* 0x000fe400000000ff */
[----:B------:R-:W-:Y:S02]  /*dfc0*/  PRMT R8, R9, 0x7772, RZ ;  /* 0x0000777209087816 */ /* 0x000fe400000000ff */
[----:B------:R-:W-:Y:S01]  /*dfd0*/  IADD3 R61, PT, PT, R61, -0x54e3a12b, R44 ;  /* 0xab1c5ed53d3d7810 */ /* 0x000fe20007ffe02c */
[----:B------:R-:W-:Y:S01]  /*dfe0*/  IMAD.SHL.U32 R59, R28, 0x100, RZ ;  /* 0x000001001c3b7824 */ /* 0x000fe200078e00ff */
[----:B------:R-:W-:Y:S01]  /*dff0*/  SHF.L.W.U32.HI R44, R55, 0x1e, R55 ;  /* 0x0000001e372c7819 */ /* 0x000fe20000010e37 */
[----:B------:R-:W-:Y:S01]  /*e000*/  IMAD.SHL.U32 R28, R8, 0x100, RZ ;  /* 0x00000100081c7824 */ /* 0x000fe200078e00ff */
[----:B------:R-:W-:-:S02]  /*e010*/  PRMT R9, R9, 0x7773, RZ ;  /* 0x0000777309097816 */ /* 0x000fc400000000ff */
[----:B------:R-:W-:Y:S02]  /*e020*/  LOP3.LUT R8, R56, R59, RZ, 0xfc, !PT ;  /* 0x0000003b38087212 */ /* 0x000fe400078efcff */
[----:B------:R-:W-:Y:S02]  /*e030*/  LOP3.LUT R28, R57, R28, RZ, 0xfc, !PT ;  /* 0x0000001c391c7212 */ /* 0x000fe400078efcff */
[----:B------:R-:W-:Y:S02]  /*e040*/  SHF.L.W.U32.HI R57, R55, 0x13, R55 ;  /* 0x0000001337397819 */ /* 0x000fe40000010e37 */
[----:B------:R-:W-:Y:S02]  /*e050*/  LOP3.LUT R9, R28, R9, RZ, 0xfc, !PT ;  /* 0x000000091c097212 */ /* 0x000fe400078efcff */
[----:B------:R-:W-:Y:S01]  /*e060*/  LOP3.LUT R59, R54, R57, R44, 0x96, !PT ;  /* 0x00000039363b7212 */ /* 0x000fe200078e962c */
[----:B------:R-:W-:Y:S01]  /*e070*/  IMAD.IADD R57, R48, 0x1, R61 ;  /* 0x0000000130397824 */ /* 0x000fe200078e023d */
[----:B------:R-:W-:-:S02]  /*e080*/  LOP3.LUT R54, R51, R50, R55, 0xe8, !PT ;  /* 0x0000003233367212 */ /* 0x000fc400078ee837 */
[----:B------:R-:W-:Y:S02]  /*e090*/  PRMT R7, R7, 0x7773, RZ ;  /* 0x0000777307077816 */ /* 0x000fe400000000ff */
[----:B------:R-:W-:Y:S02]  /*e0a0*/  IADD3 R54, PT, PT, R61, R59, R54 ;  /* 0x0000003b3d367210 */ /* 0x000fe40007ffe036 */
[C-C-:B------:R-:W-:Y:S02]  /*e0b0*/  SHF.L.W.U32.HI R44, R57.reuse, 0x1a, R57.reuse ;  /* 0x0000001a392c7819 */ /* 0x140fe40000010e39 */
[C-C-:B------:R-:W-:Y:S02]  /*e0c0*/  SHF.L.W.U32.HI R59, R57.reuse, 0x15, R57.reuse ;  /* 0x00000015393b7819 */ /* 0x140fe40000010e39 */
[----:B------:R-:W-:-:S04]  /*e0d0*/  SHF.L.W.U32.HI R48, R57, 0x7, R57 ;  /* 0x0000000739307819 */ /* 0x000fc80000010e39 */
[----:B------:R-:W-:Y:S02]  /*e0e0*/  LOP3.LUT R48, R48, R44, R59, 0x96, !PT ;  /* 0x0000002c30307212 */ /* 0x000fe400078e963b */
[----:B------:R-:W-:-:S04]  /*e0f0*/  LOP3.LUT R44, R53, R57, R52, 0xe2, !PT ;  /* 0x00000039352c7212 */ /* 0x000fc800078ee234 */
[----:B------:R-:W-:Y:S02]  /*e100*/  IADD3 R44, PT, PT, R44, R48, R9 ;  /* 0x000000302c2c7210 */ /* 0x000fe40007ffe009 */
[--C-:B------:R-:W-:Y:S02]  /*e110*/  SHF.L.W.U32.HI R48, R54, 0xa, R54.reuse ;  /* 0x0000000a36307819 */ /* 0x100fe40000010e36 */
[----:B------:R-:W-:Y:S02]  /*e120*/  IADD3 R56, PT, PT, R44, -0x27f85568, R49 ;  /* 0xd807aa982c387810 */ /* 0x000fe40007ffe031 */
[C-C-:B------:R-:W-:Y:S02]  /*e130*/  SHF.L.W.U32.HI R44, R54.reuse, 0x1e, R54.reuse ;  /* 0x0000001e362c7819 */ /* 0x140fe40000010e36 */
[----:B------:R-:W-:Y:S01]  /*e140*/  SHF.L.W.U32.HI R49, R54, 0x13, R54 ;  /* 0x0000001336317819 */ /* 0x000fe20000010e36 */
[----:B------:R-:W-:-:S03]  /*e150*/  IMAD.IADD R58, R51, 0x1, R56 ;  /* 0x00000001333a7824 */ /* 0x000fc600078e0238 */
[----:B------:R-:W-:Y:S02]  /*e160*/  LOP3.LUT R44, R48, R49, R44, 0x96, !PT ;  /* 0x00000031302c7212 */ /* 0x000fe400078e962c */
[----:B------:R-:W-:Y:S02]  /*e170*/  LOP3.LUT R49, R50, R55, R54, 0xe8, !PT ;  /* 0x0000003732317212 */ /* 0x000fe400078ee836 */
[--C-:B------:R-:W-:Y:S02]  /*e180*/  SHF.L.W.U32.HI R51, R58, 0x15, R58.reuse ;  /* 0x000000153a337819 */ /* 0x100fe40000010e3a */
[----:B------:R-:W-:Y:S02]  /*e190*/  IADD3 R49, PT, PT, R56, R44, R49 ;  /* 0x0000002c38317210 */ /* 0x000fe40007ffe031 */
[C-C-:B------:R-:W-:Y:S02]  /*e1a0*/  SHF.L.W.U32.HI R44, R58.reuse, 0x1a, R58.reuse ;  /* 0x0000001a3a2c7819 */ /* 0x140fe40000010e3a */
[----:B------:R-:W-:-:S04]  /*e1b0*/  SHF.L.W.U32.HI R48, R58, 0x7, R58 ;  /* 0x000000073a307819 */ /* 0x000fc80000010e3a */
[----:B------:R-:W-:Y:S02]  /*e1c0*/  LOP3.LUT R44, R48, R44, R51, 0x96, !PT ;  /* 0x0000002c302c7212 */ /* 0x000fe400078e9633 */
[----:B------:R-:W-:Y:S02]  /*e1d0*/  LOP3.LUT R51, R57, R58, R53, 0xe2, !PT ;  /* 0x0000003a39337212 */ /* 0x000fe400078ee235 */
[--C-:B------:R-:W-:Y:S02]  /*e1e0*/  SHF.L.W.U32.HI R48, R49, 0xa, R49.reuse ;  /* 0x0000000a31307819 */ /* 0x100fe40000010e31 */
[----:B------:R-:W-:Y:S02]  /*e1f0*/  IADD3 R51, PT, PT, R51, R44, R10 ;  /* 0x0000002c33337210 */ /* 0x000fe40007ffe00a */
[----:B------:R-:W-:Y:S02]  /*e200*/  SHF.L.W.U32.HI R44, R49, 0x1e, R49 ;  /* 0x0000001e312c7819 */ /* 0x000fe40000010e31 */
[----:B------:R-:W-:-:S02]  /*e210*/  IADD3 R59, PT, PT, R51, 0x12835b01, R52 ;  /* 0x12835b01333b7810 */ /* 0x000fc40007ffe034 */
[----:B------:R-:W-:-:S03]  /*e220*/  SHF.L.W.U32.HI R51, R49, 0x13, R49 ;  /* 0x0000001331337819 */ /* 0x000fc60000010e31 */
[----:B------:R-:W-:Y:S01]  /*e230*/  IMAD.IADD R56, R50, 0x1, R59 ;  /* 0x0000000132387824 */ /* 0x000fe200078e023b */
[----:B------:R-:W-:Y:S02]  /*e240*/  LOP3.LUT R51, R48, R51, R44, 0x96, !PT ;  /* 0x0000003330337212 */ /* 0x000fe400078e962c */
[----:B------:R-:W-:Y:S02]  /*e250*/  LOP3.LUT R48, R55, R54, R49, 0xe8, !PT ;  /* 0x0000003637307212 */ /* 0x000fe400078ee831 */
[C---:B------:R-:W-:Y:S02]  /*e260*/  SHF.L.W.U32.HI R44, R56.reuse, 0x1a, R56 ;  /* 0x0000001a382c7819 */ /* 0x040fe40000010e38 */
        /* <DEDUP_REMOVED lines=9> */
[--C-:B------:R-:W-:Y:S02]  /*e300*/  SHF.L.W.U32.HI R44, R48, 0x1e, R48.reuse ;  /* 0x0000001e302c7819 */ /* 0x100fe40000010e30 */
[----:B------:R-:W-:Y:S02]  /*e310*/  LOP3.LUT R53, R54, R49, R48, 0xe8, !PT ;  /* 0x0000003136357212 */ /* 0x000fe400078ee830 */
[----:B------:R-:W-:Y:S01]  /*e320*/  LOP3.LUT R44, R50, R51, R44, 0x96, !PT ;  /* 0x00000033322c7212 */ /* 0x000fe200078e962c */
[----:B------:R-:W-:-:S03]  /*e330*/  IMAD.IADD R51, R55, 0x1, R52 ;  /* 0x0000000137337824 */ /* 0x000fc600078e0234 */
[----:B------:R-:W-:Y:S02]  /*e340*/  IADD3 R53, PT, PT, R52, R44, R53 ;  /* 0x0000002c34357210 */ /* 0x000fe40007ffe035 */
[C-C-:B------:R-:W-:Y:S02]  /*e350*/  SHF.L.W.U32.HI R44, R51.reuse, 0x1a, R51.reuse ;  /* 0x0000001a332c7819 */ /* 0x140fe40000010e33 */
[C-C-:B------:R-:W-:Y:S02]  /*e360*/  SHF.L.W.U32.HI R55, R51.reuse, 0x15, R51.reuse ;  /* 0x0000001533377819 */ /* 0x140fe40000010e33 */
[----:B------:R-:W-:-:S04]  /*e370*/  SHF.L.W.U32.HI R50, R51, 0x7, R51 ;  /* 0x0000000733327819 */ /* 0x000fc80000010e33 */
[----:B------:R-:W-:Y:S02]  /*e380*/  LOP3.LUT R50, R50, R44, R55, 0x96, !PT ;  /* 0x0000002c32327212 */ /* 0x000fe400078e9637 */
[----:B------:R-:W-:Y:S02]  /*e390*/  PRMT R44, R6, 0x7773, RZ ;  /* 0x00007773062c7816 */ /* 0x000fe400000000ff */
[----:B------:R-:W-:Y:S02]  /*e3a0*/  LOP3.LUT R55, R56, R51, R58, 0xe2, !PT ;  /* 0x0000003338377212 */ /* 0x000fe400078ee23a */
[----:B------:R-:W-:Y:S02]  /*e3b0*/  LOP3.LUT R44, R5, R44, RZ, 0xfc, !PT ;  /* 0x0000002c052c7212 */ /* 0x000fe400078efcff */
[----:B------:R-:W-:Y:S02]  /*e3c0*/  SHF.L.W.U32.HI R6, R53, 0x1e, R53 ;  /* 0x0000001e35067819 */ /* 0x000fe40000010e35 */
[----:B------:R-:W-:-:S02]  /*e3d0*/  IADD3 R50, PT, PT, R55, R50, R44 ;  /* 0x0000003237327210 */ /* 0x000fc40007ffe02c */
[C---:B------:R-:W-:Y:S02]  /*e3e0*/  SHF.L.W.U32.HI R55, R53.reuse, 0x13, R53 ;  /* 0x0000001335377819 */ /* 0x040fe40000010e35 */
[----:B------:R-:W-:Y:S02]  /*e3f0*/  IADD3 R57, PT, PT, R50, 0x550c7dc3, R57 ;  /* 0x550c7dc332397810 */ /* 0x000fe40007ffe039 */
        /* <DEDUP_REMOVED lines=9> */
[----:B------:R-:W-:Y:S02]  /*e490*/  LOP3.LUT R6, R8, R7, RZ, 0xfc, !PT ;  /* 0x0000000708067212 */ /* 0x000fe400078efcff */
[----:B------:R-:W-:Y:S02]  /*e4a0*/  LOP3.LUT R7, R51, R52, R56, 0xe2, !PT ;  /* 0x0000003433077212 */ /* 0x000fe400078ee238 */
[C---:B------:R-:W-:Y:S02]  /*e4b0*/  SHF.L.W.U32.HI R55, R50.reuse, 0xa, R50 ;  /* 0x0000000a32377819 */ /* 0x040fe40000010e32 */
[----:B------:R-:W-:Y:S02]  /*e4c0*/  IADD3 R7, PT, PT, R7, R54, R6 ;  /* 0x0000003607077210 */ /* 0x000fe40007ffe006 */
[----:B------:R-:W-:-:S02]  /*e4d0*/  SHF.L.W.U32.HI R54, R50, 0x13, R50 ;  /* 0x0000001332367819 */ /* 0x000fc40000010e32 */
[----:B------:R-:W-:Y:S02]  /*e4e0*/  IADD3 R58, PT, PT, R7, 0x72be5d74, R58 ;  /* 0x72be5d74073a7810 */ /* 0x000fe40007ffe03a */
[----:B------:R-:W-:-:S04]  /*e4f0*/  SHF.L.W.U32.HI R7, R50, 0x1e, R50 ;  /* 0x0000001e32077819 */ /* 0x000fc80000010e32 */
[----:B------:R-:W-:Y:S01]  /*e500*/  LOP3.LUT R54, R55, R54, R7, 0x96, !PT ;  /* 0x0000003637367212 */ /* 0x000fe200078e9607 */
[----:B------:R-:W-:Y:S01]  /*e510*/  IMAD.IADD R55, R49, 0x1, R58 ;  /* 0x0000000131377824 */ /* 0x000fe200078e023a */
[----:B------:R-:W-:-:S04]  /*e520*/  LOP3.LUT R49, R48, R53, R50, 0xe8, !PT ;  /* 0x0000003530317212 */ /* 0x000fc800078ee832 */
[----:B------:R-:W-:Y:S02]  /*e530*/  IADD3 R49, PT, PT, R58, R54, R49 ;  /* 0x000000363a317210 */ /* 0x000fe40007ffe031 */
[C-C-:B------:R-:W-:Y:S02]  /*e540*/  SHF.L.W.U32.HI R7, R55.reuse, 0x1a, R55.reuse ;  /* 0x0000001a37077819 */ /* 0x140fe40000010e37 */
[C-C-:B------:R-:W-:Y:S02]  /*e550*/  SHF.L.W.U32.HI R54, R55.reuse, 0x15, R55.reuse ;  /* 0x0000001537367819 */ /* 0x140fe40000010e37 */
[----:B------:R-:W-:Y:S02]  /*e560*/  SHF.L.W.U32.HI R57, R55, 0x7, R55 ;  /* 0x0000000737397819 */ /* 0x000fe40000010e37 */
[----:B------:R-:W-:Y:S02]  /*e570*/  LOP3.LUT R42, R52, R55, R51, 0xe2, !PT ;  /* 0x00000037342a7212 */ /* 0x000fe400078ee233 */
[----:B------:R-:W-:-:S02]  /*e580*/  LOP3.LUT R54, R57, R7, R54, 0x96, !PT ;  /* 0x0000000739367212 */ /* 0x000fc400078e9636 */
[----:B------:R-:W-:Y:S01]  /*e590*/  LOP3.LUT R7, R19, R2, RZ, 0xfc, !PT ;  /* 0x0000000213077212 */ /* 0x000fe200078efcff */
[----:B------:R-:W-:Y:S01]  /*e5a0*/  IMAD.IADD R2, R46, 0x1, R45 ;  /* 0x000000012e027824 */ /* 0x000fe200078e022d */
[C---:B------:R-:W-:Y:S02]  /*e5b0*/  SHF.L.W.U32.HI R45, R49.reuse, 0x13, R49 ;  /* 0x00000013312d7819 */ /* 0x040fe40000010e31 */
[----:B------:R-:W-:Y:S02]  /*e5c0*/  IADD3 R57, PT, PT, R42, R54, R7 ;  /* 0x000000362a397210 */ /* 0x000fe40007ffe007 */
[C-C-:B------:R-:W-:Y:S02]  /*e5d0*/  SHF.L.W.U32.HI R42, R49.reuse, 0x1e, R49.reuse ;  /* 0x0000001e312a7819 */ /* 0x140fe40000010e31 */
[----:B------:R-:W-:Y:S02]  /*e5e0*/  SHF.L.W.U32.HI R46, R49, 0xa, R49 ;  /* 0x0000000a312e7819 */ /* 0x000fe40000010e31 */
[----:B------:R-:W-:-:S02]  /*e5f0*/  IADD3 R57, PT, PT, R57, -0x7f214e02, R56 ;  /* 0x80deb1fe39397810 */ /* 0x000fc40007ffe038 */
[----:B------:R-:W-:Y:S02]  /*e600*/  LOP3.LUT R47, R46, R45, R42, 0x96, !PT ;  /* 0x0000002d2e2f7212 */ /* 0x000fe400078e962a */
[--C-:B------:R-:W-:Y:S01]  /*e610*/  SHF.L.W.U32.HI R43, R2, 0xf, R2.reuse ;  /* 0x0000000f022b7819 */ /* 0x100fe20000010e02 */
[----:B------:R-:W-:Y:S01]  /*e620*/  IMAD.IADD R54, R48, 0x1, R57 ;  /* 0x0000000130367824 */ /* 0x000fe200078e0239 */
[--C-:B------:R-:W-:Y:S02]  /*e630*/  SHF.L.W.U32.HI R42, R2, 0xd, R2.reuse ;  /* 0x0000000d022a7819 */ /* 0x100fe40000010e02 */
[----:B------:R-:W-:Y:S02]  /*e640*/  SHF.R.U32.HI R45, RZ, 0xa, R2 ;  /* 0x0000000aff2d7819 */ /* 0x000fe40000011602 */
[----:B------:R-:W-:Y:S02]  /*e650*/  LOP3.LUT R46, R53, R50, R49, 0xe8, !PT ;  /* 0x00000032352e7212 */ /* 0x000fe400078ee831 */
[----:B------:R-:W-:-:S02]  /*e660*/  LOP3.LUT R43, R45, R43, R42, 0x96, !PT ;  /* 0x0000002b2d2b7212 */ /* 0x000fc400078e962a */
[----:B------:R-:W-:Y:S02]  /*e670*/  IADD3 R42, PT, PT, R57, R47, R46 ;  /* 0x0000002f392a7210 */ /* 0x000fe40007ffe02e */
[C-C-:B------:R-:W-:Y:S02]  /*e680*/  SHF.L.W.U32.HI R48, R24.reuse, 0xf, R24.reuse ;  /* 0x0000000f18307819 */ /* 0x140fe40000010e18 */
[--C-:B------:R-:W-:Y:S02]  /*e690*/  SHF.L.W.U32.HI R45, R24, 0xd, R24.reuse ;  /* 0x0000000d182d7819 */ /* 0x100fe40000010e18 */
[----:B------:R-:W-:Y:S02]  /*e6a0*/  SHF.R.U32.HI R46, RZ, 0xa, R24 ;  /* 0x0000000aff2e7819 */ /* 0x000fe40000011618 */
[----:B------:R-:W-:Y:S02]  /*e6b0*/  SHF.L.W.U32.HI R47, R54, 0x7, R54 ;  /* 0x00000007362f7819 */ /* 0x000fe40000010e36 */
[----:B------:R-:W-:-:S02]  /*e6c0*/  LOP3.LUT R48, R46, R48, R45, 0x96, !PT ;  /* 0x000000302e307212 */ /* 0x000fc400078e962d */
[C-C-:B------:R-:W-:Y:S02]  /*e6d0*/  SHF.L.W.U32.HI R45, R54.reuse, 0x1a, R54.reuse ;  /* 0x0000001a362d7819 */ /* 0x140fe40000010e36 */
[----:B------:R-:W-:Y:S02]  /*e6e0*/  SHF.L.W.U32.HI R46, R54, 0x15, R54 ;  /* 0x00000015362e7819 */ /* 0x000fe40000010e36 */
[----:B------:R-:W-:Y:S02]  /*e6f0*/  IADD3 R43, PT, PT, R21, R43, R6 ;  /* 0x0000002b152b7210 */ /* 0x000fe40007ffe006 */
[----:B------:R-:W-:Y:S02]  /*e700*/  LOP3.LUT R46, R47, R45, R46, 0x96, !PT ;  /* 0x0000002d2f2e7212 */ /* 0x000fe400078e962e */
[----:B------:R-:W-:Y:S02]  /*e710*/  LOP3.LUT R45, R55, R54, R52, 0xe2, !PT ;  /* 0x00000036372d7212 */ /* 0x000fe400078ee234 */
[----:B------:R-:W-:-:S02]  /*e720*/  SHF.L.W.U32.HI R47, R21, 0x19, R21 ;  /* 0x00000019152f7819 */ /* 0x000fc40000010e15 */
[----:B------:R-:W-:Y:S02]  /*e730*/  IADD3 R46, PT, PT, R45, R46, R4 ;  /* 0x0000002e2d2e7210 */ /* 0x000fe40007ffe004 */
[----:B------:R-:W-:Y:S02]  /*e740*/  SHF.R.U32.HI R45, RZ, 0x3, R21 ;  /* 0x00000003ff2d7819 */ /* 0x000fe40000011615 */
[----:B------:R-:W-:Y:S02]  /*e750*/  IADD3 R58, PT, PT, R46, -0x6423f959, R51 ;  /* 0x9bdc06a72e3a7810 */ /* 0x000fe40007ffe033 */
[----:B------:R-:W-:Y:S02]  /*e760*/  LOP3.LUT R47, R45, R47, R18, 0x96, !PT ;  /* 0x0000002f2d2f7212 */ /* 0x000fe400078e9612 */
[----:B------:R-:W-:Y:S01]  /*e770*/  SHF.L.W.U32.HI R18, R14, 0x19, R14 ;  /* 0x000000190e127819 */ /* 0x000fe20000010e0e */
[----:B------:R-:W-:Y:S01]  /*e780*/  IMAD.IADD R56, R53, 0x1, R58 ;  /* 0x0000000135387824 */ /* 0x000fe200078e023a */
[----:B------:R-:W-:-:S02]  /*e790*/  SHF.R.U32.HI R45, RZ, 0x3, R14 ;  /* 0x00000003ff2d7819 */ /* 0x000fc4000001160e */
[C-C-:B------:R-:W-:Y:S02]  /*e7a0*/  SHF.L.W.U32.HI R51, R42.reuse, 0x1e, R42.reuse ;  /* 0x0000001e2a337819 */ /* 0x140fe40000010e2a */
[----:B------:R-:W-:Y:S02]  /*e7b0*/  LOP3.LUT R18, R45, R18, R23, 0x96, !PT ;  /* 0x000000122d127212 */ /* 0x000fe400078e9617 */
[C-C-:B------:R-:W-:Y:S02]  /*e7c0*/  SHF.L.W.U32.HI R46, R42.reuse, 0x13, R42.reuse ;  /* 0x000000132a2e7819 */ /* 0x140fe40000010e2a */
[----:B------:R-:W-:Y:S01]  /*e7d0*/  SHF.L.W.U32.HI R23, R42, 0xa, R42 ;  /* 0x0000000a2a177819 */ /* 0x000fe20000010e2a */
[----:B------:R-:W-:Y:S01]  /*e7e0*/  IMAD.IADD R18, R18, 0x1, R43 ;  /* 0x0000000112127824 */ /* 0x000fe200078e022b */
[----:B------:R-:W-:Y:S02]  /*e7f0*/  SHF.L.W.U32.HI R45, R56, 0x7, R56 ;  /* 0x00000007382d7819 */ /* 0x000fe40000010e38 */
[----:B------:R-:W-:-:S02]  /*e800*/  LOP3.LUT R51, R23, R46, R51, 0x96, !PT ;  /* 0x0000002e17337212 */ /* 0x000fc400078e9633 */
[C-C-:B------:R-:W-:Y:S02]  /*e810*/  SHF.L.W.U32.HI R23, R56.reuse, 0x1a, R56.reuse ;  /* 0x0000001a38177819 */ /* 0x140fe40000010e38 */
[----:B------:R-:W-:-:S04]  /*e820*/  SHF.L.W.U32.HI R46, R56, 0x15, R56 ;  /* 0x00000015382e7819 */ /* 0x000fc80000010e38 */
[----:B------:R-:W-:Y:S02]  /*e830*/  LOP3.LUT R45, R45, R23, R46, 0x96, !PT ;  /* 0x000000172d2d7212 */ /* 0x000fe400078e962e */
[----:B------:R-:W-:-:S04]  /*e840*/  LOP3.LUT R23, R54, R56, R55, 0xe2, !PT ;  /* 0x0000003836177212 */ /* 0x000fc800078ee237 */
[----:B------:R-:W-:-:S04]  /*e850*/  IADD3 R45, PT, PT, R23, R45, R16 ;  /* 0x0000002d172d7210 */ /* 0x000fc80007ffe010 */
[----:B------:R-:W-:-:S05]  /*e860*/  IADD3 R45, PT, PT, R45, -0x3e640e8c, R52 ;  /* 0xc19bf1742d2d7810 */ /* 0x000fca0007ffe034 */
[----:B------:R-:W-:-:S05]  /*e870*/  IMAD.IADD R23, R50, 0x1, R45 ;  /* 0x0000000132177824 */ /* 0x000fca00078e022d */
[C-C-:B------:R-:W-:Y:S02]  /*e880*/  SHF.L.W.U32.HI R46, R23.reuse, 0x1a, R23.reuse ;  /* 0x0000001a172e7819 */ /* 0x140fe40000010e17 */
[C-C-:B------:R-:W-:Y:S02]  /*e890*/  SHF.L.W.U32.HI R53, R23.reuse, 0x15, R23.reuse ;  /* 0x0000001517357819 */ /* 0x140fe40000010e17 */
[----:B------:R-:W-:-:S04]  /*e8a0*/  SHF.L.W.U32.HI R52, R23, 0x7, R23 ;  /* 0x0000000717347819 */ /* 0x000fc80000010e17 */
[----:B------:R-:W-:Y:S02]  /*e8b0*/  LOP3.LUT R46, R52, R46, R53, 0x96, !PT ;  /* 0x0000002e342e7212 */ /* 0x000fe400078e9635 */
[----:B------:R-:W-:Y:S02]  /*e8c0*/  LOP3.LUT R53, R56, R23, R54, 0xe2, !PT ;  /* 0x0000001738357212 */ /* 0x000fe400078ee236 */
[----:B------:R-:W-:Y:S02]  /*e8d0*/  IADD3 R52, PT, PT, R17, R48, R44 ;  /* 0x0000003011347210 */ /* 0x000fe40007ffe02c */
[----:B------:R-:W-:Y:S02]  /*e8e0*/  IADD3 R46, PT, PT, R53, R46, R24 ;  /* 0x0000002e352e7210 */ /* 0x000fe40007ffe018 */
[----:B------:R-:W-:Y:S01]  /*e8f0*/  LOP3.LUT R48, R50, R49, R42, 0xe8, !PT ;  /* 0x0000003132307212 */ /* 0x000fe200078ee82a */
[----:B------:R-:W-:Y:S01]  /*e900*/  IMAD.IADD R17, R47, 0x1, R52 ;  /* 0x000000012f117824 */ /* 0x000fe200078e0234 */
[----:B------:R-:W-:-:S02]  /*e910*/  IADD3 R46, PT, PT, R46, -0x1b64963f, R55 ;  /* 0xe49b69c12e2e7810 */ /* 0x000fc40007ffe037 */
[----:B------:R-:W-:Y:S02]  /*e920*/  IADD3 R48, PT, PT, R58, R51, R48 ;  /* 0x000000333a307210 */ /* 0x000fe40007ffe030 */
[C---:B------:R-:W-:Y:S01]  /*e930*/  SHF.L.W.U32.HI R51, R18.reuse, 0xf, R18 ;  /* 0x0000000f12337819 */ /* 0x040fe20000010e12 */
[----:B------:R-:W-:Y:S01]  /*e940*/  IMAD.IADD R50, R49, 0x1, R46 ;  /* 0x0000000131327824 */ /* 0x000fe200078e022e */
[----:B------:R-:W-:Y:S02]  /*e950*/  SHF.L.W.U32.HI R52, R18, 0xd, R18 ;  /* 0x0000000d12347819 */ /* 0x000fe40000010e12 */
[----:B------:R-:W-:Y:S02]  /*e960*/  SHF.L.W.U32.HI R53, R48, 0xa, R48 ;  /* 0x0000000a30357819 */ /* 0x000fe40000010e30 */
[C-C-:B------:R-:W-:Y:S02]  /*e970*/  SHF.L.W.U32.HI R21, R50.reuse, 0x1a, R50.reuse ;  /* 0x0000001a32157819 */ /* 0x140fe40000010e32 */
[----:B------:R-:W-:-:S02]  /*e980*/  SHF.L.W.U32.HI R58, R50, 0x15, R50 ;  /* 0x00000015323a7819 */ /* 0x000fc40000010e32 */
[----:B------:R-:W-:-:S04]  /*e990*/  SHF.L.W.U32.HI R43, R50, 0x7, R50 ;  /* 0x00000007322b7819 */ /* 0x000fc80000010e32 */
[----:B------:R-:W-:Y:S02]  /*e9a0*/  LOP3.LUT R58, R43, R21, R58, 0x96, !PT ;  /* 0x000000152b3a7212 */ /* 0x000fe400078e963a */
[----:B------:R-:W-:Y:S02]  /*e9b0*/  SHF.R.U32.HI R21, RZ, 0xa, R18 ;  /* 0x0000000aff157819 */ /* 0x000fe40000011612 */
[----:B------:R-:W-:Y:S02]  /*e9c0*/  LOP3.LUT R43, R23, R50, R56, 0xe2, !PT ;  /* 0x00000032172b7212 */ /* 0x000fe400078ee238 */
[----:B------:R-:W-:Y:S02]  /*e9d0*/  LOP3.LUT R51, R21, R51, R52, 0x96, !PT ;  /* 0x0000003315337212 */ /* 0x000fe400078e9634 */
[----:B------:R-:W-:Y:S02]  /*e9e0*/  IADD3 R47, PT, PT, R43, R58, R2 ;  /* 0x0000003a2b2f7210 */ /* 0x000fe40007ffe002 */
[----:B------:R-:W-:-:S02]  /*e9f0*/  SHF.L.W.U32.HI R21, R17, 0xf, R17 ;  /* 0x0000000f11157819 */ /* 0x000fc40000010e11 */
[--C-:B------:R-:W-:Y:S02]  /*ea00*/  SHF.L.W.U32.HI R52, R17, 0xd, R17.reuse ;  /* 0x0000000d11347819 */ /* 0x100fe40000010e11 */
[----:B------:R-:W-:Y:S02]  /*ea10*/  SHF.R.U32.HI R43, RZ, 0xa, R17 ;  /* 0x0000000aff2b7819 */ /* 0x000fe40000011611 */
[----:B------:R-:W-:Y:S02]  /*ea20*/  IADD3 R47, PT, PT, R47, -0x1041b87a, R54 ;  /* 0xefbe47862f2f7810 */ /* 0x000fe40007ffe036 */
[----:B------:R-:W-:Y:S02]  /*ea30*/  LOP3.LUT R21, R43, R21, R52, 0x96, !PT ;  /* 0x000000152b157212 */ /* 0x000fe400078e9634 */
[C-C-:B------:R-:W-:Y:S02]  /*ea40*/  SHF.L.W.U32.HI R43, R48.reuse, 0x1e, R48.reuse ;  /* 0x0000001e302b7819 */ /* 0x140fe40000010e30 */
[----:B------:R-:W-:-:S02]  /*ea50*/  SHF.L.W.U32.HI R52, R48, 0x13, R48 ;  /* 0x0000001330347819 */ /* 0x000fc40000010e30 */
[----:B------:R-:W-:Y:S02]  /*ea60*/  IADD3 R21, PT, PT, R14, R21, R7 ;  /* 0x000000150e157210 */ /* 0x000fe40007ffe007 */
[----:B------:R-:W-:Y:S02]  /*ea70*/  LOP3.LUT R43, R53, R52, R43, 0x96, !PT ;  /* 0x00000034352b7212 */ /* 0x000fe400078e962b */
[----:B------:R-:W-:Y:S01]  /*ea80*/  LOP3.LUT R52, R49, R42, R48, 0xe8, !PT ;  /* 0x0000002a31347212 */ /* 0x000fe200078ee830 */
[----:B------:R-:W-:-:S03]  /*ea90*/  IMAD.IADD R49, R42, 0x1, R47 ;  /* 0x000000012a317824 */ /* 0x000fc600078e022f */
[----:B------:R-:W-:Y:S02]  /*eaa0*/  IADD3 R43, PT, PT, R45, R43, R52 ;  /* 0x0000002b2d2b7210 */ /* 0x000fe40007ffe034 */
[C-C-:B------:R-:W-:Y:S02]  /*eab0*/  SHF.L.W.U32.HI R45, R49.reuse, 0x1a, R49.reuse ;  /* 0x0000001a312d7819 */ /* 0x140fe40000010e31 */
[C-C-:B------:R-:W-:Y:S02]  /*eac0*/  SHF.L.W.U32.HI R52, R49.reuse, 0x15, R49.reuse ;  /* 0x0000001531347819 */ /* 0x140fe40000010e31 */
[----:B------:R-:W-:Y:S02]  /*ead0*/  SHF.L.W.U32.HI R53, R49, 0x7, R49 ;  /* 0x0000000731357819 */ /* 0x000fe40000010e31 */
[----:B------:R-:W-:Y:S02]  /*eae0*/  LOP3.LUT R54, R50, R49, R23, 0xe2, !PT ;  /* 0x0000003132367212 */ /* 0x000fe400078ee217 */
[----:B------:R-:W-:-:S02]  /*eaf0*/  LOP3.LUT R53, R53, R45, R52, 0x96, !PT ;  /* 0x0000002d35357212 */ /* 0x000fc400078e9634 */
[--C-:B------:R-:W-:Y:S02]  /*eb00*/  SHF.L.W.U32.HI R45, R22, 0xe, R25.reuse ;  /* 0x0000000e162d7819 */ /* 0x100fe40000010e19 */
[--C-:B------:R-:W-:Y:S02]  /*eb10*/  SHF.L.W.U32.HI R52, R25, 0x19, R25.reuse ;  /* 0x0000001919347819 */ /* 0x100fe40000010e19 */
[----:B------:R-:W-:Y:S02]  /*eb20*/  SHF.R.U32.HI R22, RZ, 0x3, R25 ;  /* 0x00000003ff167819 */ /* 0x000fe40000011619 */
[----:B------:R-:W-:Y:S02]  /*eb30*/  IADD3 R53, PT, PT, R54, R53, R17 ;  /* 0x0000003536357210 */ /* 0x000fe40007ffe011 */
[----:B------:R-:W-:Y:S02]  /*eb40*/  LOP3.LUT R52, R22, R52, R45, 0x96, !PT ;  /* 0x0000003416347212 */ /* 0x000fe400078e962d */
[----:B------:R-:W-:-:S02]  /*eb50*/  SHF.L.W.U32.HI R45, R38, 0xe, R27 ;  /* 0x0000000e262d7819 */ /* 0x000fc40000010e1b */
[----:B------:R-:W-:Y:S01]  /*eb60*/  SHF.L.W.U32.HI R54, R27, 0x19, R27 ;  /* 0x000000191b367819 */ /* 0x000fe20000010e1b */
[----:B------:R-:W-:Y:S01]  /*eb70*/  IMAD.IADD R21, R52, 0x1, R21 ;  /* 0x0000000134157824 */ /* 0x000fe200078e0215 */
[----:B------:R-:W-:Y:S02]  /*eb80*/  SHF.R.U32.HI R22, RZ, 0x3, R27 ;  /* 0x00000003ff167819 */ /* 0x000fe4000001161b */
[----:B------:R-:W-:Y:S02]  /*eb90*/  IADD3 R53, PT, PT, R53, 0xfc19dc6, R56 ;  /* 0x0fc19dc635357810 */ /* 0x000fe40007ffe038 */
[----:B------:R-:W-:Y:S02]  /*eba0*/  LOP3.LUT R54, R22, R54, R45, 0x96, !PT ;  /* 0x0000003616367212 */ /* 0x000fe400078e962d */
[C---:B------:R-:W-:Y:S01]  /*ebb0*/  SHF.L.W.U32.HI R55, R43.reuse, 0x1e, R43 ;  /* 0x0000001e2b377819 */ /* 0x040fe20000010e2b */
[----:B------:R-:W-:Y:S01]  /*ebc0*/  IMAD.IADD R45, R48, 0x1, R53 ;  /* 0x00000001302d7824 */ /* 0x000fe200078e0235 */
[----:B------:R-:W-:-:S02]  /*ebd0*/  SHF.L.W.U32.HI R22, R43, 0x13, R43 ;  /* 0x000000132b167819 */ /* 0x000fc40000010e2b */
[----:B------:R-:W-:Y:S02]  /*ebe0*/  SHF.L.W.U32.HI R38, R43, 0xa, R43 ;  /* 0x0000000a2b267819 */ /* 0x000fe40000010e2b */
[C---:B------:R-:W-:Y:S02]  /*ebf0*/  SHF.L.W.U32.HI R57, R45.reuse, 0x15, R45 ;  /* 0x000000152d397819 */ /* 0x040fe40000010e2d */
[----:B------:R-:W-:Y:S02]  /*ec00*/  LOP3.LUT R55, R38, R22, R55, 0x96, !PT ;  /* 0x0000001626377212 */ /* 0x000fe400078e9637 */
[C-C-:B------:R-:W-:Y:S02]  /*ec10*/  SHF.L.W.U32.HI R22, R45.reuse, 0x1a, R45.reuse ;  /* 0x0000001a2d167819 */ /* 0x140fe40000010e2d */
[----:B------:R-:W-:Y:S02]  /*ec20*/  SHF.L.W.U32.HI R38, R45, 0x7, R45 ;  /* 0x000000072d267819 */ /* 0x000fe40000010e2d */
[----:B------:R-:W-:-:S02]  /*ec30*/  LOP3.LUT R42, R42, R48, R43, 0xe8, !PT ;  /* 0x000000302a2a7212 */ /* 0x000fc400078ee82b */
[----:B------:R-:W-:Y:S02]  /*ec40*/  LOP3.LUT R22, R38, R22, R57, 0x96, !PT ;  /* 0x0000001626167212 */ /* 0x000fe400078e9639 */
[----:B------:R-:W-:Y:S02]  /*ec50*/  LOP3.LUT R57, R49, R45, R50, 0xe2, !PT ;  /* 0x0000002d31397212 */ /* 0x000fe400078ee232 */
[----:B------:R-:W-:Y:S02]  /*ec60*/  IADD3 R46, PT, PT, R46, R55, R42 ;  /* 0x000000372e2e7210 */ /* 0x000fe40007ffe02a */
[----:B------:R-:W-:Y:S02]  /*ec70*/  IADD3 R22, PT, PT, R57, R22, R18 ;  /* 0x0000001639167210 */ /* 0x000fe40007ffe012 */
[----:B------:R-:W-:Y:S02]  /*ec80*/  LOP3.LUT R48, R48, R43, R46, 0xe8, !PT ;  /* 0x0000002b30307212 */ /* 0x000fe400078ee82e */
[----:B------:R-:W-:-:S05]  /*ec90*/  IADD3 R38, PT, PT, R22, 0x240ca1cc, R23 ;  /* 0x240ca1cc16267810 */ /* 0x000fca0007ffe017 */
[----:B------:R-:W-:-:S05]  /*eca0*/  IMAD.IADD R22, R43, 0x1, R38 ;  /* 0x000000012b167824 */ /* 0x000fca00078e0226 */
[C-C-:B------:R-:W-:Y:S02]  /*ecb0*/  SHF.L.W.U32.HI R14, R22.reuse, 0x1a, R22.reuse ;  /* 0x0000001a160e7819 */ /* 0x140fe40000010e16 */
[C-C-:B------:R-:W-:Y:S02]  /*ecc0*/  SHF.L.W.U32.HI R23, R22.reuse, 0x15, R22.reuse ;  /* 0x0000001516177819 */ /* 0x140fe40000010e16 */
[----:B------:R-:W-:-:S04]  /*ecd0*/  SHF.L.W.U32.HI R56, R22, 0x7, R22 ;  /* 0x0000000716387819 */ /* 0x000fc80000010e16 */
[----:B------:R-:W-:Y:S02]  /*ece0*/  LOP3.LUT R23, R56, R14, R23, 0x96, !PT ;  /* 0x0000000e38177212 */ /* 0x000fe400078e9617 */
[----:B------:R-:W-:-:S04]  /*ecf0*/  LOP3.LUT R14, R45, R22, R49, 0xe2, !PT ;  /* 0x000000162d0e7212 */ /* 0x000fc800078ee231 */
[----:B------:R-:W-:Y:S02]  /*ed00*/  IADD3 R57, PT, PT, R14, R23, R21 ;  /* 0x000000170e397210 */ /* 0x000fe40007ffe015 */
[----:B------:R-:W-:Y:S02]  /*ed10*/  IADD3 R23, PT, PT, R25, R51, R4 ;  /* 0x0000003319177210 */ /* 0x000fe40007ffe004 */
[----:B------:R-:W-:-:S03]  /*ed20*/  IADD3 R50, PT, PT, R57, 0x2de92c6f, R50 ;  /* 0x2de92c6f39327810 */ /* 0x000fc60007ffe032 */
[----:B------:R-:W-:Y:S02]  /*ed30*/  IMAD.IADD R23, R54, 0x1, R23 ;  /* 0x0000000136177824 */ /* 0x000fe400078e0217 */
[----:B------:R-:W-:-:S03]  /*ed40*/  IMAD.IADD R51, R46, 0x1, R50 ;  /* 0x000000012e337824 */ /* 0x000fc600078e0232 */
[C-C-:B------:R-:W-:Y:S02]  /*ed50*/  SHF.L.W.U32.HI R25, R23.reuse, 0xf, R23.reuse ;  /* 0x0000000f17197819 */ /* 0x140fe40000010e17 */
[--C-:B------:R-:W-:Y:S02]  /*ed60*/  SHF.L.W.U32.HI R14, R23, 0xd, R23.reuse ;  /* 0x0000000d170e7819 */ /* 0x100fe40000010e17 */
[----:B------:R-:W-:Y:S02]  /*ed70*/  SHF.R.U32.HI R42, RZ, 0xa, R23 ;  /* 0x0000000aff2a7819 */ /* 0x000fe40000011617 */
[C-C-:B------:R-:W-:Y:S02]  /*ed80*/  SHF.L.W.U32.HI R52, R51.reuse, 0x1a, R51.reuse ;  /* 0x0000001a33347819 */ /* 0x140fe40000010e33 */
[C-C-:B------:R-:W-:Y:S02]  /*ed90*/  SHF.L.W.U32.HI R55, R51.reuse, 0x15, R51.reuse ;  /* 0x0000001533377819 */ /* 0x140fe40000010e33 */
[----:B------:R-:W-:-:S02]  /*eda0*/  SHF.L.W.U32.HI R54, R51, 0x7, R51 ;  /* 0x0000000733367819 */ /* 0x000fc40000010e33 */
[----:B------:R-:W-:Y:S02]  /*edb0*/  LOP3.LUT R25, R42, R25, R14, 0x96, !PT ;  /* 0x000000192a197212 */ /* 0x000fe400078e960e */
[----:B------:R-:W-:Y:S02]  /*edc0*/  LOP3.LUT R56, R54, R52, R55, 0x96, !PT ;  /* 0x0000003436387212 */ /* 0x000fe400078e9637 */
[C-C-:B------:R-:W-:Y:S02]  /*edd0*/  SHF.L.W.U32.HI R14, R46.reuse, 0x1e, R46.reuse ;  /* 0x0000001e2e0e7819 */ /* 0x140fe40000010e2e */
[C-C-:B------:R-:W-:Y:S02]  /*ede0*/  SHF.L.W.U32.HI R55, R46.reuse, 0x13, R46.reuse ;  /* 0x000000132e377819 */ /* 0x140fe40000010e2e */
[----:B------:R-:W-:Y:S02]  /*edf0*/  SHF.L.W.U32.HI R42, R46, 0xa, R46 ;  /* 0x0000000a2e2a7819 */ /* 0x000fe40000010e2e */
[----:B------:R-:W-:-:S02]  /*ee00*/  LOP3.LUT R54, R22, R51, R45, 0xe2, !PT ;  /* 0x0000003316367212 */ /* 0x000fc400078ee22d */
[----:B------:R-:W-:Y:S02]  /*ee10*/  LOP3.LUT R52, R42, R55, R14, 0x96, !PT ;  /* 0x000000372a347212 */ /* 0x000fe400078e960e */
[----:B------:R-:W-:Y:S02]  /*ee20*/  IADD3 R54, PT, PT, R54, R56, R23 ;  /* 0x0000003836367210 */ /* 0x000fe40007ffe017 */
[C-C-:B------:R-:W-:Y:S02]  /*ee30*/  SHF.L.W.U32.HI R14, R21.reuse, 0xf, R21.reuse ;  /* 0x0000000f150e7819 */ /* 0x140fe40000010e15 */
[--C-:B------:R-:W-:Y:S02]  /*ee40*/  SHF.L.W.U32.HI R55, R21, 0xd, R21.reuse ;  /* 0x0000000d15377819 */ /* 0x100fe40000010e15 */
[----:B------:R-:W-:Y:S02]  /*ee50*/  SHF.R.U32.HI R42, RZ, 0xa, R21 ;  /* 0x0000000aff2a7819 */ /* 0x000fe40000011615 */
[----:B------:R-:W-:-:S02]  /*ee60*/  IADD3 R47, PT, PT, R47, R52, R48 ;  /* 0x000000342f2f7210 */ /* 0x000fc40007ffe030 */
[----:B------:R-:W-:Y:S02]  /*ee70*/  IADD3 R49, PT, PT, R54, 0x4a7484aa, R49 ;  /* 0x4a7484aa36317810 */ /* 0x000fe40007ffe031 */
[----:B------:R-:W-:Y:S02]  /*ee80*/  LOP3.LUT R14, R42, R14, R55, 0x96, !PT ;  /* 0x0000000e2a0e7212 */ /* 0x000fe400078e9637 */
[----:B------:R-:W-:Y:S01]  /*ee90*/  SHF.L.W.U32.HI R55, R26, 0xe, R29 ;  /* 0x0000000e1a377819 */ /* 0x000fe20000010e1d */
[----:B------:R-:W-:Y:S01]  /*eea0*/  IMAD.IADD R26, R47, 0x1, R49 ;  /* 0x000000012f1a7824 */ /* 0x000fe200078e0231 */
[--C-:B------:R-:W-:Y:S02]  /*eeb0*/  SHF.L.W.U32.HI R42, R29, 0x19, R29.reuse ;  /* 0x000000191d2a7819 */ /* 0x100fe40000010e1d */
[----:B------:R-:W-:Y:S02]  /*eec0*/  SHF.R.U32.HI R48, RZ, 0x3, R29 ;  /* 0x00000003ff307819 */ /* 0x000fe4000001161d */
[----:B------:R-:W-:-:S02]  /*eed0*/  IADD3 R27, PT, PT, R27, R14, R16 ;  /* 0x0000000e1b1b7210 */ /* 0x000fc40007ffe010 */
[----:B------:R-:W-:Y:S02]  /*eee0*/  LOP3.LUT R14, R48, R42, R55, 0x96, !PT ;  /* 0x0000002a300e7212 */ /* 0x000fe400078e9637 */
[C-C-:B------:R-:W-:Y:S02]  /*eef0*/  SHF.L.W.U32.HI R42, R26.reuse, 0x1a, R26.reuse ;  /* 0x0000001a1a2a7819 */ /* 0x140fe40000010e1a */
[--C-:B------:R-:W-:Y:S01]  /*ef00*/  SHF.L.W.U32.HI R55, R26, 0x15, R26.reuse ;  /* 0x000000151a377819 */ /* 0x100fe20000010e1a */
[----:B------:R-:W-:Y:S01]  /*ef10*/  IMAD.IADD R14, R14, 0x1, R27 ;  /* 0x000000010e0e7824 */ /* 0x000fe200078e021b */
[----:B------:R-:W-:Y:S02]  /*ef20*/  SHF.L.W.U32.HI R48, R26, 0x7, R26 ;  /* 0x000000071a307819 */ /* 0x000fe40000010e1a */
[----:B------:R-:W-:Y:S02]  /*ef30*/  SHF.L.W.U32.HI R27, R47, 0x1e, R47 ;  /* 0x0000001e2f1b7819 */ /* 0x000fe40000010e2f */
[----:B------:R-:W-:-:S02]  /*ef40*/  LOP3.LUT R54, R48, R42, R55, 0x96, !PT ;  /* 0x0000002a30367212 */ /* 0x000fc400078e9637 */
[C-C-:B------:R-:W-:Y:S02]  /*ef50*/  SHF.L.W.U32.HI R42, R47.reuse, 0x13, R47.reuse ;  /* 0x000000132f2a7819 */ /* 0x140fe40000010e2f */
[----:B------:R-:W-:Y:S02]  /*ef60*/  SHF.L.W.U32.HI R48, R47, 0xa, R47 ;  /* 0x0000000a2f307819 */ /* 0x000fe40000010e2f */
[----:B------:R-:W-:Y:S02]  /*ef70*/  LOP3.LUT R55, R51, R26, R22, 0xe2, !PT ;  /* 0x0000001a33377212 */ /* 0x000fe400078ee216 */
[----:B------:R-:W-:Y:S02]  /*ef80*/  LOP3.LUT R52, R48, R42, R27, 0x96, !PT ;  /* 0x0000002a30347212 */ /* 0x000fe400078e961b */
[----:B------:R-:W-:Y:S02]  /*ef90*/  IADD3 R54, PT, PT, R55, R54, R14 ;  /* 0x0000003637367210 */ /* 0x000fe40007ffe00e */
[----:B------:R-:W-:-:S02]  /*efa0*/  LOP3.LUT R48, R43, R46, R47, 0xe8, !PT ;  /* 0x0000002e2b307212 */ /* 0x000fc400078ee82f */
[--C-:B------:R-:W-:Y:S02]  /*efb0*/  SHF.L.W.U32.HI R42, R28, 0xe, R9.reuse ;  /* 0x0000000e1c2a7819 */ /* 0x100fe40000010e09 */
[--C-:B------:R-:W-:Y:S02]  /*efc0*/  SHF.L.W.U32.HI R27, R9, 0x19, R9.reuse ;  /* 0x00000019091b7819 */ /* 0x100fe40000010e09 */
[----:B------:R-:W-:Y:S02]  /*efd0*/  SHF.R.U32.HI R43, RZ, 0x3, R9 ;  /* 0x00000003ff2b7819 */ /* 0x000fe40000011609 */
[----:B------:R-:W-:Y:S02]  /*efe0*/  IADD3 R28, PT, PT, R53, R52, R48 ;  /* 0x00000034351c7210 */ /* 0x000fe40007ffe030 */
[----:B------:R-:W-:Y:S02]  /*eff0*/  IADD3 R45, PT, PT, R54, 0x5cb0a9dc, R45 ;  /* 0x5cb0a9dc362d7810 */ /* 0x000fe40007ffe02d */
[----:B------:R-:W-:-:S02]  /*f000*/  LOP3.LUT R42, R43, R27, R42, 0x96, !PT ;  /* 0x0000001b2b2a7212 */ /* 0x000fc400078e962a */
[----:B------:R-:W-:Y:S01]  /*f010*/  IADD3 R25, PT, PT, R29, R25, R24 ;  /* 0x000000191d197210 */ /* 0x000fe20007ffe018 */
[C---:B------:R-:W-:Y:S01]  /*f020*/  IMAD.IADD R27, R28.reuse, 0x1, R45 ;  /* 0x000000011c1b7824 */ /* 0x040fe200078e022d */
[C-C-:B------:R-:W-:Y:S02]  /*f030*/  SHF.L.W.U32.HI R29, R28.reuse, 0x1e, R28.reuse ;  /* 0x0000001e1c1d7819 */ /* 0x140fe40000010e1c */
[----:B------:R-:W-:Y:S01]  /*f040*/  SHF.L.W.U32.HI R43, R28, 0xa, R28 ;  /* 0x0000000a1c2b7819 */ /* 0x000fe20000010e1c */
[----:B------:R-:W-:Y:S01]  /*f050*/  IMAD.IADD R25, R42, 0x1, R25 ;  /* 0x000000012a197824 */ /* 0x000fe200078e0219 */
[C-C-:B------:R-:W-:Y:S02]  /*f060*/  SHF.L.W.U32.HI R48, R27.reuse, 0x1a, R27.reuse ;  /* 0x0000001a1b307819 */ /* 0x140fe40000010e1b */
[C-C-:B------:R-:W-:Y:S02]  /*f070*/  SHF.L.W.U32.HI R53, R27.reuse, 0x15, R27.reuse ;  /* 0x000000151b357819 */ /* 0x140fe40000010e1b */
[----:B------:R-:W-:-:S02]  /*f080*/  SHF.L.W.U32.HI R52, R27, 0x7, R27 ;  /* 0x000000071b347819 */ /* 0x000fc40000010e1b */
[--C-:B------:R-:W-:Y:S02]  /*f090*/  SHF.L.W.U32.HI R42, R28, 0x13, R28.reuse ;  /* 0x000000131c2a7819 */ /* 0x100fe40000010e1c */
[----:B------:R-:W-:Y:S02]  /*f0a0*/  LOP3.LUT R52, R52, R48, R53, 0x96, !PT ;  /* 0x0000003034347212 */ /* 0x000fe400078e9635 */
[----:B------:R-:W-:Y:S02]  /*f0b0*/  LOP3.LUT R48, R26, R27, R51, 0xe2, !PT ;  /* 0x0000001b1a307212 */ /* 0x000fe400078ee233 */
[----:B------:R-:W-:Y:S02]  /*f0c0*/  LOP3.LUT R43, R43, R42, R29, 0x96, !PT ;  /* 0x0000002a2b2b7212 */ /* 0x000fe400078e961d */
[----:B------:R-:W-:Y:S02]  /*f0d0*/  LOP3.LUT R29, R46, R47, R28, 0xe8, !PT ;  /* 0x0000002f2e1d7212 */ /* 0x000fe400078ee81c */
[----:B------:R-:W-:-:S02]  /*f0e0*/  IADD3 R53, PT, PT, R48, R52, R25 ;  /* 0x0000003430357210 */ /* 0x000fc40007ffe019 */
[----:B------:R-:W-:Y:S02]  /*f0f0*/  IADD3 R29, PT, PT, R38, R43, R29 ;  /* 0x0000002b261d7210 */ /* 0x000fe40007ffe01d */
[C---:B------:R-:W-:Y:S02]  /*f100*/  SHF.L.W.U32.HI R42, R14.reuse, 0xf, R14 ;  /* 0x0000000f0e2a7819 */ /* 0x040fe40000010e0e */
[----:B------:R-:W-:Y:S02]  /*f110*/  IADD3 R22, PT, PT, R53, 0x76f988da, R22 ;  /* 0x76f988da35167810 */ /* 0x000fe40007ffe016 */
[--C-:B------:R-:W-:Y:S02]  /*f120*/  SHF.L.W.U32.HI R43, R14, 0xd, R14.reuse ;  /* 0x0000000d0e2b7819 */ /* 0x100fe40000010e0e */
[----:B------:R-:W-:Y:S02]  /*f130*/  SHF.R.U32.HI R38, RZ, 0xa, R14 ;  /* 0x0000000aff267819 */ /* 0x000fe4000001160e */
        /* <DEDUP_REMOVED lines=8> */
[C---:B------:R-:W-:Y:S01]  /*f1c0*/  SHF.L.W.U32.HI R46, R38.reuse, 0x15, R38 ;  /* 0x00000015262e7819 */ /* 0x040fe20000010e26 */
[----:B------:R-:W-:Y:S01]  /*f1d0*/  IMAD.IADD R3, R3, 0x1, R42 ;  /* 0x0000000103037824 */ /* 0x000fe200078e022a */
[----:B------:R-:W-:Y:S02]  /*f1e0*/  SHF.L.W.U32.HI R48, R38, 0x7, R38 ;  /* 0x0000000726307819 */ /* 0x000fe40000010e26 */
[C-C-:B------:R-:W-:Y:S02]  /*f1f0*/  SHF.L.W.U32.HI R53, R29.reuse, 0x13, R29.reuse ;  /* 0x000000131d357819 */ /* 0x140fe40000010e1d */
[----:B------:R-:W-:Y:S02]  /*f200*/  LOP3.LUT R54, R48, R43, R46, 0x96, !PT ;  /* 0x0000002b30367212 */ /* 0x000fe400078e962e */
[C-C-:B------:R-:W-:Y:S02]  /*f210*/  SHF.L.W.U32.HI R46, R29.reuse, 0x1e, R29.reuse ;  /* 0x0000001e1d2e7819 */ /* 0x140fe40000010e1d */
[----:B------:R-:W-:-:S02]  /*f220*/  SHF.L.W.U32.HI R48, R29, 0xa, R29 ;  /* 0x0000000a1d307819 */ /* 0x000fc40000010e1d */
[----:B------:R-:W-:Y:S02]  /*f230*/  LOP3.LUT R52, R27, R38, R26, 0xe2, !PT ;  /* 0x000000261b347212 */ /* 0x000fe400078ee21a */
[C-C-:B------:R-:W-:Y:S02]  /*f240*/  SHF.L.W.U32.HI R9, R25.reuse, 0xf, R25.reuse ;  /* 0x0000000f19097819 */ /* 0x140fe40000010e19 */
[--C-:B------:R-:W-:Y:S02]  /*f250*/  SHF.L.W.U32.HI R42, R25, 0xd, R25.reuse ;  /* 0x0000000d192a7819 */ /* 0x100fe40000010e19 */
[----:B------:R-:W-:Y:S02]  /*f260*/  SHF.R.U32.HI R43, RZ, 0xa, R25 ;  /* 0x0000000aff2b7819 */ /* 0x000fe40000011619 */
[----:B------:R-:W-:Y:S02]  /*f270*/  LOP3.LUT R46, R48, R53, R46, 0x96, !PT ;  /* 0x00000035302e7212 */ /* 0x000fe400078e962e */
[----:B------:R-:W-:-:S02]  /*f280*/  IADD3 R52, PT, PT, R52, R54, R3 ;  /* 0x0000003634347210 */ /* 0x000fc40007ffe003 */
[----:B------:R-:W-:Y:S02]  /*f290*/  LOP3.LUT R47, R47, R28, R29, 0xe8, !PT ;  /* 0x0000001c2f2f7212 */ /* 0x000fe400078ee81d */
[----:B------:R-:W-:Y:S02]  /*f2a0*/  LOP3.LUT R9, R43, R9, R42, 0x96, !PT ;  /* 0x000000092b097212 */ /* 0x000fe400078e962a */
[--C-:B------:R-:W-:Y:S02]  /*f2b0*/  SHF.L.W.U32.HI R43, R20, 0xe, R11.reuse ;  /* 0x0000000e142b7819 */ /* 0x100fe40000010e0b */
[--C-:B------:R-:W-:Y:S02]  /*f2c0*/  SHF.L.W.U32.HI R20, R11, 0x19, R11.reuse ;  /* 0x000000190b147819 */ /* 0x100fe40000010e0b */
[----:B------:R-:W-:Y:S02]  /*f2d0*/  SHF.R.U32.HI R42, RZ, 0x3, R11 ;  /* 0x00000003ff2a7819 */ /* 0x000fe4000001160b */
[----:B------:R-:W-:-:S02]  /*f2e0*/  IADD3 R50, PT, PT, R50, R46, R47 ;  /* 0x0000002e32327210 */ /* 0x000fc40007ffe02f */
[----:B------:R-:W-:Y:S02]  /*f2f0*/  IADD3 R51, PT, PT, R52, -0x67c1aeae, R51 ;  /* 0x983e515234337810 */ /* 0x000fe40007ffe033 */
[----:B------:R-:W-:Y:S02]  /*f300*/  LOP3.LUT R20, R42, R20, R43, 0x96, !PT ;  /* 0x000000142a147212 */ /* 0x000fe400078e962b */
[----:B------:R-:W-:Y:S01]  /*f310*/  IADD3 R9, PT, PT, R10, R9, R17 ;  /* 0x000000090a097210 */ /* 0x000fe20007ffe011 */
[C---:B------:R-:W-:Y:S01]  /*f320*/  IMAD.IADD R43, R50.reuse, 0x1, R51 ;  /* 0x00000001322b7824 */ /* 0x040fe200078e0233 */
[C-C-:B------:R-:W-:Y:S02]  /*f330*/  SHF.L.W.U32.HI R10, R50.reuse, 0x1e, R50.reuse ;  /* 0x0000001e320a7819 */ /* 0x140fe40000010e32 */
[----:B------:R-:W-:Y:S01]  /*f340*/  SHF.L.W.U32.HI R47, R50, 0x13, R50 ;  /* 0x00000013322f7819 */ /* 0x000fe20000010e32 */
[----:B------:R-:W-:Y:S01]  /*f350*/  IMAD.IADD R9, R20, 0x1, R9 ;  /* 0x0000000114097824 */ /* 0x000fe200078e0209 */
[----:B------:R-:W-:-:S02]  /*f360*/  SHF.L.W.U32.HI R42, R43, 0x1a, R43 ;  /* 0x0000001a2b2a7819 */ /* 0x000fc40000010e2b */
[C-C-:B------:R-:W-:Y:S02]  /*f370*/  SHF.L.W.U32.HI R53, R43.reuse, 0x15, R43.reuse ;  /* 0x000000152b357819 */ /* 0x140fe40000010e2b */
[----:B------:R-:W-:Y:S02]  /*f380*/  SHF.L.W.U32.HI R46, R43, 0x7, R43 ;  /* 0x000000072b2e7819 */ /* 0x000fe40000010e2b */
[----:B------:R-:W-:Y:S02]  /*f390*/  SHF.L.W.U32.HI R20, R50, 0xa, R50 ;  /* 0x0000000a32147819 */ /* 0x000fe40000010e32 */
[----:B------:R-:W-:Y:S02]  /*f3a0*/  LOP3.LUT R46, R46, R42, R53, 0x96, !PT ;  /* 0x0000002a2e2e7212 */ /* 0x000fe400078e9635 */
[----:B------:R-:W-:Y:S02]  /*f3b0*/  LOP3.LUT R42, R38, R43, R27, 0xe2, !PT ;  /* 0x0000002b262a7212 */ /* 0x000fe400078ee21b */
[----:B------:R-:W-:-:S02]  /*f3c0*/  LOP3.LUT R20, R20, R47, R10, 0x96, !PT ;  /* 0x0000002f14147212 */ /* 0x000fc400078e960a */
[----:B------:R-:W-:Y:S02]  /*f3d0*/  LOP3.LUT R28, R28, R29, R50, 0xe8, !PT ;  /* 0x0000001d1c1c7212 */ /* 0x000fe400078ee832 */
[----:B------:R-:W-:Y:S02]  /*f3e0*/  IADD3 R47, PT, PT, R42, R46, R9 ;  /* 0x0000002e2a2f7210 */ /* 0x000fe40007ffe009 */
[----:B------:R-:W-:Y:S02]  /*f3f0*/  IADD3 R49, PT, PT, R49, R20, R28 ;  /* 0x0000001431317210 */ /* 0x000fe40007ffe01c */
[----:B------:R-:W-:Y:S02]  /*f400*/  IADD3 R26, PT, PT, R47, -0x57ce3993, R26 ;  /* 0xa831c66d2f1a7810 */ /* 0x000fe40007ffe01a */
[C-C-:B------:R-:W-:Y:S02]  /*f410*/  SHF.L.W.U32.HI R10, R3.reuse, 0xf, R3.reuse ;  /* 0x0000000f030a7819 */ /* 0x140fe40000010e03 */
[----:B------:R-:W-:-:S02]  /*f420*/  SHF.L.W.U32.HI R47, R3, 0xd, R3 ;  /* 0x0000000d032f7819 */ /* 0x000fc40000010e03 */
[----:B------:R-:W-:Y:S02]  /*f430*/  SHF.R.U32.HI R20, RZ, 0xa, R3 ;  /* 0x0000000aff147819 */ /* 0x000fe40000011603 */
[----:B------:R-:W-:Y:S02]  /*f440*/  SHF.L.W.U32.HI R28, R5, 0xe, R44 ;  /* 0x0000000e051c7819 */ /* 0x000fe40000010e2c */
[----:B------:R-:W-:Y:S01]  /*f450*/  LOP3.LUT R20, R20, R10, R47, 0x96, !PT ;  /* 0x0000000a14147212 */ /* 0x000fe200078e962f */
[----:B------:R-:W-:Y:S01]  /*f460*/  IMAD.IADD R10, R49, 0x1, R26 ;  /* 0x00000001310a7824 */ /* 0x000fe200078e021a */
[--C-:B------:R-:W-:Y:S02]  /*f470*/  SHF.L.W.U32.HI R5, R44, 0x19, R44.reuse ;  /* 0x000000192c057819 */ /* 0x100fe40000010e2c */
[----:B------:R-:W-:Y:S02]  /*f480*/  SHF.R.U32.HI R42, RZ, 0x3, R44 ;  /* 0x00000003ff2a7819 */ /* 0x000fe4000001162c */
[----:B------:R-:W-:-:S02]  /*f490*/  IADD3 R20, PT, PT, R11, R20, R18 ;  /* 0x000000140b147210 */ /* 0x000fc40007ffe012 */
[----:B------:R-:W-:Y:S02]  /*f4a0*/  LOP3.LUT R5, R42, R5, R28, 0x96, !PT ;  /* 0x000000052a057212 */ /* 0x000fe400078e961c */
[C-C-:B------:R-:W-:Y:S02]  /*f4b0*/  SHF.L.W.U32.HI R28, R10.reuse, 0x1a, R10.reuse ;  /* 0x0000001a0a1c7819 */ /* 0x140fe40000010e0a */
[C---:B------:R-:W-:Y:S01]  /*f4c0*/  SHF.L.W.U32.HI R47, R10.reuse, 0x15, R10 ;  /* 0x000000150a2f7819 */ /* 0x040fe20000010e0a */
[----:B------:R-:W-:Y:S01]  /*f4d0*/  IMAD.IADD R5, R5, 0x1, R20 ;  /* 0x0000000105057824 */ /* 0x000fe200078e0214 */
[----:B------:R-:W-:Y:S02]  /*f4e0*/  SHF.L.W.U32.HI R42, R10, 0x7, R10 ;  /* 0x000000070a2a7819 */ /* 0x000fe40000010e0a */
[----:B------:R-:W-:Y:S02]  /*f4f0*/  SHF.L.W.U32.HI R11, R9, 0xf, R9 ;  /* 0x0000000f090b7819 */ /* 0x000fe40000010e09 */
[----:B------:R-:W-:-:S02]  /*f500*/  LOP3.LUT R52, R42, R28, R47, 0x96, !PT ;  /* 0x0000001c2a347212 */ /* 0x000fc400078e962f */
[--C-:B------:R-:W-:Y:S02]  /*f510*/  SHF.L.W.U32.HI R20, R9, 0xd, R9.reuse ;  /* 0x0000000d09147819 */ /* 0x100fe40000010e09 */
[----:B------:R-:W-:Y:S02]  /*f520*/  SHF.R.U32.HI R28, RZ, 0xa, R9 ;  /* 0x0000000aff1c7819 */ /* 0x000fe40000011609 */
[C-C-:B------:R-:W-:Y:S02]  /*f530*/  SHF.L.W.U32.HI R42, R49.reuse, 0x1e, R49.reuse ;  /* 0x0000001e312a7819 */ /* 0x140fe40000010e31 */
[C-C-:B------:R-:W-:Y:S02]  /*f540*/  SHF.L.W.U32.HI R47, R49.reuse, 0x13, R49.reuse ;  /* 0x00000013312f7819 */ /* 0x140fe40000010e31 */
[----:B------:R-:W-:Y:S02]  /*f550*/  SHF.L.W.U32.HI R46, R49, 0xa, R49 ;  /* 0x0000000a312e7819 */ /* 0x000fe40000010e31 */
[----:B------:R-:W-:-:S02]  /*f560*/  LOP3.LUT R48, R43, R10, R38, 0xe2, !PT ;  /* 0x0000000a2b307212 */ /* 0x000fc400078ee226 */
[----:B------:R-:W-:Y:S02]  /*f570*/  LOP3.LUT R11, R28, R11, R20, 0x96, !PT ;  /* 0x0000000b1c0b7212 */ /* 0x000fe400078e9614 */
[----:B------:R-:W-:Y:S02]  /*f580*/  LOP3.LUT R42, R46, R47, R42, 0x96, !PT ;  /* 0x0000002f2e2a7212 */ /* 0x000fe400078e962a */
[----:B------:R-:W-:Y:S02]  /*f590*/  IADD3 R48, PT, PT, R48, R52, R5 ;  /* 0x0000003430307210 */ /* 0x000fe40007ffe005 */
[----:B------:R-:W-:Y:S02]  /*f5a0*/  LOP3.LUT R20, R29, R50, R49, 0xe8, !PT ;  /* 0x000000321d147212 */ /* 0x000fe400078ee831 */
[--C-:B------:R-:W-:Y:S02]  /*f5b0*/  SHF.L.W.U32.HI R29, R8, 0xe, R6.reuse ;  /* 0x0000000e081d7819 */ /* 0x100fe40000010e06 */
[----:B------:R-:W-:-:S02]  /*f5c0*/  SHF.L.W.U32.HI R8, R6, 0x19, R6 ;  /* 0x0000001906087819 */ /* 0x000fc40000010e06 */
[----:B------:R-:W-:Y:S02]  /*f5d0*/  SHF.R.U32.HI R28, RZ, 0x3, R6 ;  /* 0x00000003ff1c7819 */ /* 0x000fe40000011606 */
[----:B------:R-:W-:Y:S02]  /*f5e0*/  IADD3 R20, PT, PT, R45, R42, R20 ;  /* 0x0000002a2d147210 */ /* 0x000fe40007ffe014 */
[----:B------:R-:W-:Y:S02]  /*f5f0*/  IADD3 R27, PT, PT, R48, -0x4ffcd838, R27 ;  /* 0xb00327c8301b7810 */ /* 0x000fe40007ffe01b */
[----:B------:R-:W-:Y:S02]  /*f600*/  LOP3.LUT R8, R28, R8, R29, 0x96, !PT ;  /* 0x000000081c087212 */ /* 0x000fe400078e961d */
[----:B------:R-:W-:Y:S01]  /*f610*/  IADD3 R11, PT, PT, R44, R11, R21 ;  /* 0x0000000b2c0b7210 */ /* 0x000fe20007ffe015 */
[C---:B------:R-:W-:Y:S01]  /*f620*/  IMAD.IADD R29, R20.reuse, 0x1, R27 ;  /* 0x00000001141d7824 */ /* 0x040fe200078e021b */
[----:B------:R-:W-:-:S02]  /*f630*/  SHF.L.W.U32.HI R28, R20, 0x13, R20 ;  /* 0x00000013141c7819 */ /* 0x000fc40000010e14 */
[--C-:B------:R-:W-:Y:S01]  /*f640*/  SHF.L.W.U32.HI R42, R20, 0xa, R20.reuse ;  /* 0x0000000a142a7819 */ /* 0x100fe20000010e14 */
[----:B------:R-:W-:Y:S01]  /*f650*/  IMAD.IADD R8, R8, 0x1, R11 ;  /* 0x0000000108087824 */ /* 0x000fe200078e020b */
[C-C-:B------:R-:W-:Y:S02]  /*f660*/  SHF.L.W.U32.HI R44, R29.reuse, 0x1a, R29.reuse ;  /* 0x0000001a1d2c7819 */ /* 0x140fe40000010e1d */
[C-C-:B------:R-:W-:Y:S02]  /*f670*/  SHF.L.W.U32.HI R45, R29.reuse, 0x15, R29.reuse ;  /* 0x000000151d2d7819 */ /* 0x140fe40000010e1d */
[----:B------:R-:W-:Y:S02]  /*f680*/  SHF.L.W.U32.HI R46, R29, 0x7, R29 ;  /* 0x000000071d2e7819 */ /* 0x000fe40000010e1d */
        /* <DEDUP_REMOVED lines=19> */
[C---:B------:R-:W-:Y:S01]  /*f7c0*/  SHF.L.W.U32.HI R47, R22.reuse, 0x15, R22 ;  /* 0x00000015162f7819 */ /* 0x040fe20000010e16 */
[----:B------:R-:W-:Y:S01]  /*f7d0*/  IMAD.IADD R11, R19, 0x1, R6 ;  /* 0x00000001130b7824 */ /* 0x000fe200078e0206 */
[----:B------:R-:W-:-:S02]  /*f7e0*/  SHF.L.W.U32.HI R42, R22, 0x7, R22 ;  /* 0x00000007162a7819 */ /* 0x000fc40000010e16 */
[--C-:B------:R-:W-:Y:S02]  /*f7f0*/  SHF.L.W.U32.HI R6, R8, 0xf, R8.reuse ;  /* 0x0000000f08067819 */ /* 0x100fe40000010e08 */
[----:B------:R-:W-:Y:S02]  /*f800*/  LOP3.LUT R48, R42, R28, R47, 0x96, !PT ;  /* 0x0000001c2a307212 */ /* 0x000fe400078e962f */
[--C-:B------:R-:W-:Y:S02]  /*f810*/  SHF.L.W.U32.HI R19, R8, 0xd, R8.reuse ;  /* 0x0000000d08137819 */ /* 0x100fe40000010e08 */
[----:B------:R-:W-:Y:S02]  /*f820*/  SHF.R.U32.HI R28, RZ, 0xa, R8 ;  /* 0x0000000aff1c7819 */ /* 0x000fe40000011608 */
        /* <DEDUP_REMOVED lines=12> */
[----:B------:R-:W-:Y:S02]  /*f8f0*/  IADD3 R43, PT, PT, R46, -0x391ff40d, R43 ;  /* 0xc6e00bf32e2b7810 */ /* 0x000fe40007ffe02b */
        /* <DEDUP_REMOVED lines=16> */
[----:B------:R-:W-:Y:S02]  /*fa00*/  IADD3 R19, PT, PT, R47, -0x2a586eb9, R10 ;  /* 0xd5a791472f137810 */ /* 0x000fe40007ffe00a */
[C-C-:B------:R-:W-:Y:S02]  /*fa10*/  SHF.L.W.U32.HI R7, R11.reuse, 0xf, R11.reuse ;  /* 0x0000000f0b077819 */ /* 0x140fe40000010e0b */
        /* <DEDUP_REMOVED lines=13> */
[--C-:B------:R-:W-:Y:S02]  /*faf0*/  SHF.L.W.U32.HI R44, R26, 0xa, R26.reuse ;  /* 0x0000000a1a2c7819 */ /* 0x100fe40000010e1a */
        /* <DEDUP_REMOVED lines=11> */
[C-C-:B------:R-:W-:Y:S02]  /*fbb0*/  SHF.L.W.U32.HI R10, R24.reuse, 0x19, R24.reuse ;  /* 0x00000019180a7819 */ /* 0x140fe40000010e18 */
[--C-:B------:R-:W-:Y:S02]  /*fbc0*/  SHF.L.W.U32.HI R13, R24, 0xe, R24.reuse ;  /* 0x0000000e180d7819 */ /* 0x100fe40000010e18 */
[----:B------:R-:W-:Y:S02]  /*fbd0*/  SHF.R.U32.HI R42, RZ, 0x3, R24 ;  /* 0x00000003ff2a7819 */ /* 0x000fe40000011618 */
[----:B------:R-:W-:-:S02]  /*fbe0*/  IADD3 R27, PT, PT, R27, R47, R44 ;  /* 0x0000002f1b1b7210 */ /* 0x000fc40007ffe02c */
[----:B------:R-:W-:Y:S02]  /*fbf0*/  IADD3 R29, PT, PT, R46, 0x6ca6351, R29 ;  /* 0x06ca63512e1d7810 */ /* 0x000fe40007ffe01d */
        /* <DEDUP_REMOVED lines=16> */
[----:B------:R-:W-:Y:S02]  /*fd00*/  IADD3 R22, PT, PT, R47, 0x14292967, R22 ;  /* 0x142929672f167810 */ /* 0x000fe40007ffe016 */
[C-C-:B------:R-:W-:Y:S02]  /*fd10*/  SHF.L.W.U32.HI R10, R4.reuse, 0xf, R4.reuse ;  /* 0x0000000f040a7819 */ /* 0x140fe40000010e04 */
[----:B------:R-:W-:Y:S01]  /*fd20*/  SHF.L.W.U32.HI R45, R4, 0xd, R4 ;  /* 0x0000000d042d7819 */ /* 0x000fe20000010e04 */
[----:B------:R-:W-:Y:S01]  /*fd30*/  IMAD.IADD R28, R38, 0x1, R22 ;  /* 0x00000001261c7824 */ /* 0x000fe200078e0216 */
[----:B------:R-:W-:-:S02]  /*fd40*/  SHF.R.U32.HI R16, RZ, 0xa, R4 ;  /* 0x0000000aff107819 */ /* 0x000fc40000011604 */
[C-C-:B------:R-:W-:Y:S02]  /*fd50*/  SHF.L.W.U32.HI R42, R2.reuse, 0x19, R2.reuse ;  /* 0x00000019022a7819 */ /* 0x140fe40000010e02 */
[--C-:B------:R-:W-:Y:S02]  /*fd60*/  SHF.L.W.U32.HI R47, R2, 0xe, R2.reuse ;  /* 0x0000000e022f7819 */ /* 0x100fe40000010e02 */
[----:B------:R-:W-:Y:S02]  /*fd70*/  SHF.R.U32.HI R44, RZ, 0x3, R2 ;  /* 0x00000003ff2c7819 */ /* 0x000fe40000011602 */
[----:B------:R-:W-:Y:S02]  /*fd80*/  LOP3.LUT R10, R16, R10, R45, 0x96, !PT ;  /* 0x0000000a100a7212 */ /* 0x000fe400078e962d */
[----:B------:R-:W-:Y:S02]  /*fd90*/  LOP3.LUT R42, R44, R42, R47, 0x96, !PT ;  /* 0x0000002a2c2a7212 */ /* 0x000fe400078e962f */
[----:B------:R-:W-:-:S02]  /*fda0*/  IADD3 R45, PT, PT, R24, R10, R9 ;  /* 0x0000000a182d7210 */ /* 0x000fc40007ffe009 */
[C-C-:B------:R-:W-:Y:S02]  /*fdb0*/  SHF.L.W.U32.HI R24, R28.reuse, 0x1a, R28.reuse ;  /* 0x0000001a1c187819 */ /* 0x140fe40000010e1c */
[--C-:B------:R-:W-:Y:S01]  /*fdc0*/  SHF.L.W.U32.HI R47, R28, 0x15, R28.reuse ;  /* 0x000000151c2f7819 */ /* 0x100fe20000010e1c */
[----:B------:R-:W-:Y:S01]  /*fdd0*/  IMAD.IADD R10, R42, 0x1, R45 ;  /* 0x000000012a0a7824 */ /* 0x000fe200078e022d */
[----:B------:R-:W-:Y:S02]  /*fde0*/  SHF.L.W.U32.HI R44, R28, 0x7, R28 ;  /* 0x000000071c2c7819 */ /* 0x000fe40000010e1c */
[--C-:B------:R-:W-:Y:S02]  /*fdf0*/  SHF.L.W.U32.HI R42, R38, 0x1e, R38.reuse ;  /* 0x0000001e262a7819 */ /* 0x100fe40000010e26 */
        /* <DEDUP_REMOVED lines=11> */
[C-C-:B------:R-:W-:Y:S02]  /*feb0*/  SHF.L.W.U32.HI R24, R17.reuse, 0x19, R17.reuse ;  /* 0x0000001911187819 */ /* 0x140fe40000010e11 */
[--C-:B------:R-:W-:Y:S02]  /*fec0*/  SHF.L.W.U32.HI R45, R17, 0xe, R17.reuse ;  /* 0x0000000e112d7819 */ /* 0x100fe40000010e11 */
[----:B------:R-:W-:-:S02]  /*fed0*/  SHF.R.U32.HI R26, RZ, 0x3, R17 ;  /* 0x00000003ff1a7819 */ /* 0x000fc40000011611 */
[----:B------:R-:W-:Y:S02]  /*fee0*/  IADD3 R43, PT, PT, R43, R44, R42 ;  /* 0x0000002c2b2b7210 */ /* 0x000fe40007ffe02a */
[----:B------:R-:W-:Y:S02]  /*fef0*/  IADD3 R15, PT, PT, R46, 0x27b70a85, R15 ;  /* 0x27b70a852e0f7810 */ /* 0x000fe40007ffe00f */
[----:B------:R-:W-:Y:S02]  /*ff00*/  LOP3.LUT R24, R26, R24, R45, 0x96, !PT ;  /* 0x000000181a187212 */ /* 0x000fe400078e962d */
[----:B------:R-:W-:Y:S01]  /*ff10*/  IADD3 R47, PT, PT, R2, R16, R5 ;  /* 0x00000010022f7210 */ /* 0x000fe20007ffe005 */
[C---:B------:R-:W-:Y:S01]  /*ff20*/  IMAD.IADD R45, R43.reuse, 0x1, R15 ;  /* 0x000000012b2d7824 */ /* 0x040fe200078e020f */
[----:B------:R-:W-:Y:S02]  /*ff30*/  SHF.L.W.U32.HI R16, R43, 0x1e, R43 ;  /* 0x0000001e2b107819 */ /* 0x000fe40000010e2b */
[----:B------:R-:W-:Y:S01]  /*ff40*/  SHF.R.U32.HI R44, RZ, 0x3, R18 ;  /* 0x00000003ff2c7819 */ /* 0x000fe20000011612 */
[----:B------:R-:W-:Y:S01]  /*ff50*/  IMAD.IADD R2, R24, 0x1, R47 ;  /* 0x0000000118027824 */ /* 0x000fe200078e022f */
[----:B------:R-:W-:-:S02]  /*ff60*/  SHF.L.W.U32.HI R26, R45, 0x1a, R45 ;  /* 0x0000001a2d1a7819 */ /* 0x000fc40000010e2d */
[C-C-:B------:R-:W-:Y:S02]  /*ff70*/  SHF.L.W.U32.HI R49, R45.reuse, 0x15, R45.reuse ;  /* 0x000000152d317819 */ /* 0x140fe40000010e2d */
[----:B------:R-:W-:Y:S02]  /*ff80*/  SHF.L.W.U32.HI R42, R45, 0x7, R45 ;  /* 0x000000072d2a7819 */ /* 0x000fe40000010e2d */
        /* <DEDUP_REMOVED lines=8> */
[----:B------:R-:W-:Y:S02]  /*10010*/  IADD3 R19, PT, PT, R49, 0x2e1b2138, R20 ;  /* 0x2e1b213831137810 */ /* 0x000fe40007ffe014 */
[----:B------:R-:W-:-:S02]  /*10020*/  SHF.L.W.U32.HI R16, R10, 0xf, R10 ;  /* 0x0000000f0a107819 */ /* 0x000fc40000010e0a */
[--C-:B------:R-:W-:Y:S01]  /*10030*/  SHF.L.W.U32.HI R27, R10, 0xd, R10.reuse ;  /* 0x0000000d0a1b7819 */ /* 0x100fe20000010e0a */
[----:B------:R-:W-:Y:S01]  /*10040*/  IMAD.IADD R24, R26, 0x1, R19 ;  /* 0x000000011a187824 */ /* 0x000fe200078e0213 */
[----:B------:R-:W-:Y:S02]  /*10050*/  SHF.R.U32.HI R20, RZ, 0xa, R10 ;  /* 0x0000000aff147819 */ /* 0x000fe4000001160a */
[C-C-:B------:R-:W-:Y:S02]  /*10060*/  SHF.L.W.U32.HI R42, R18.reuse, 0x19, R18.reuse ;  /* 0x00000019122a7819 */ /* 0x140fe40000010e12 */
[----:B------:R-:W-:Y:S02]  /*10070*/  SHF.L.W.U32.HI R47, R18, 0xe, R18 ;  /* 0x0000000e122f7819 */ /* 0x000fe40000010e12 */
[----:B------:R-:W-:Y:S02]  /*10080*/  LOP3.LUT R16, R20, R16, R27, 0x96, !PT ;  /* 0x0000001014107212 */ /* 0x000fe400078e961b */
[----:B------:R-:W-:-:S02]  /*10090*/  LOP3.LUT R42, R44, R42, R47, 0x96, !PT ;  /* 0x0000002a2c2a7212 */ /* 0x000fc400078e962f */
[----:B------:R-:W-:Y:S02]  /*100a0*/  IADD3 R17, PT, PT, R17, R16, R8 ;  /* 0x0000001011117210 */ /* 0x000fe40007ffe008 */
        /* <DEDUP_REMOVED lines=9> */
[C-C-:B------:R-:W-:Y:S02]  /*10140*/  SHF.L.W.U32.HI R17, R2.reuse, 0xf, R2.reuse ;  /* 0x0000000f02117819 */ /* 0x140fe40000010e02 */
[--C-:B------:R-:W-:Y:S02]  /*10150*/  SHF.L.W.U32.HI R20, R2, 0xd, R2.reuse ;  /* 0x0000000d02147819 */ /* 0x100fe40000010e02 */
[----:B------:R-:W-:-:S02]  /*10160*/  SHF.R.U32.HI R27, RZ, 0xa, R2 ;  /* 0x0000000aff1b7819 */ /* 0x000fc40000011602 */
[----:B------:R-:W-:Y:S02]  /*10170*/  LOP3.LUT R44, R44, R47, R42, 0x96, !PT ;  /* 0x0000002f2c2c7212 */ /* 0x000fe400078e962a */
[----:B------:R-:W-:Y:S02]  /*10180*/  IADD3 R46, PT, PT, R49, R46, R16 ;  /* 0x0000002e312e7210 */ /* 0x000fe40007ffe010 */
[----:B------:R-:W-:Y:S02]  /*10190*/  LOP3.LUT R42, R38, R43, R26, 0xe8, !PT ;  /* 0x0000002b262a7212 */ /* 0x000fe400078ee81a */
[----:B------:R-:W-:Y:S02]  /*101a0*/  LOP3.LUT R17, R27, R17, R20, 0x96, !PT ;  /* 0x000000111b117212 */ /* 0x000fe400078e9614 */
[C-C-:B------:R-:W-:Y:S02]  /*101b0*/  SHF.L.W.U32.HI R20, R21.reuse, 0x19, R21.reuse ;  /* 0x0000001915147819 */ /* 0x140fe40000010e15 */
[----:B------:R-:W-:-:S02]  /*101c0*/  SHF.L.W.U32.HI R47, R21, 0xe, R21 ;  /* 0x0000000e152f7819 */ /* 0x000fc40000010e15 */
[----:B------:R-:W-:Y:S02]  /*101d0*/  SHF.R.U32.HI R38, RZ, 0x3, R21 ;  /* 0x00000003ff267819 */ /* 0x000fe40000011615 */
[----:B------:R-:W-:Y:S02]  /*101e0*/  IADD3 R29, PT, PT, R29, R44, R42 ;  /* 0x0000002c1d1d7210 */ /* 0x000fe40007ffe02a */
[----:B------:R-:W-:Y:S02]  /*101f0*/  IADD3 R27, PT, PT, R46, 0x4d2c6dfc, R13 ;  /* 0x4d2c6dfc2e1b7810 */ /* 0x000fe40007ffe00d */
[----:B------:R-:W-:Y:S02]  /*10200*/  LOP3.LUT R20, R38, R20, R47, 0x96, !PT ;  /* 0x0000001426147212 */ /* 0x000fe400078e962f */
[----:B------:R-:W-:Y:S01]  /*10210*/  IADD3 R17, PT, PT, R18, R17, R11 ;  /* 0x0000001112117210 */ /* 0x000fe20007ffe00b */
[C---:B------:R-:W-:Y:S01]  /*10220*/  IMAD.IADD R47, R29.reuse, 0x1, R27 ;  /* 0x000000011d2f7824 */ /* 0x040fe200078e021b */
[----:B------:R-:W-:-:S02]  /*10230*/  SHF.L.W.U32.HI R13, R29, 0x1e, R29 ;  /* 0x0000001e1d0d7819 */ /* 0x000fc40000010e1d */
[----:B------:R-:W-:Y:S01]  /*10240*/  LOP3.LUT R43, R43, R26, R29, 0xe8, !PT ;  /* 0x0000001a2b2b7212 */ /* 0x000fe200078ee81d */
[----:B------:R-:W-:Y:S01]  /*10250*/  IMAD.IADD R18, R20, 0x1, R17 ;  /* 0x0000000114127824 */ /* 0x000fe200078e0211 */
[C-C-:B------:R-:W-:Y:S02]  /*10260*/  SHF.L.W.U32.HI R38, R47.reuse, 0x1a, R47.reuse ;  /* 0x0000001a2f267819 */ /* 0x140fe40000010e2f */
[C-C-:B------:R-:W-:Y:S02]  /*10270*/  SHF.L.W.U32.HI R49, R47.reuse, 0x15, R47.reuse ;  /* 0x000000152f317819 */ /* 0x140fe40000010e2f */
[----:B------:R-:W-:Y:S02]  /*10280*/  SHF.L.W.U32.HI R42, R47, 0x7, R47 ;  /* 0x000000072f2a7819 */ /* 0x000fe40000010e2f */
[----:B------:R-:W-:Y:S02]  /*10290*/  SHF.L.W.U32.HI R20, R29, 0x13, R29 ;  /* 0x000000131d147819 */ /* 0x000fe40000010e1d */
[----:B------:R-:W-:-:S02]  /*102a0*/  LOP3.LUT R38, R42, R38, R49, 0x96, !PT ;  /* 0x000000262a267212 */ /* 0x000fc400078e9631 */
[----:B------:R-:W-:Y:S02]  /*102b0*/  SHF.L.W.U32.HI R17, R29, 0xa, R29 ;  /* 0x0000000a1d117819 */ /* 0x000fe40000010e1d */
[----:B------:R-:W-:Y:S02]  /*102c0*/  LOP3.LUT R49, R24, R47, R45, 0xe2, !PT ;  /* 0x0000002f18317212 */ /* 0x000fe400078ee22d */
[----:B------:R-:W-:Y:S02]  /*102d0*/  LOP3.LUT R17, R17, R20, R13, 0x96, !PT ;  /* 0x0000001411117212 */ /* 0x000fe400078e960d */
[----:B------:R-:W-:Y:S02]  /*102e0*/  IADD3 R49, PT, PT, R49, R38, R18 ;  /* 0x0000002631317210 */ /* 0x000fe40007ffe012 */
[----:B------:R-:W-:Y:S02]  /*102f0*/  IADD3 R38, PT, PT, R22, R17, R43 ;  /* 0x0000001116267210 */ /* 0x000fe40007ffe02b */
[----:B------:R-:W-:-:S02]  /*10300*/  IADD3 R28, PT, PT, R49, 0x53380d13, R28 ;  /* 0x53380d13311c7810 */ /* 0x000fc40007ffe01c */
[C-C-:B------:R-:W-:Y:S02]  /*10310*/  SHF.L.W.U32.HI R13, R16.reuse, 0xf, R16.reuse ;  /* 0x0000000f100d7819 */ /* 0x140fe40000010e10 */
[----:B------:R-:W-:Y:S01]  /*10320*/  SHF.L.W.U32.HI R20, R16, 0xd, R16 ;  /* 0x0000000d10147819 */ /* 0x000fe20000010e10 */
[----:B------:R-:W-:Y:S01]  /*10330*/  IMAD.IADD R22, R38, 0x1, R28 ;  /* 0x0000000126167824 */ /* 0x000fe200078e021c */
[----:B------:R-:W-:Y:S02]  /*10340*/  SHF.R.U32.HI R17, RZ, 0xa, R16 ;  /* 0x0000000aff117819 */ /* 0x000fe40000011610 */
[C-C-:B------:R-:W-:Y:S02]  /*10350*/  SHF.L.W.U32.HI R42, R23.reuse, 0x19, R23.reuse ;  /* 0x00000019172a7819 */ /* 0x140fe40000010e17 */
[--C-:B------:R-:W-:Y:S02]  /*10360*/  SHF.L.W.U32.HI R43, R23, 0xe, R23.reuse ;  /* 0x0000000e172b7819 */ /* 0x100fe40000010e17 */
[----:B------:R-:W-:-:S02]  /*10370*/  SHF.R.U32.HI R44, RZ, 0x3, R23 ;  /* 0x00000003ff2c7819 */ /* 0x000fc40000011617 */
[----:B------:R-:W-:Y:S02]  /*10380*/  LOP3.LUT R13, R17, R13, R20, 0x96, !PT ;  /* 0x0000000d110d7212 */ /* 0x000fe400078e9614 */
[----:B------:R-:W-:Y:S02]  /*10390*/  LOP3.LUT R17, R44, R42, R43, 0x96, !PT ;  /* 0x0000002a2c117212 */ /* 0x000fe400078e962b */
[----:B------:R-:W-:Y:S02]  /*103a0*/  IADD3 R20, PT, PT, R21, R13, R6 ;  /* 0x0000000d15147210 */ /* 0x000fe40007ffe006 */
[C-C-:B------:R-:W-:Y:S02]  /*103b0*/  SHF.L.W.U32.HI R21, R22.reuse, 0x1a, R22.reuse ;  /* 0x0000001a16157819 */ /* 0x140fe40000010e16 */
[C---:B------:R-:W-:Y:S01]  /*103c0*/  SHF.L.W.U32.HI R42, R22.reuse, 0x15, R22 ;  /* 0x00000015162a7819 */ /* 0x040fe20000010e16 */
[----:B------:R-:W-:Y:S01]  /*103d0*/  IMAD.IADD R17, R17, 0x1, R20 ;  /* 0x0000000111117824 */ /* 0x000fe200078e0214 */
[----:B------:R-:W-:-:S02]  /*103e0*/  SHF.L.W.U32.HI R43, R22, 0x7, R22 ;  /* 0x00000007162b7819 */ /* 0x000fc40000010e16 */
[C---:B------:R-:W-:Y:S02]  /*103f0*/  SHF.L.W.U32.HI R13, R18.reuse, 0xf, R18 ;  /* 0x0000000f120d7819 */ /* 0x040fe40000010e12 */
        /* <DEDUP_REMOVED lines=11> */
[----:B------:R-:W-:Y:S02]  /*104b0*/  IADD3 R45, PT, PT, R46, 0x650a7354, R45 ;  /* 0x650a73542e2d7810 */ /* 0x000fe40007ffe02d */
[----:B------:R-:W-:Y:S02]  /*104c0*/  IADD3 R21, PT, PT, R15, R21, R42 ;  /* 0x000000150f157210 */ /* 0x000fe40007ffe02a */
[C-C-:B------:R-:W-:Y:S02]  /*104d0*/  SHF.L.W.U32.HI R20, R14.reuse, 0x19, R14.reuse ;  /* 0x000000190e147819 */ /* 0x140fe40000010e0e */
[--C-:B------:R-:W-:Y:S02]  /*104e0*/  SHF.L.W.U32.HI R43, R14, 0xe, R14.reuse ;  /* 0x0000000e0e2b7819 */ /* 0x100fe40000010e0e */
[----:B------:R-:W-:Y:S02]  /*104f0*/  SHF.R.U32.HI R26, RZ, 0x3, R14 ;  /* 0x00000003ff1a7819 */ /* 0x000fe4000001160e */
[----:B------:R-:W-:Y:S01]  /*10500*/  IADD3 R13, PT, PT, R23, R13, R4 ;  /* 0x0000000d170d7210 */ /* 0x000fe20007ffe004 */
[----:B------:R-:W-:Y:S01]  /*10510*/  IMAD.IADD R23, R21, 0x1, R45 ;  /* 0x0000000115177824 */ /* 0x000fe200078e022d */
[----:B------:R-:W-:-:S02]  /*10520*/  LOP3.LUT R20, R26, R20, R43, 0x96, !PT ;  /* 0x000000141a147212 */ /* 0x000fc400078e962b */
[----:B------:R-:W-:Y:S02]  /*10530*/  SHF.L.W.U32.HI R26, R21, 0x13, R21 ;  /* 0x00000013151a7819 */ /* 0x000fe40000010e15 */
[C---:B------:R-:W-:Y:S01]  /*10540*/  SHF.L.W.U32.HI R42, R23.reuse, 0x1a, R23 ;  /* 0x0000001a172a7819 */ /* 0x040fe20000010e17 */
[----:B------:R-:W-:Y:S01]  /*10550*/  IMAD.IADD R20, R20, 0x1, R13 ;  /* 0x0000000114147824 */ /* 0x000fe200078e020d */
[C-C-:B------:R-:W-:Y:S02]  /*10560*/  SHF.L.W.U32.HI R43, R23.reuse, 0x15, R23.reuse ;  /* 0x00000015172b7819 */ /* 0x140fe40000010e17 */
[----:B------:R-:W-:Y:S02]  /*10570*/  SHF.L.W.U32.HI R44, R23, 0x7, R23 ;  /* 0x00000007172c7819 */ /* 0x000fe40000010e17 */
        /* <DEDUP_REMOVED lines=25> */
[C-C-:B------:R-:W-:Y:S02]  /*10710*/  SHF.L.W.U32.HI R42, R19.reuse, 0x1e, R19.reuse ;  /* 0x0000001e132a7819 */ /* 0x140fe40000010e13 */
[----:B------:R-:W-:Y:S02]  /*10720*/  SHF.L.W.U32.HI R43, R19, 0x13, R19 ;  /* 0x00000013132b7819 */ /* 0x000fe40000010e13 */
[----:B------:R-:W-:Y:S02]  /*10730*/  LOP3.LUT R46, R23, R26, R22, 0xe2, !PT ;  /* 0x0000001a172e7212 */ /* 0x000fe400078ee216 */
[----:B------:R-:W-:-:S02]  /*10740*/  SHF.L.W.U32.HI R14, R20, 0xf, R20 ;  /* 0x0000000f140e7819 */ /* 0x000fc40000010e14 */
[--C-:B------:R-:W-:Y:S02]  /*10750*/  SHF.L.W.U32.HI R15, R20, 0xd, R20.reuse ;  /* 0x0000000d140f7819 */ /* 0x100fe40000010e14 */
[----:B------:R-:W-:Y:S02]  /*10760*/  SHF.R.U32.HI R29, RZ, 0xa, R20 ;  /* 0x0000000aff1d7819 */ /* 0x000fe40000011614 */
[----:B------:R-:W-:Y:S02]  /*10770*/  LOP3.LUT R43, R44, R43, R42, 0x96, !PT ;  /* 0x0000002b2c2b7212 */ /* 0x000fe400078e962a */
[----:B------:R-:W-:Y:S02]  /*10780*/  IADD3 R46, PT, PT, R46, R48, R13 ;  /* 0x000000302e2e7210 */ /* 0x000fe40007ffe00d */
[----:B------:R-:W-:Y:S02]  /*10790*/  LOP3.LUT R38, R38, R21, R19, 0xe8, !PT ;  /* 0x0000001526267212 */ /* 0x000fe400078ee813 */
[----:B------:R-:W-:-:S02]  /*107a0*/  LOP3.LUT R14, R29, R14, R15, 0x96, !PT ;  /* 0x0000000e1d0e7212 */ /* 0x000fc400078e960f */
[----:B------:R-:W-:Y:S02]  /*107b0*/  IADD3 R38, PT, PT, R27, R43, R38 ;  /* 0x0000002b1b267210 */ /* 0x000fe40007ffe026 */
[----:B------:R-:W-:Y:S02]  /*107c0*/  IADD3 R47, PT, PT, R46, -0x7e3d36d2, R47 ;  /* 0x81c2c92e2e2f7810 */ /* 0x000fe40007ffe02f */
[C-C-:B------:R-:W-:Y:S02]  /*107d0*/  SHF.L.W.U32.HI R15, R3.reuse, 0x19, R3.reuse ;  /* 0x00000019030f7819 */ /* 0x140fe40000010e03 */
[--C-:B------:R-:W-:Y:S02]  /*107e0*/  SHF.L.W.U32.HI R42, R3, 0xe, R3.reuse ;  /* 0x0000000e032a7819 */ /* 0x100fe40000010e03 */
[----:B------:R-:W-:Y:S02]  /*107f0*/  SHF.R.U32.HI R29, RZ, 0x3, R3 ;  /* 0x00000003ff1d7819 */ /* 0x000fe40000011603 */
[----:B------:R-:W-:Y:S01]  /*10800*/  IADD3 R14, PT, PT, R25, R14, R10 ;  /* 0x0000000e190e7210 */ /* 0x000fe20007ffe00a */
[----:B------:R-:W-:Y:S01]  /*10810*/  IMAD.IADD R25, R38, 0x1, R47 ;  /* 0x0000000126197824 */ /* 0x000fe200078e022f */
[----:B------:R-:W-:-:S02]  /*10820*/  LOP3.LUT R15, R29, R15, R42, 0x96, !PT ;  /* 0x0000000f1d0f7212 */ /* 0x000fc400078e962a */
[C---:B------:R-:W-:Y:S02]  /*10830*/  SHF.L.W.U32.HI R27, R38.reuse, 0x13, R38 ;  /* 0x00000013261b7819 */ /* 0x040fe40000010e26 */
[--C-:B------:R-:W-:Y:S01]  /*10840*/  SHF.L.W.U32.HI R42, R25, 0x1a, R25.reuse ;  /* 0x0000001a192a7819 */ /* 0x100fe20000010e19 */
        /* <DEDUP_REMOVED lines=41> */
[----:B------:R-:W-:Y:S02]  /*10ae0*/  IADD3 R42, PT, PT, R45, R29, R42 ;  /* 0x0000001d2d2a7210 */ /* 0x000fe40007ffe02a */
[----:B------:R-:W-:Y:S02]  /*10af0*/  IADD3 R23, PT, PT, R46, -0x5d40175f, R23 ;  /* 0xa2bfe8a12e177810 */ /* 0x000fe40007ffe017 */
[----:B------:R-:W-:-:S02]  /*10b00*/  LOP3.LUT R19, R27, R19, R44, 0x96, !PT ;  /* 0x000000131b137212 */ /* 0x000fc400078e962c */
[----:B------:R-:W-:Y:S01]  /*10b10*/  IADD3 R44, PT, PT, R9, R3, R16 ;  /* 0x00000003092c7210 */ /* 0x000fe20007ffe010 */
[C---:B------:R-:W-:Y:S01]  /*10b20*/  IMAD.IADD R3, R42.reuse, 0x1, R23 ;  /* 0x000000012a037824 */ /* 0x040fe200078e0217 */
[----:B------:R-:W-:-:S03]  /*10b30*/  SHF.L.W.U32.HI R27, R42, 0xa, R42 ;  /* 0x0000000a2a1b7819 */ /* 0x000fc60000010e2a */
[----:B------:R-:W-:Y:S01]  /*10b40*/  IMAD.IADD R9, R19, 0x1, R44 ;  /* 0x0000000113097824 */ /* 0x000fe200078e022c */
[C-C-:B------:R-:W-:Y:S02]  /*10b50*/  SHF.L.W.U32.HI R29, R3.reuse, 0x1a, R3.reuse ;  /* 0x0000001a031d7819 */ /* 0x140fe40000010e03 */
[C-C-:B------:R-:W-:Y:S02]  /*10b60*/  SHF.L.W.U32.HI R46, R3.reuse, 0x15, R3.reuse ;  /* 0x00000015032e7819 */ /* 0x140fe40000010e03 */
[----:B------:R-:W-:Y:S02]  /*10b70*/  SHF.L.W.U32.HI R43, R3, 0x7, R3 ;  /* 0x00000007032b7819 */ /* 0x000fe40000010e03 */
        /* <DEDUP_REMOVED lines=8> */
[----:B------:R-:W-:-:S02]  /*10c00*/  IADD3 R26, PT, PT, R29, -0x57e599b5, R26 ;  /* 0xa81a664b1d1a7810 */ /* 0x000fc40007ffe01a */
        /* <DEDUP_REMOVED lines=11> */
[--C-:B------:R-:W-:Y:S01]  /*10cc0*/  SHF.L.W.U32.HI R44, R24, 0x15, R24.reuse ;  /* 0x00000015182c7819 */ /* 0x100fe20000010e18 */
        /* <DEDUP_REMOVED lines=14> */
[----:B------:R-:W-:Y:S02]  /*10db0*/  IADD3 R25, PT, PT, R46, -0x3db47490, R25 ;  /* 0xc24b8b702e197810 */ /* 0x000fe40007ffe019 */
[----:B------:R-:W-:Y:S02]  /*10dc0*/  IADD3 R38, PT, PT, R47, R43, R38 ;  /* 0x0000002b2f267210 */ /* 0x000fe40007ffe026 */
        /* <DEDUP_REMOVED lines=60> */
[----:B------:R-:W-:Y:S02]  /*11190*/  SHF.L.W.U32.HI R43, R42, 0xa, R42 ;  /* 0x0000000a2a2b7819 */ /* 0x000fe40000010e2a */
        /* <DEDUP_REMOVED lines=18> */
[--C-:B------:R-:W-:Y:S01]  /*112c0*/  SHF.L.W.U32.HI R45, R26, 0x15, R26.reuse ;  /* 0x000000151a2d7819 */ /* 0x100fe20000010e1a */
[----:B------:R-:W-:Y:S01]  /*112d0*/  IMAD.IADD R23, R38, 0x1, R23 ;  /* 0x0000000126177824 */ /* 0x000fe200078e0217 */
[----:B------:R-:W-:Y:S02]  /*112e0*/  SHF.L.W.U32.HI R44, R26, 0x7, R26 ;  /* 0x000000071a2c7819 */ /* 0x000fe40000010e1a */
[--C-:B------:R-:W-:Y:S02]  /*112f0*/  SHF.L.W.U32.HI R4, R22, 0xf, R22.reuse ;  /* 0x0000000f16047819 */ /* 0x100fe40000010e16 */
        /* <DEDUP_REMOVED lines=8> */
[----:B------:R-:W-:-:S02]  /*11380*/  LOP3.LUT R47, R44, R47, R38, 0x96, !PT ;  /* 0x0000002f2c2f7212 */ /* 0x000fc400078e9626 */
[----:B------:R-:W-:Y:S02]  /*11390*/  IADD3 R46, PT, PT, R46, R48, R23 ;  /* 0x000000302e2e7210 */ /* 0x000fe40007ffe017 */
[----:B------:R-:W-:Y:S02]  /*113a0*/  LOP3.LUT R4, R29, R42, R43, 0xe8, !PT ;  /* 0x0000002a1d047212 */ /* 0x000fe400078ee82b */
[----:B------:R-:W-:Y:S02]  /*113b0*/  IADD3 R5, PT, PT, R46, -0xbf1ca7b, R5 ;  /* 0xf40e35852e057810 */ /* 0x000fe40007ffe005 */
[----:B------:R-:W-:Y:S02]  /*113c0*/  IADD3 R4, PT, PT, R25, R47, R4 ;  /* 0x0000002f19047210 */ /* 0x000fe40007ffe004 */
[C-C-:B------:R-:W-:Y:S02]  /*113d0*/  SHF.L.W.U32.HI R29, R10.reuse, 0x19, R10.reuse ;  /* 0x000000190a1d7819 */ /* 0x140fe40000010e0a */
[----:B------:R-:W-:-:S02]  /*113e0*/  SHF.L.W.U32.HI R38, R10, 0xe, R10 ;  /* 0x0000000e0a267819 */ /* 0x000fc40000010e0a */
[----:B------:R-:W-:Y:S02]  /*113f0*/  SHF.R.U32.HI R44, RZ, 0x3, R10 ;  /* 0x00000003ff2c7819 */ /* 0x000fe4000001160a */
[----:B------:R-:W-:Y:S01]  /*11400*/  IADD3 R24, PT, PT, R7, R24, R14 ;  /* 0x0000001807187210 */ /* 0x000fe20007ffe00e */
[----:B------:R-:W-:Y:S01]  /*11410*/  IMAD.IADD R7, R4, 0x1, R5 ;  /* 0x0000000104077824 */ /* 0x000fe200078e0205 */
[----:B------:R-:W-:Y:S02]  /*11420*/  LOP3.LUT R29, R44, R29, R38, 0x96, !PT ;  /* 0x0000001d2c1d7212 */ /* 0x000fe400078e9626 */
[----:B------:R-:W-:Y:S02]  /*11430*/  SHF.L.W.U32.HI R25, R4, 0x1e, R4 ;  /* 0x0000001e04197819 */ /* 0x000fe40000010e04 */
[--C-:B------:R-:W-:Y:S01]  /*11440*/  SHF.L.W.U32.HI R44, R7, 0x1a, R7.reuse ;  /* 0x0000001a072c7819 */ /* 0x100fe20000010e07 */
[----:B------:R-:W-:Y:S01]  /*11450*/  IMAD.IADD R24, R29, 0x1, R24 ;  /* 0x000000011d187824 */ /* 0x000fe200078e0218 */
[----:B------:R-:W-:-:S02]  /*11460*/  SHF.L.W.U32.HI R45, R7, 0x15, R7 ;  /* 0x00000015072d7819 */ /* 0x000fc40000010e07 */
[----:B------:R-:W-:Y:S02]  /*11470*/  SHF.L.W.U32.HI R46, R7, 0x7, R7 ;  /* 0x00000007072e7819 */ /* 0x000fe40000010e07 */
[C-C-:B------:R-:W-:Y:S02]  /*11480*/  SHF.L.W.U32.HI R38, R4.reuse, 0x13, R4.reuse ;  /* 0x0000001304267819 */ /* 0x140fe40000010e04 */
[----:B------:R-:W-:Y:S02]  /*11490*/  SHF.L.W.U32.HI R29, R4, 0xa, R4 ;  /* 0x0000000a041d7819 */ /* 0x000fe40000010e04 */
[----:B------:R-:W-:Y:S02]  /*114a0*/  LOP3.LUT R44, R46, R44, R45, 0x96, !PT ;  /* 0x0000002c2e2c7212 */ /* 0x000fe400078e962d */
[----:B------:R-:W-:Y:S02]  /*114b0*/  LOP3.LUT R45, R26, R7, R27, 0xe2, !PT ;  /* 0x000000071a2d7212 */ /* 0x000fe400078ee21b */
[----:B------:R-:W-:-:S02]  /*114c0*/  LOP3.LUT R38, R29, R38, R25, 0x96, !PT ;  /* 0x000000261d267212 */ /* 0x000fc400078e9619 */
[----:B------:R-:W-:Y:S02]  /*114d0*/  LOP3.LUT R29, R42, R43, R4, 0xe8, !PT ;  /* 0x0000002b2a1d7212 */ /* 0x000fe400078ee804 */
[----:B------:R-:W-:Y:S02]  /*114e0*/  IADD3 R45, PT, PT, R45, R44, R24 ;  /* 0x0000002c2d2d7210 */ /* 0x000fe40007ffe018 */
[----:B------:R-:W-:Y:S02]  /*114f0*/  IADD3 R29, PT, PT, R28, R38, R29 ;  /* 0x000000261c1d7210 */ /* 0x000fe40007ffe01d */
[--C-:B------:R-:W-:Y:S02]  /*11500*/  SHF.L.W.U32.HI R25, R23, 0xf, R23.reuse ;  /* 0x0000000f17197819 */ /* 0x100fe40000010e17 */
[----:B------:R-:W-:Y:S02]  /*11510*/  IADD3 R8, PT, PT, R45, 0x106aa070, R8 ;  /* 0x106aa0702d087810 */ /* 0x000fe40007ffe008 */
        /* <DEDUP_REMOVED lines=25> */
[----:B------:R-:W-:Y:S02]  /*116b0*/  IADD3 R27, PT, PT, R48, 0x19a4c116, R27 ;  /* 0x19a4c116301b7810 */ /* 0x000fe40007ffe01b */
[----:B------:R-:W-:-:S02]  /*116c0*/  IADD3 R42, PT, PT, R3, R45, R42 ;  /* 0x0000002d032a7210 */ /* 0x000fc40007ffe02a */
[C-C-:B------:R-:W-:Y:S02]  /*116d0*/  SHF.L.W.U32.HI R38, R16.reuse, 0x19, R16.reuse ;  /* 0x0000001910267819 */ /* 0x140fe40000010e10 */
[--C-:B------:R-:W-:Y:S02]  /*116e0*/  SHF.L.W.U32.HI R43, R16, 0xe, R16.reuse ;  /* 0x0000000e102b7819 */ /* 0x100fe40000010e10 */
[----:B------:R-:W-:Y:S02]  /*116f0*/  SHF.R.U32.HI R44, RZ, 0x3, R16 ;  /* 0x00000003ff2c7819 */ /* 0x000fe40000011610 */
[----:B------:R-:W-:Y:S01]  /*11700*/  IADD3 R25, PT, PT, R2, R25, R19 ;  /* 0x0000001902197210 */ /* 0x000fe20007ffe013 */
[----:B------:R-:W-:Y:S01]  /*11710*/  IMAD.IADD R2, R42, 0x1, R27 ;  /* 0x000000012a027824 */ /* 0x000fe200078e021b */
[----:B------:R-:W-:Y:S02]  /*11720*/  LOP3.LUT R38, R44, R38, R43, 0x96, !PT ;  /* 0x000000262c267212 */ /* 0x000fe400078e962b */
[----:B------:R-:W-:-:S02]  /*11730*/  SHF.L.W.U32.HI R3, R42, 0x1e, R42 ;  /* 0x0000001e2a037819 */ /* 0x000fc40000010e2a */
[--C-:B------:R-:W-:Y:S01]  /*11740*/  SHF.L.W.U32.HI R44, R2, 0x1a, R2.reuse ;  /* 0x0000001a022c7819 */ /* 0x100fe20000010e02 */
[----:B------:R-:W-:Y:S01]  /*11750*/  IMAD.IADD R25, R38, 0x1, R25 ;  /* 0x0000000126197824 */ /* 0x000fe200078e0219 */
        /* <DEDUP_REMOVED lines=11> */
[----:B------:R-:W-:Y:S02]  /*11810*/  IADD3 R38, PT, PT, R45, 0x1e376c08, R26 ;  /* 0x1e376c082d267810 */ /* 0x000fe40007ffe01a */
[--C-:B------:R-:W-:Y:S02]  /*11820*/  SHF.L.W.U32.HI R43, R10, 0xd, R10.reuse ;  /* 0x0000000d0a2b7819 */ /* 0x100fe40000010e0a */
[----:B------:R-:W-:Y:S02]  /*11830*/  SHF.R.U32.HI R6, RZ, 0xa, R10 ;  /* 0x0000000aff067819 */ /* 0x000fe4000001160a */
[C-C-:B------:R-:W-:Y:S02]  /*11840*/  SHF.L.W.U32.HI R26, R18.reuse, 0x19, R18.reuse ;  /* 0x00000019121a7819 */ /* 0x140fe40000010e12 */
[--C-:B------:R-:W-:Y:S02]  /*11850*/  SHF.L.W.U32.HI R45, R18, 0xe, R18.reuse ;  /* 0x0000000e122d7819 */ /* 0x100fe40000010e12 */
[----:B------:R-:W-:-:S02]  /*11860*/  SHF.R.U32.HI R44, RZ, 0x3, R18 ;  /* 0x00000003ff2c7819 */ /* 0x000fc40000011612 */
[----:B------:R-:W-:Y:S01]  /*11870*/  LOP3.LUT R4, R6, R4, R43, 0x96, !PT ;  /* 0x0000000406047212 */ /* 0x000fe200078e962b */
[----:B------:R-:W-:Y:S01]  /*11880*/  IMAD.IADD R43, R3, 0x1, R38 ;  /* 0x00000001032b7824 */ /* 0x000fe200078e0226 */
        /* <DEDUP_REMOVED lines=8> */
[C-C-:B------:R-:W-:Y:S02]  /*11910*/  SHF.L.W.U32.HI R47, R3.reuse, 0x13, R3.reuse ;  /* 0x00000013032f7819 */ /* 0x140fe40000010e03 */
[----:B------:R-:W-:Y:S02]  /*11920*/  SHF.L.W.U32.HI R44, R3, 0xa, R3 ;  /* 0x0000000a032c7819 */ /* 0x000fe40000010e03 */
[----:B------:R-:W-:Y:S02]  /*11930*/  LOP3.LUT R49, R2, R43, R28, 0xe2, !PT ;  /* 0x0000002b02317212 */ /* 0x000fe400078ee21c */
[----:B------:R-:W-:-:S02]  /*11940*/  LOP3.LUT R47, R44, R47, R26, 0x96, !PT ;  /* 0x0000002f2c2f7212 */ /* 0x000fc400078e961a */
[----:B------:R-:W-:Y:S02]  /*11950*/  IADD3 R46, PT, PT, R49, R46, R16 ;  /* 0x0000002e312e7210 */ /* 0x000fe40007ffe010 */
[----:B------:R-:W-:Y:S02]  /*11960*/  LOP3.LUT R44, R29, R42, R3, 0xe8, !PT ;  /* 0x0000002a1d2c7212 */ /* 0x000fe400078ee803 */
[C-C-:B------:R-:W-:Y:S02]  /*11970*/  SHF.L.W.U32.HI R4, R25.reuse, 0xf, R25.reuse ;  /* 0x0000000f19047819 */ /* 0x140fe40000010e19 */
[--C-:B------:R-:W-:Y:S02]  /*11980*/  SHF.L.W.U32.HI R45, R25, 0xd, R25.reuse ;  /* 0x0000000d192d7819 */ /* 0x100fe40000010e19 */
[----:B------:R-:W-:Y:S02]  /*11990*/  SHF.R.U32.HI R6, RZ, 0xa, R25 ;  /* 0x0000000aff067819 */ /* 0x000fe40000011619 */
[----:B------:R-:W-:-:S02]  /*119a0*/  IADD3 R44, PT, PT, R5, R47, R44 ;  /* 0x0000002f052c7210 */ /* 0x000fc40007ffe02c */
[----:B------:R-:W-:Y:S02]  /*119b0*/  IADD3 R29, PT, PT, R46, 0x2748774c, R7 ;  /* 0x2748774c2e1d7810 */ /* 0x000fe40007ffe007 */
[----:B------:R-:W-:Y:S02]  /*119c0*/  LOP3.LUT R4, R6, R4, R45, 0x96, !PT ;  /* 0x0000000406047212 */ /* 0x000fe400078e962d */
[C---:B------:R-:W-:Y:S01]  /*119d0*/  SHF.L.W.U32.HI R6, R17.reuse, 0x19, R17 ;  /* 0x0000001911067819 */ /* 0x040fe20000010e11 */
        /* <DEDUP_REMOVED lines=15> */
[----:B------:R-:W-:Y:S02]  /*11ad0*/  LOP3.LUT R47, R42, R3, R44, 0xe8, !PT ;  /* 0x000000032a2f7212 */ /* 0x000fe400078ee82c */
[----:B------:R-:W-:-:S02]  /*11ae0*/  IADD3 R7, PT, PT, R7, R26, R18 ;  /* 0x0000001a07077210 */ /* 0x000fc40007ffe012 */
[----:B------:R-:W-:Y:S02]  /*11af0*/  IADD3 R47, PT, PT, R8, R5, R47 ;  /* 0x00000005082f7210 */ /* 0x000fe40007ffe02f */
[----:B------:R-:W-:Y:S02]  /*11b00*/  IADD3 R42, PT, PT, R7, 0x34b0bcb5, R28 ;  /* 0x34b0bcb5072a7810 */ /* 0x000fe40007ffe01c */
[C-C-:B------:R-:W-:Y:S02]  /*11b10*/  SHF.L.W.U32.HI R4, R16.reuse, 0xf, R16.reuse ;  /* 0x0000000f10047819 */ /* 0x140fe40000010e10 */
[----:B------:R-:W-:Y:S01]  /*11b20*/  SHF.L.W.U32.HI R5, R16, 0xd, R16 ;  /* 0x0000000d10057819 */ /* 0x000fe20000010e10 */
[----:B------:R-:W-:Y:S01]  /*11b30*/  IMAD.IADD R45, R47, 0x1, R42 ;  /* 0x000000012f2d7824 */ /* 0x000fe200078e022a */
[----:B------:R-:W-:Y:S02]  /*11b40*/  SHF.R.U32.HI R6, RZ, 0xa, R16 ;  /* 0x0000000aff067819 */ /* 0x000fe40000011610 */
[----:B------:R-:W-:-:S02]  /*11b50*/  SHF.L.W.U32.HI R7, R20, 0x19, R20 ;  /* 0x0000001914077819 */ /* 0x000fc40000010e14 */
[--C-:B------:R-:W-:Y:S02]  /*11b60*/  SHF.L.W.U32.HI R8, R20, 0xe, R20.reuse ;  /* 0x0000000e14087819 */ /* 0x100fe40000010e14 */
[----:B------:R-:W-:Y:S02]  /*11b70*/  SHF.R.U32.HI R26, RZ, 0x3, R20 ;  /* 0x00000003ff1a7819 */ /* 0x000fe40000011614 */
[----:B------:R-:W-:Y:S02]  /*11b80*/  LOP3.LUT R4, R6, R4, R5, 0x96, !PT ;  /* 0x0000000406047212 */ /* 0x000fe400078e9605 */
[----:B------:R-:W-:Y:S02]  /*11b90*/  LOP3.LUT R7, R26, R7, R8, 0x96, !PT ;  /* 0x000000071a077212 */ /* 0x000fe400078e9608 */
[----:B------:R-:W-:Y:S02]  /*11ba0*/  IADD3 R4, PT, PT, R17, R4, R22 ;  /* 0x0000000411047210 */ /* 0x000fe40007ffe016 */
[----:B------:R-:W-:-:S02]  /*11bb0*/  SHF.L.W.U32.HI R5, R45, 0x1a, R45 ;  /* 0x0000001a2d057819 */ /* 0x000fc40000010e2d */
[--C-:B------:R-:W-:Y:S01]  /*11bc0*/  SHF.L.W.U32.HI R6, R45, 0x15, R45.reuse ;  /* 0x000000152d067819 */ /* 0x100fe20000010e2d */
[----:B------:R-:W-:Y:S01]  /*11bd0*/  IMAD.IADD R28, R7, 0x1, R4 ;  /* 0x00000001071c7824 */ /* 0x000fe200078e0204 */
[----:B------:R-:W-:Y:S02]  /*11be0*/  SHF.L.W.U32.HI R8, R45, 0x7, R45 ;  /* 0x000000072d087819 */ /* 0x000fe40000010e2d */
[C-C-:B------:R-:W-:Y:S02]  /*11bf0*/  SHF.L.W.U32.HI R7, R47.reuse, 0x1e, R47.reuse ;  /* 0x0000001e2f077819 */ /* 0x140fe40000010e2f */
[----:B------:R-:W-:Y:S02]  /*11c00*/  LOP3.LUT R26, R8, R5, R6, 0x96, !PT ;  /* 0x00000005081a7212 */ /* 0x000fe400078e9606 */
[C-C-:B------:R-:W-:Y:S02]  /*11c10*/  SHF.L.W.U32.HI R8, R47.reuse, 0x13, R47.reuse ;  /* 0x000000132f087819 */ /* 0x140fe40000010e2f */
[----:B------:R-:W-:-:S02]  /*11c20*/  SHF.L.W.U32.HI R17, R47, 0xa, R47 ;  /* 0x0000000a2f117819 */ /* 0x000fc40000010e2f */
[----:B------:R-:W-:Y:S02]  /*11c30*/  LOP3.LUT R49, R46, R45, R43, 0xe2, !PT ;  /* 0x0000002d2e317212 */ /* 0x000fe400078ee22b */
[----:B------:R-:W-:Y:S02]  /*11c40*/  LOP3.LUT R7, R17, R8, R7, 0x96, !PT ;  /* 0x0000000811077212 */ /* 0x000fe400078e9607 */
[----:B------:R-:W-:Y:S02]  /*11c50*/  LOP3.LUT R48, R3, R44, R47, 0xe8, !PT ;  /* 0x0000002c03307212 */ /* 0x000fe400078ee82f */
[----:B------:R-:W-:Y:S02]  /*11c60*/  IADD3 R17, PT, PT, R49, R26, R28 ;  /* 0x0000001a31117210 */ /* 0x000fe40007ffe01c */
[----:B------:R-:W-:Y:S02]  /*11c70*/  IADD3 R48, PT, PT, R27, R7, R48 ;  /* 0x000000071b307210 */ /* 0x000fe40007ffe030 */
[----:B------:R-:W2:Y:S01]  /*11c80*/  LDL.64 R26, [R1+0x90] ;  /* 0x00009000011a7983 */ /* 0x000ea20000100a00 */
[----:B------:R-:W-:-:S02]  /*11c90*/  SHF.L.W.U32.HI R4, R18, 0xf, R18 ;  /* 0x0000000f12047819 */ /* 0x000fc40000010e12 */
[--C-:B------:R-:W-:Y:S02]  /*11ca0*/  SHF.L.W.U32.HI R5, R18, 0xd, R18.reuse ;  /* 0x0000000d12057819 */ /* 0x100fe40000010e12 */
[----:B------:R-:W-:Y:S02]  /*11cb0*/  SHF.R.U32.HI R6, RZ, 0xa, R18 ;  /* 0x0000000aff067819 */ /* 0x000fe40000011612 */
[C---:B------:R-:W-:Y:S02]  /*11cc0*/  SHF.L.W.U32.HI R3, R13.reuse, 0x19, R13 ;  /* 0x000000190d037819 */ /* 0x040fe40000010e0d */
[----:B------:R-:W-:Y:S02]  /*11cd0*/  LOP3.LUT R4, R6, R4, R5, 0x96, !PT ;  /* 0x0000000406047212 */ /* 0x000fe400078e9605 */
[--C-:B------:R-:W-:Y:S02]  /*11ce0*/  SHF.L.W.U32.HI R6, R13, 0xe, R13.reuse ;  /* 0x0000000e0d067819 */ /* 0x100fe40000010e0d */
[----:B------:R-:W-:-:S02]  /*11cf0*/  SHF.R.U32.HI R5, RZ, 0x3, R13 ;  /* 0x00000003ff057819 */ /* 0x000fc4000001160d */
        /* <DEDUP_REMOVED lines=92> */
[----:B------:R-:W-:-:S02]  /*122c0*/  IADD3 R17, PT, PT, R17, R44, R38 ;  /* 0x0000002c11117210 */ /* 0x000fc40007ffe026 */
[----:B------:R-:W-:Y:S02]  /*122d0*/  IADD3 R20, PT, PT, R49, 0x748f82ee, R20 ;  /* 0x748f82ee31147810 */ /* 0x000fe40007ffe014 */
[----:B------:R-:W-:Y:S02]  /*122e0*/  IADD3 R16, PT, PT, R9, R8, R16 ;  /* 0x0000000809107210 */ /* 0x000fe40007ffe010 */
[--C-:B------:R-:W-:Y:S01]  /*122f0*/  SHF.L.W.U32.HI R14, R19, 0x19, R19.reuse ;  /* 0x00000019130e7819 */ /* 0x100fe20000010e13 */
[----:B------:R-:W-:Y:S01]  /*12300*/  IMAD.IADD R8, R17, 0x1, R20 ;  /* 0x0000000111087824 */ /* 0x000fe200078e0214 */
[--C-:B------:R-:W-:Y:S02]  /*12310*/  SHF.L.W.U32.HI R15, R19, 0xe, R19.reuse ;  /* 0x0000000e130f7819 */ /* 0x100fe40000010e13 */
[----:B------:R-:W-:Y:S02]  /*12320*/  SHF.R.U32.HI R25, RZ, 0x3, R19 ;  /* 0x00000003ff197819 */ /* 0x000fe40000011613 */
[----:B------:R-:W-:-:S02]  /*12330*/  SHF.L.W.U32.HI R38, R8, 0x1a, R8 ;  /* 0x0000001a08267819 */ /* 0x000fc40000010e08 */
[----:B------:R-:W-:Y:S02]  /*12340*/  LOP3.LUT R15, R25, R14, R15, 0x96, !PT ;  /* 0x0000000e190f7212 */ /* 0x000fe400078e960f */
        /* <DEDUP_REMOVED lines=22> */
[C---:B------:R-:W-:Y:S02]  /*124b0*/  SHF.L.W.U32.HI R43, R14.reuse, 0xa, R14 ;  /* 0x0000000a0e2b7819 */ /* 0x040fe40000010e0e */
[----:B------:R-:W-:Y:S01]  /*124c0*/  LOP3.LUT R25, R25, R5, R38, 0x96, !PT ;  /* 0x0000000519197212 */ /* 0x000fe200078e9626 */
[----:B------:R-:W-:Y:S01]  /*124d0*/  IMAD.IADD R5, R14, 0x1, R9 ;  /* 0x000000010e057824 */ /* 0x000fe200078e0209 */
[----:B------:R-:W-:-:S02]  /*124e0*/  IADD3 R16, PT, PT, R19, R16, R18 ;  /* 0x0000001013107210 */ /* 0x000fc40007ffe012 */
[----:B------:R-:W-:Y:S02]  /*124f0*/  LOP3.LUT R29, R43, R44, R29, 0x96, !PT ;  /* 0x0000002c2b1d7212 */ /* 0x000fe400078e961d */
[----:B------:R-:W-:Y:S02]  /*12500*/  LOP3.LUT R19, R42, R17, R14, 0xe8, !PT ;  /* 0x000000112a137212 */ /* 0x000fe400078ee80e */
        /* <DEDUP_REMOVED lines=36> */
[----:B------:R-:W-:Y:S02]  /*12750*/  SHF.L.W.U32.HI R19, R16, 0xd, R16 ;  /* 0x0000000d10137819 */ /* 0x000fe40000010e10 */
[----:B------:R-:W-:-:S02]  /*12760*/  LOP3.LUT R21, R14, R46, R45, 0xe8, !PT ;  /* 0x0000002e0e157212 */ /* 0x000fc400078ee82d */
[----:B------:R-:W-:Y:S02]  /*12770*/  SHF.R.U32.HI R16, RZ, 0xa, R16 ;  /* 0x0000000aff107819 */ /* 0x000fe40000011610 */
[----:B------:R-:W-:Y:S02]  /*12780*/  IADD3 R14, PT, PT, R38, R25, R17 ;  /* 0x00000019260e7210 */ /* 0x000fe40007ffe011 */
[----:B------:R-:W-:Y:S02]  /*12790*/  LOP3.LUT R16, R16, R18, R19, 0x96, !PT ;  /* 0x0000001210107212 */ /* 0x000fe400078e9613 */
[----:B------:R-:W-:Y:S02]  /*127a0*/  IADD3 R20, PT, PT, R20, R28, R21 ;  /* 0x0000001c14147210 */ /* 0x000fe40007ffe015 */
[----:B------:R-:W-:Y:S02]  /*127b0*/  IADD3 R14, PT, PT, R14, -0x7338fdf8, R13 ;  /* 0x8cc702080e0e7810 */ /* 0x000fe40007ffe00d */
        /* <DEDUP_REMOVED lines=14> */
[----:B------:R-:W-:-:S02]  /*128a0*/  IADD3 R9, PT, PT, R9, R21, R46 ;  /* 0x0000001509097210 */ /* 0x000fc40007ffe02e */
[----:B------:R-:W-:Y:S02]  /*128b0*/  LOP3.LUT R21, R16, R2, R19, 0x96, !PT ;  /* 0x0000000210157212 */ /* 0x000fe400078e9613 */
[C-C-:B------:R-:W-:Y:S02]  /*128c0*/  SHF.L.W.U32.HI R2, R9.reuse, 0x1e, R9.reuse ;  /* 0x0000001e09027819 */ /* 0x140fe40000010e09 */
[C-C-:B------:R-:W-:Y:S02]  /*128d0*/  SHF.L.W.U32.HI R19, R9.reuse, 0x13, R9.reuse ;  /* 0x0000001309137819 */ /* 0x140fe40000010e09 */
[----:B------:R-:W-:Y:S01]  /*128e0*/  SHF.L.W.U32.HI R16, R9, 0xa, R9 ;  /* 0x0000000a09107819 */ /* 0x000fe20000010e09 */
[----:B------:R-:W-:Y:S01]  /*128f0*/  IMAD.IADD R11, R18, 0x1, R11 ;  /* 0x00000001120b7824 */ /* 0x000fe200078e020b */
[----:B------:R-:W-:Y:S02]  /*12900*/  LOP3.LUT R18, R6, R13, R5, 0xe2, !PT ;  /* 0x0000000d06127212 */ /* 0x000fe400078ee205 */
[----:B------:R-:W-:-:S02]  /*12910*/  LOP3.LUT R25, R16, R19, R2, 0x96, !PT ;  /* 0x0000001310197212 */ /* 0x000fc400078e9602 */
[C-C-:B------:R-:W-:Y:S02]  /*12920*/  SHF.L.W.U32.HI R2, R17.reuse, 0xf, R17.reuse ;  /* 0x0000000f11027819 */ /* 0x140fe40000010e11 */
[--C-:B------:R-:W-:Y:S02]  /*12930*/  SHF.L.W.U32.HI R19, R17, 0xd, R17.reuse ;  /* 0x0000000d11137819 */ /* 0x100fe40000010e11 */
[----:B------:R-:W-:Y:S02]  /*12940*/  SHF.R.U32.HI R17, RZ, 0xa, R17 ;  /* 0x0000000aff117819 */ /* 0x000fe40000011611 */
[----:B------:R-:W-:Y:S02]  /*12950*/  IADD3 R29, PT, PT, R18, R21, R11 ;  /* 0x00000015121d7210 */ /* 0x000fe40007ffe00b */
[----:B------:R-:W-:Y:S02]  /*12960*/  LOP3.LUT R19, R17, R2, R19, 0x96, !PT ;  /* 0x0000000211137212 */ /* 0x000fe400078e9613 */
[----:B------:R-:W-:-:S02]  /*12970*/  IADD3 R17, PT, PT, R29, -0x6f410006, R8 ;  /* 0x90befffa1d117810 */ /* 0x000fc40007ffe008 */
[----:B------:R-:W-:Y:S02]  /*12980*/  LOP3.LUT R28, R45, R20, R9, 0xe8, !PT ;  /* 0x000000142d1c7212 */ /* 0x000fe400078ee809 */
[C---:B------:R-:W-:Y:S01]  /*12990*/  SHF.L.W.U32.HI R16, R23.reuse, 0x19, R23 ;  /* 0x0000001917107819 */ /* 0x040fe20000010e17 */
[----:B------:R-:W-:Y:S01]  /*129a0*/  IMAD.IADD R8, R20, 0x1, R17 ;  /* 0x0000000114087824 */ /* 0x000fe200078e0211 */
[--C-:B------:R-:W-:Y:S02]  /*129b0*/  SHF.L.W.U32.HI R21, R23, 0xe, R23.reuse ;  /* 0x0000000e17157819 */ /* 0x100fe40000010e17 */
[----:B------:R-:W-:Y:S02]  /*129c0*/  SHF.R.U32.HI R18, RZ, 0x3, R23 ;  /* 0x00000003ff127819 */ /* 0x000fe40000011617 */
[----:B------:R-:W-:Y:S02]  /*129d0*/  IADD3 R2, PT, PT, R15, R25, R28 ;  /* 0x000000190f027210 */ /* 0x000fe40007ffe01c */
[----:B------:R-:W-:-:S02]  /*129e0*/  LOP3.LUT R16, R18, R16, R21, 0x96, !PT ;  /* 0x0000001012107212 */ /* 0x000fc400078e9615 */
[----:B------:R-:W-:Y:S02]  /*129f0*/  IADD3 R3, PT, PT, R22, R19, R3 ;  /* 0x0000001316037210 */ /* 0x000fe40007ffe003 */
[C-C-:B------:R-:W-:Y:S02]  /*12a00*/  SHF.L.W.U32.HI R21, R8.reuse, 0x1a, R8.reuse ;  /* 0x0000001a08157819 */ /* 0x140fe40000010e08 */
[C-C-:B------:R-:W-:Y:S02]  /*12a10*/  SHF.L.W.U32.HI R22, R8.reuse, 0x15, R8.reuse ;  /* 0x0000001508167819 */ /* 0x140fe40000010e08 */
[----:B------:R-:W-:Y:S02]  /*12a20*/  SHF.L.W.U32.HI R25, R8, 0x7, R8 ;  /* 0x0000000708197819 */ /* 0x000fe40000010e08 */
[C-C-:B------:R-:W-:Y:S02]  /*12a30*/  SHF.L.W.U32.HI R15, R2.reuse, 0x1e, R2.reuse ;  /* 0x0000001e020f7819 */ /* 0x140fe40000010e02 */
[----:B------:R-:W-:-:S02]  /*12a40*/  SHF.L.W.U32.HI R18, R2, 0x13, R2 ;  /* 0x0000001302127819 */ /* 0x000fc40000010e02 */
[----:B------:R-:W-:Y:S01]  /*12a50*/  SHF.L.W.U32.HI R19, R2, 0xa, R2 ;  /* 0x0000000a02137819 */ /* 0x000fe20000010e02 */
[----:B------:R-:W-:Y:S01]  /*12a60*/  IMAD.IADD R3, R16, 0x1, R3 ;  /* 0x0000000110037824 */ /* 0x000fe200078e0203 */
[----:B------:R-:W-:Y:S02]  /*12a70*/  LOP3.LUT R21, R25, R21, R22, 0x96, !PT ;  /* 0x0000001519157212 */ /* 0x000fe400078e9616 */
[----:B------:R-:W-:Y:S02]  /*12a80*/  LOP3.LUT R16, R13, R8, R6, 0xe2, !PT ;  /* 0x000000080d107212 */ /* 0x000fe400078ee206 */
[----:B------:R-:W-:Y:S02]  /*12a90*/  LOP3.LUT R18, R19, R18, R15, 0x96, !PT ;  /* 0x0000001213127212 */ /* 0x000fe400078e960f */
[----:B------:R-:W-:Y:S02]  /*12aa0*/  LOP3.LUT R15, R20, R9, R2, 0xe8, !PT ;  /* 0x00000009140f7212 */ /* 0x000fe400078ee802 */
[----:B------:R-:W-:-:S02]  /*12ab0*/  IADD3 R20, PT, PT, R16, R21, R3 ;  /* 0x0000001510147210 */ /* 0x000fc40007ffe003 */
[----:B------:R-:W-:Y:S02]  /*12ac0*/  IADD3 R15, PT, PT, R14, R18, R15 ;  /* 0x000000120e0f7210 */ /* 0x000fe40007ffe00f */
[C-C-:B------:R-:W-:Y:S02]  /*12ad0*/  SHF.L.W.U32.HI R14, R11.reuse, 0xf, R11.reuse ;  /* 0x0000000f0b0e7819 */ /* 0x140fe40000010e0b */
[--C-:B------:R-:W-:Y:S02]  /*12ae0*/  SHF.L.W.U32.HI R19, R11, 0xd, R11.reuse ;  /* 0x0000000d0b137819 */ /* 0x100fe40000010e0b */
[----:B------:R-:W-:Y:S02]  /*12af0*/  SHF.R.U32.HI R11, RZ, 0xa, R11 ;  /* 0x0000000aff0b7819 */ /* 0x000fe4000001160b */
[----:B------:R-:W-:Y:S02]  /*12b00*/  IADD3 R22, PT, PT, R20, -0x5baf9315, R5 ;  /* 0xa4506ceb14167810 */ /* 0x000fe40007ffe005 */
[----:B------:R-:W-:-:S02]  /*12b10*/  LOP3.LUT R14, R11, R14, R19, 0x96, !PT ;  /* 0x0000000e0b0e7212 */ /* 0x000fc400078e9613 */
[--C-:B------:R-:W-:Y:S01]  /*12b20*/  SHF.L.W.U32.HI R16, R15, 0x1e, R15.reuse ;  /* 0x0000001e0f107819 */ /* 0x100fe20000010e0f */
[----:B------:R-:W-:Y:S01]  /*12b30*/  IMAD.IADD R11, R9, 0x1, R22 ;  /* 0x00000001090b7824 */ /* 0x000fe200078e0216 */
[C-C-:B------:R-:W-:Y:S02]  /*12b40*/  SHF.L.W.U32.HI R21, R15.reuse, 0x13, R15.reuse ;  /* 0x000000130f157819 */ /* 0x140fe40000010e0f */
[--C-:B------:R-:W-:Y:S02]  /*12b50*/  SHF.L.W.U32.HI R18, R15, 0xa, R15.reuse ;  /* 0x0000000a0f127819 */ /* 0x100fe40000010e0f */
[----:B------:R-:W-:Y:S02]  /*12b60*/  LOP3.LUT R20, R9, R2, R15, 0xe8, !PT ;  /* 0x0000000209147212 */ /* 0x000fe400078ee80f */
[----:B------:R-:W-:Y:S02]  /*12b70*/  LOP3.LUT R21, R18, R21, R16, 0x96, !PT ;  /* 0x0000001512157212 */ /* 0x000fe400078e9610 */
[----:B------:R-:W-:-:S02]  /*12b80*/  SHF.L.W.U32.HI R5, R24, 0x19, R24 ;  /* 0x0000001918057819 */ /* 0x000fc40000010e18 */
[--C-:B------:R-:W-:Y:S02]  /*12b90*/  SHF.L.W.U32.HI R16, R24, 0xe, R24.reuse ;  /* 0x0000000e18107819 */ /* 0x100fe40000010e18 */
[----:B------:R-:W-:Y:S02]  /*12ba0*/  SHF.R.U32.HI R18, RZ, 0x3, R24 ;  /* 0x00000003ff127819 */ /* 0x000fe40000011618 */
[C-C-:B------:R-:W-:Y:S02]  /*12bb0*/  SHF.L.W.U32.HI R9, R11.reuse, 0x1a, R11.reuse ;  /* 0x0000001a0b097819 */ /* 0x140fe40000010e0b */
[C-C-:B------:R-:W-:Y:S02]  /*12bc0*/  SHF.L.W.U32.HI R28, R11.reuse, 0x15, R11.reuse ;  /* 0x000000150b1c7819 */ /* 0x140fe40000010e0b */
[----:B------:R-:W-:Y:S02]  /*12bd0*/  SHF.L.W.U32.HI R19, R11, 0x7, R11 ;  /* 0x000000070b137819 */ /* 0x000fe40000010e0b */
[----:B------:R-:W-:-:S02]  /*12be0*/  LOP3.LUT R5, R18, R5, R16, 0x96, !PT ;  /* 0x0000000512057212 */ /* 0x000fc400078e9610 */
[----:B------:R-:W-:Y:S02]  /*12bf0*/  IADD3 R14, PT, PT, R23, R14, R4 ;  /* 0x0000000e170e7210 */ /* 0x000fe40007ffe004 */
[----:B------:R-:W-:Y:S02]  /*12c00*/  LOP3.LUT R19, R19, R9, R28, 0x96, !PT ;  /* 0x0000000913137212 */ /* 0x000fe400078e961c */
[----:B------:R-:W-:Y:S02]  /*12c10*/  IADD3 R4, PT, PT, R17, R21, R20 ;  /* 0x0000001511047210 */ /* 0x000fe40007ffe014 */
[----:B------:R-:W-:Y:S02]  /*12c20*/  IADD3 R16, PT, PT, R19, R14, R5 ;  /* 0x0000000e13107210 */ /* 0x000fe40007ffe005 */
[----:B------:R-:W-:Y:S02]  /*12c30*/  LOP3.LUT R19, R8, R11, R13, 0xe2, !PT ;  /* 0x0000000b08137212 */ /* 0x000fe400078ee20d */
[----:B------:R-:W-:-:S02]  /*12c40*/  SHF.L.W.U32.HI R9, R4, 0x1e, R4 ;  /* 0x0000001e04097819 */ /* 0x000fc40000010e04 */
[C-C-:B------:R-:W-:Y:S02]  /*12c50*/  SHF.L.W.U32.HI R14, R4.reuse, 0x13, R4.reuse ;  /* 0x00000013040e7819 */ /* 0x140fe40000010e04 */
[----:B------:R-:W-:Y:S02]  /*12c60*/  SHF.L.W.U32.HI R5, R4, 0xa, R4 ;  /* 0x0000000a04057819 */ /* 0x000fe40000010e04 */
[----:B------:R-:W-:Y:S02]  /*12c70*/  IADD3 R19, PT, PT, R6, R16, R19 ;  /* 0x0000001006137210 */ /* 0x000fe40007ffe013 */
[----:B------:R-:W-:Y:S02]  /*12c80*/  LOP3.LUT R17, R5, R14, R9, 0x96, !PT ;  /* 0x0000000e05117212 */ /* 0x000fe400078e9609 */
[C-C-:B------:R-:W-:Y:S02]  /*12c90*/  SHF.L.W.U32.HI R9, R10.reuse, 0x19, R10.reuse ;  /* 0x000000190a097819 */ /* 0x140fe40000010e0a */
[----:B------:R-:W-:Y:S01]  /*12ca0*/  SHF.L.W.U32.HI R14, R10, 0xe, R10 ;  /* 0x0000000e0a0e7819 */ /* 0x000fe20000010e0a */
[----:B------:R-:W-:Y:S01]  /*12cb0*/  VIADD R19, R19, 0xbef9a3f7 ;  /* 0xbef9a3f713137836 */ /* 0x000fe20000000000 */
[----:B------:R-:W-:-:S02]  /*12cc0*/  SHF.L.W.U32.HI R5, R3, 0xf, R3 ;  /* 0x0000000f03057819 */ /* 0x000fc40000010e03 */
[--C-:B------:R-:W-:Y:S02]  /*12cd0*/  SHF.L.W.U32.HI R6, R3, 0xd, R3.reuse ;  /* 0x0000000d03067819 */ /* 0x100fe40000010e03 */
[----:B------:R-:W-:Y:S02]  /*12ce0*/  SHF.R.U32.HI R10, RZ, 0x3, R10 ;  /* 0x00000003ff0a7819 */ /* 0x000fe4000001160a */
[----:B------:R-:W-:Y:S02]  /*12cf0*/  SHF.R.U32.HI R3, RZ, 0xa, R3 ;  /* 0x0000000aff037819 */ /* 0x000fe40000011603 */
[----:B------:R-:W-:Y:S02]  /*12d00*/  LOP3.LUT R16, R2, R15, R4, 0xe8, !PT ;  /* 0x0000000f02107212 */ /* 0x000fe400078ee804 */
[----:B------:R-:W-:Y:S01]  /*12d10*/  LOP3.LUT R9, R10, R9, R14, 0x96, !PT ;  /* 0x000000090a097212 */ /* 0x000fe200078e960e */
[----:B------:R-:W-:Y:S01]  /*12d20*/  IMAD.IADD R14, R2, 0x1, R19 ;  /* 0x00000001020e7824 */ /* 0x000fe200078e0213 */
[----:B------:R-:W-:-:S02]  /*12d30*/  LOP3.LUT R3, R3, R5, R6, 0x96, !PT ;  /* 0x0000000503037212 */ /* 0x000fc400078e9606 */
[----:B------:R-:W-:Y:S02]  /*12d40*/  IADD3 R17, PT, PT, R22, R17, R16 ;  /* 0x0000001116117210 */ /* 0x000fe40007ffe010 */
[----:B------:R-:W-:Y:S02]  /*12d50*/  IADD3 R24, PT, PT, R24, R3, R7 ;  /* 0x0000000318187210 */ /* 0x000fe40007ffe007 */
        /* <DEDUP_REMOVED lines=8> */
[----:B------:R-:W-:Y:S01]  /*12de0*/  LOP3.LUT R16, R16, R7, R10, 0x96, !PT ;  /* 0x0000000710107212 */ /* 0x000fe200078e960a */
[----:B------:R-:W-:Y:S01]  /*12df0*/  IMAD.X R7, RZ, RZ, R27, P1 ;  /* 0x000000ffff077224 */ /* 0x000fe200008e061b */
[----:B------:R-:W-:Y:S01]  /*12e00*/  LOP3.LUT R2, R15, R4, R17, 0xe8, !PT ;  /* 0x000000040f027212 */ /* 0x000fe200078ee811 */
[----:B------:R0:W-:Y:S01]  /*12e10*/  STL [R1+0x8c], RZ ;  /* 0x00008cff01007387 */ /* 0x0001e20000100800 */
[----:B------:R-:W-:-:S02]  /*12e20*/  IADD3 R9, PT, PT, R16, R24, R9 ;  /* 0x0000001810097210 */ /* 0x000fc40007ffe009 */
[----:B------:R-:W-:Y:S01]  /*12e30*/  IADD3 R10, PT, PT, R19, R3, R2 ;  /* 0x00000003130a7210 */ /* 0x000fe20007ffe002 */
[----:B------:R0:W-:Y:S01]  /*12e40*/  STL.64 [R1+0x90], R6 ;  /* 0x0000900601007387 */ /* 0x0001e20000100a00 */
[----:B------:R-:W-:Y:S02]  /*12e50*/  LOP3.LUT R2, R11, R14, R8, 0xe2, !PT ;  /* 0x0000000e0b027212 */ /* 0x000fe400078ee208 */
        /* <DEDUP_REMOVED lines=17> */
.L_x_7:
[----:B------:R-:W-:Y:S05]  /*12f70*/  BSYNC.RECONVERGENT B1 ;  /* 0x0000000000017941 */ /* 0x000fea0003800200 */
.L_x_6:
[----:B------:R-:W-:Y:S05]  /*12f80*/  @P0 BRA `(.L_x_8) ;  /* 0xffffff9c00700947 */ /* 0x000fea000383ffff */
[----:B------:R-:W-:Y:S05]  /*12f90*/  BSYNC.RECONVERGENT B0 ;  /* 0x0000000000007941 */ /* 0x000fea0003800200 */
.L_x_5:
[----:B------:R-:W-:Y:S01]  /*12fa0*/  IMAD.MOV.U32 R0, RZ, RZ, 0x38 ;  /* 0x00000038ff007424 */ /* 0x000fe200078e00ff */
[C---:B------:R-:W-:Y:S01]  /*12fb0*/  ISETP.GE.U32.AND P0, PT, R17.reuse, 0x38, PT ;  /* 0x000000381100780c */ /* 0x040fe20003f06070 */
[----:B------:R-:W-:Y:S01]  /*12fc0*/  IMAD.MOV.U32 R4, RZ, RZ, 0x80 ;  /* 0x00000080ff047424 */ /* 0x000fe200078e00ff */
[----:B------:R-:W-:Y:S01]  /*12fd0*/  IADD3 R2, P1, PT, R17, 0x1, RZ ;  /* 0x0000000111027810 */ /* 0x000fe20007f3e0ff */
[----:B------:R-:W-:Y:S01]  /*12fe0*/  IMAD.IADD R3, R1, 0x1, R17 ;  /* 0x0000000101037824 */ /* 0x000fe200078e0211 */
[----:B------:R-:W-:Y:S01]  /*12ff0*/  SEL R5, R0, 0x40, !P0 ;  /* 0x0000004000057807 */ /* 0x000fe20004000000 */
[----:B------:R0:W-:Y:S01]  /*13000*/  STL.64 [R1], R36 ;  /* 0x0000002401007387 */ /* 0x0001e20000100a00 */
[----:B------:R-:W-:Y:S01]  /*13010*/  BSSY.RECONVERGENT B0, `(.L_x_9) ;  /* 0x0000046000007945 */ /* 0x000fe20003800200 */
[----:B------:R-:W-:Y:S01]  /*13020*/  IMAD.X R0, RZ, RZ, RZ, P1 ;  /* 0x000000ffff007224 */ /* 0x000fe200008e06ff */
[----:B------:R-:W-:Y:S01]  /*13030*/  ISETP.GE.U32.AND P0, PT, R2, R5, PT ;  /* 0x000000050200720c */ /* 0x000fe20003f06070 */
[----:B------:R0:W-:Y:S03]  /*13040*/  STL.64 [R1+0x8], R34 ;  /* 0x0000082201007387 */ /* 0x0001e60000100a00 */
[----:B------:R-:W-:Y:S01]  /*13050*/  ISETP.GE.U32.AND.EX P0, PT, R0, RZ, PT, P0 ;  /* 0x000000ff0000720c */ /* 0x000fe20003f06100 */
[----:B------:R0:W-:Y:S04]  /*13060*/  STL.64 [R1+0x10], R32 ;  /* 0x0000102001007387 */ /* 0x0001e80000100a00 */
[----:B------:R0:W-:Y:S04]  /*13070*/  STL.64 [R1+0x18], R30 ;  /* 0x0000181e01007387 */ /* 0x0001e80000100a00 */
[----:B------:R0:W-:Y:S04]  /*13080*/  STL.U8 [R3+0x4c], R4 ;  /* 0x00004c0403007387 */ /* 0x0001e80000100000 */
[----:B------:R-:W-:Y:S05]  /*13090*/  @P0 BRA `(.L_x_10) ;  /* 0x0000000000f40947 */ /* 0x000fea0003800000 */
[----:B------:R-:W-:Y:S01]  /*130a0*/  IADD3 R0, P0, P2, R5, -0x2, -R17 ;  /* 0xfffffffe05007810 */ /* 0x000fe20007a1e811 */
[----:B0-----:R-:W-:Y:S01]  /*130b0*/  IMAD.MOV.U32 R3, RZ, RZ, -0x1 ;  /* 0xffffffffff037424 */ /* 0x001fe200078e00ff */
[----:B------:R-:W-:Y:S01]  /*130c0*/  LOP3.LUT R6, R17, 0x7, RZ, 0xc, !PT ;  /* 0x0000000711067812 */ /* 0x000fe200078e0cff */
[----:B------:R-:W-:Y:S01]  /*130d0*/  BSSY.RECONVERGENT B1, `(.L_x_11) ;  /* 0x000001e000017945 */ /* 0x000fe20003800200 */
[----:B------:R-:W-:Y:S02]  /*130e0*/  ISETP.GE.U32.AND P1, PT, R0, 0x7, PT ;  /* 0x000000070000780c */ /* 0x000fe40003f26070 */
[----:B------:R-:W-:Y:S02]  /*130f0*/  IADD3.X R0, PT, PT, RZ, -0x1, R3, P0, P2 ;  /* 0xffffffffff007810 */ /* 0x000fe400007e4403 */
[----:B------:R-:W-:Y:S02]  /*13100*/  ISETP.NE.U32.AND P0, PT, R6, RZ, PT ;  /* 0x000000ff0600720c */ /* 0x000fe40003f05070 */
[----:B------:R-:W-:Y:S01]  /*13110*/  ISETP.GE.U32.AND.EX P1, PT, R0, RZ, PT, P1 ;  /* 0x000000ff0000720c */ /* 0x000fe20003f26110 */
[----:B------:R-:W-:Y:S01]  /*13120*/  IMAD.MOV.U32 R0, RZ, RZ, R17 ;  /* 0x000000ffff007224 */ /* 0x000fe200078e0011 */
[----:B------:R-:W-:-:S11]  /*13130*/  ISETP.NE.AND.EX P0, PT, RZ, RZ, PT, P0 ;  /* 0x000000ffff00720c */ /* 0x000fd60003f05300 */
[----:B------:R-:W-:Y:S05]  /*13140*/  @!P1 BRA `(.L_x_12) ;  /* 0x0000000000589947 */ /* 0x000fea0003800000 */
[----:B------:R-:W-:-:S04]  /*13150*/  LOP3.LUT R0, RZ, R17, RZ, 0x33, !PT ;  /* 0x00000011ff007212 */ /* 0x000fc800078e33ff */
[----:B------:R-:W-:Y:S02]  /*13160*/  IADD3 R7, P1, P2, -R6, R5, R0 ;  /* 0x0000000506077210 */ /* 0x000fe40007a3e100 */
[----:B------:R-:W-:Y:S01]  /*13170*/  CS2R R4, SRZ ;  /* 0x0000000000047805 */ /* 0x000fe2000001ff00 */
[----:B------:R-:W-:Y:S01]  /*13180*/  IMAD.MOV.U32 R0, RZ, RZ, R17 ;  /* 0x000000ffff007224 */ /* 0x000fe200078e0011 */
[----:B------:R-:W-:-:S09]  /*13190*/  IADD3.X R8, PT, PT, R3, -0x1, RZ, P1, P2 ;  /* 0xffffffff03087810 */ /* 0x000fd20000fe44ff */
.L_x_13:
[C---:B------:R-:W-:Y:S01]  /*131a0*/  IMAD.IADD R0, R1.reuse, 0x1, R0 ;  /* 0x0000000101007824 */ /* 0x040fe200078e0200 */
[----:B------:R-:W-:Y:S01]  /*131b0*/  IADD3 R4, P1, PT, R4, 0x8, RZ ;  /* 0x0000000804047810 */ /* 0x000fe20007f3e0ff */
[----:B-1----:R-:W-:-:S03]  /*131c0*/  IMAD.IADD R3, R1, 0x1, R2 ;  /* 0x0000000101037824 */ /* 0x002fc600078e0202 */
[----:B------:R0:W-:Y:S01]  /*131d0*/  STL.U8 [R0+0x4d], RZ ;  /* 0x00004dff00007387 */ /* 0x0001e20000100000 */
[----:B------:R-:W-:Y:S01]  /*131e0*/  IMAD.X R5, RZ, RZ, R5, P1 ;  /* 0x000000ffff057224 */ /* 0x000fe200008e0605 */
[----:B------:R-:W-:Y:S02]  /*131f0*/  ISETP.NE.U32.AND P1, PT, R4, R7, PT ;  /* 0x000000070400720c */ /* 0x000fe40003f25070 */
[----:B------:R1:W-:Y:S02]  /*13200*/  STL.U8 [R3+0x4d], RZ ;  /* 0x00004dff03007387 */ /* 0x0003e40000100000 */
[----:B------:R-:W-:Y:S02]  /*13210*/  ISETP.NE.AND.EX P1, PT, R5, R8, PT, P1 ;  /* 0x000000080500720c */ /* 0x000fe40003f25310 */
[----:B------:R1:W-:Y:S01]  /*13220*/  STL.U8 [R3+0x4e], RZ ;  /* 0x00004eff03007387 */ /* 0x0003e20000100000 */
[C---:B0-----:R-:W-:Y:S02]  /*13230*/  VIADD R0, R2.reuse, 0x7 ;  /* 0x0000000702007836 */ /* 0x041fe40000000000 */
[----:B------:R-:W-:Y:S01]  /*13240*/  VIADD R2, R2, 0x8 ;  /* 0x0000000802027836 */ /* 0x000fe20000000000 */
[----:B------:R1:W-:Y:S04]  /*13250*/  STL.U8 [R3+0x4f], RZ ;  /* 0x00004fff03007387 */ /* 0x0003e80000100000 */
[----:B------:R1:W-:Y:S04]  /*13260*/  STL.U8 [R3+0x50], RZ ;  /* 0x000050ff03007387 */ /* 0x0003e80000100000 */
[----:B------:R1:W-:Y:S04]  /*13270*/  STL.U8 [R3+0x51], RZ ;  /* 0x000051ff03007387 */ /* 0x0003e80000100000 */
[----:B------:R1:W-:Y:S04]  /*13280*/  STL.U8 [R3+0x52], RZ ;  /* 0x000052ff03007387 */ /* 0x0003e80000100000 */
[----:B------:R1:W-:Y:S01]  /*13290*/  STL.U8 [R3+0x53], RZ ;  /* 0x000053ff03007387 */ /* 0x0003e20000100000 */
[----:B------:R-:W-:Y:S05]  /*132a0*/  @P1 BRA `(.L_x_13) ;  /* 0xfffffffc00bc1947 */ /* 0x000fea000383ffff */
.L_x_12:
[----:B------:R-:W-:Y:S05]  /*132b0*/  BSYNC.RECONVERGENT B1 ;  /* 0x0000000000017941 */ /* 0x000fea0003800200 */
.L_x_11:
[----:B------:R-:W-:Y:S05]  /*132c0*/  @!P0 BRA `(.L_x_10) ;  /* 0x0000000000688947 */ /* 0x000fea0003800000 */
[----:B------:R-:W-:Y:S02]  /*132d0*/  ISETP.GE.U32.AND P0, PT, R6, 0x4, PT ;  /* 0x000000040600780c */ /* 0x000fe40003f06070 */
[----:B------:R-:W-:Y:S02]  /*132e0*/  LOP3.LUT R5, R17, 0x3, RZ, 0xc, !PT ;  /* 0x0000000311057812 */ /* 0x000fe400078e0cff */
[----:B------:R-:W-:Y:S02]  /*132f0*/  ISETP.GE.U32.AND.EX P0, PT, RZ, RZ, PT, P0 ;  /* 0x000000ffff00720c */ /* 0x000fe40003f06100 */
[----:B------:R-:W-:-:S04]  /*13300*/  ISETP.NE.U32.AND P1, PT, R5, RZ, PT ;  /* 0x000000ff0500720c */ /* 0x000fc80003f25070 */
[----:B------:R-:W-:-:S07]  /*13310*/  ISETP.NE.AND.EX P1, PT, RZ, RZ, PT, P1 ;  /* 0x000000ffff00720c */ /* 0x000fce0003f25310 */
[C---:B------:R-:W-:Y:S02]  /*13320*/  @P0 IMAD.IADD R4, R1.reuse, 0x1, R0 ;  /* 0x0000000101040824 */ /* 0x040fe400078e0200 */
[----:B-1----:R-:W-:Y:S02]  /*13330*/  @P0 IMAD.IADD R3, R1, 0x1, R2 ;  /* 0x0000000101030824 */ /* 0x002fe400078e0202 */
[C---:B------:R-:W-:Y:S01]  /*13340*/  @P0 VIADD R0, R2.reuse, 0x3 ;  /* 0x0000000302000836 */ /* 0x040fe20000000000 */
[----:B------:R2:W-:Y:S01]  /*13350*/  @P0 STL.U8 [R4+0x4d], RZ ;  /* 0x00004dff04000387 */ /* 0x0005e20000100000 */
[----:B------:R-:W-:-:S03]  /*13360*/  @P0 VIADD R2, R2, 0x4 ;  /* 0x0000000402020836 */ /* 0x000fc60000000000 */
[----:B------:R2:W-:Y:S04]  /*13370*/  @P0 STL.U8 [R3+0x4d], RZ ;  /* 0x00004dff03000387 */ /* 0x0005e80000100000 */
[----:B------:R2:W-:Y:S04]  /*13380*/  @P0 STL.U8 [R3+0x4e], RZ ;  /* 0x00004eff03000387 */ /* 0x0005e80000100000 */
[----:B------:R2:W-:Y:S01]  /*13390*/  @P0 STL.U8 [R3+0x4f], RZ ;  /* 0x00004fff03000387 */ /* 0x0005e20000100000 */
[----:B------:R-:W-:Y:S05]  /*133a0*/  @!P1 BRA `(.L_x_10) ;  /* 0x0000000000309947 */ /* 0x000fea0003800000 */
[----:B------:R-:W-:Y:S02]  /*133b0*/  ISETP.NE.U32.AND P0, PT, R5, 0x1, PT ;  /* 0x000000010500780c */ /* 0x000fe40003f05070 */
[----:B--2---:R-:W-:Y:S02]  /*133c0*/  LOP3.LUT R3, R17, 0x1, RZ, 0xc0, !PT ;  /* 0x0000000111037812 */ /* 0x004fe400078ec0ff */
[----:B------:R-:W-:Y:S02]  /*133d0*/  ISETP.NE.AND.EX P0, PT, RZ, RZ, PT, P0 ;  /* 0x000000ffff00720c */ /* 0x000fe40003f05300 */
[----:B------:R-:W-:-:S04]  /*133e0*/  ISETP.NE.U32.AND P1, PT, R3, 0x1, PT ;  /* 0x000000010300780c */ /* 0x000fc80003f25070 */
[----:B------:R-:W-:-:S07]  /*133f0*/  ISETP.NE.U32.AND.EX P1, PT, RZ, RZ, PT, P1 ;  /* 0x000000ffff00720c */ /* 0x000fce0003f25110 */
[C---:B------:R-:W-:Y:S02]  /*13400*/  @P0 IMAD.IADD R3, R1.reuse, 0x1, R0 ;  /* 0x0000000101030824 */ /* 0x040fe400078e0200 */
[----:B------:R-:W-:Y:S02]  /*13410*/  @P0 VIADD R0, R2, 0x1 ;  /* 0x0000000102000836 */ /* 0x000fe40000000000 */
[C---:B------:R-:W-:Y:S01]  /*13420*/  @P0 IMAD.IADD R2, R1.reuse, 0x1, R2 ;  /* 0x0000000101020824 */ /* 0x040fe200078e0202 */
[----:B------:R3:W-:Y:S01]  /*13430*/  @P0 STL.U8 [R3+0x4d], RZ ;  /* 0x00004dff03000387 */ /* 0x0007e20000100000 */
[----:B------:R-:W-:-:S03]  /*13440*/  @P1 IMAD.IADD R0, R1, 0x1, R0 ;  /* 0x0000000101001824 */ /* 0x000fc600078e0200 */
[----:B------:R3:W-:Y:S04]  /*13450*/  @P0 STL.U8 [R2+0x4d], RZ ;  /* 0x00004dff02000387 */ /* 0x0007e80000100000 */
[----:B------:R3:W-:Y:S02]  /*13460*/  @P1 STL.U8 [R0+0x4d], RZ ;  /* 0x00004dff00001387 */ /* 0x0007e40000100000 */
.L_x_10:
[----:B------:R-:W-:Y:S05]  /*13470*/  BSYNC.RECONVERGENT B0 ;  /* 0x0000000000007941 */ /* 0x000fea0003800200 */
.L_x_9:
[----:B------:R-:W4:Y:S04]  /*13480*/  LDL.64 R18, [R1+0x88] ;  /* 0x0000880001127983 */ /* 0x000f280000100a00 */
[----:B------:R0:W5:Y:S01]  /*13490*/  LDL.U8 R16, [R1+0x4c] ;  /* 0x00004c0001107983 */ /* 0x0001620000100000 */
[----:B------:R-:W-:Y:S01]  /*134a0*/  BSSY.RECONVERGENT B0, `(.L_x_14) ;  /* 0x00006a6000007945 */ /* 0x000fe20003800200 */
[----:B----4-:R-:W-:-:S13]  /*134b0*/  ISETP.GT.U32.AND P0, PT, R19, 0x37, PT ;  /* 0x000000371300780c */ /* 0x010fda0003f04070 */
[----:B0-----:R-:W-:Y:S05]  /*134c0*/  @P0 BRA `(.L_x_15) ;  /* 0x0000000800140947 */ /* 0x001fea0003800000 */
[----:B------:R-:W4:Y:S04]  /*134d0*/  LDL.64 R22, [R1+0x50] ;  /* 0x0000500001167983 */ /* 0x000f280000100a00 */
[----:B------:R-:W4:Y:S04]  /*134e0*/  LDL.64 R12, [R1+0x58] ;  /* 0x00005800010c7983 */ /* 0x000f280000100a00 */
[----:B------:R-:W4:Y:S04]  /*134f0*/  LDL.64 R8, [R1+0x60] ;  /* 0x0000600001087983 */ /* 0x000f280000100a00 */
[----:B-123--:R-:W2:Y:S04]  /*13500*/  LDL.64 R2, [R1+0x68] ;  /* 0x0000680001027983 */ /* 0x00eea80000100a00 */
[----:B------:R-:W3:Y:S04]  /*13510*/  LDL.64 R6, [R1+0x70] ;  /* 0x0000700001067983 */ /* 0x000ee80000100a00 */
[----:B------:R-:W3:Y:S04]  /*13520*/  LDL.64 R4, [R1+0x78] ;  /* 0x0000780001047983 */ /* 0x000ee80000100a00 */
[----:B------:R-:W3:Y:S04]  /*13530*/  LDL R18, [R1+0x80] ;  /* 0x0000800001127983 */ /* 0x000ee80000100800 */
[----:B------:R-:W3:Y:S04]  /*13540*/  LDL.U16 R14, [R1+0x4e] ;  /* 0x00004e00010e7983 */ /* 0x000ee80000100400 */
[----:B------:R-:W3:Y:S01]  /*13550*/  LDL.U8 R15, [R1+0x4d] ;  /* 0x00004d00010f7983 */ /* 0x000ee20000100000 */
[----:B----4-:R-:W-:-:S05]  /*13560*/  PRMT R0, R22, 0x7771, RZ ;  /* 0x0000777116007816 */ /* 0x010fca00000000ff */
[----:B------:R-:W-:Y:S01]  /*13570*/  IMAD.U32 R0, R0, 0x10000, RZ ;  /* 0x0001000000007824 */ /* 0x000fe200078e00ff */
[----:B------:R-:W-:-:S04]  /*13580*/  PRMT R10, R22, 0x7770, RZ ;  /* 0x00007770160a7816 */ /* 0x000fc800000000ff */
[----:B------:R-:W-:Y:S02]  /*13590*/  LOP3.LUT R11, R0, 0xff0000, RZ, 0xc0, !PT ;  /* 0x00ff0000000b7812 */ /* 0x000fe400078ec0ff */
[----:B------:R-:W-:-:S03]  /*135a0*/  PRMT R0, R23, 0x7771, RZ ;  /* 0x0000777117007816 */ /* 0x000fc600000000ff */
[----:B------:R-:W-:Y:S01]  /*135b0*/  IMAD R11, R10, 0x1000000, R11 ;  /* 0x010000000a0b7824 */ /* 0x000fe200078e020b */
[----:B------:R-:W-:Y:S01]  /*135c0*/  PRMT R10, R22, 0x7772, RZ ;  /* 0x00007772160a7816 */ /* 0x000fe200000000ff */
[----:B------:R-:W-:Y:S01]  /*135d0*/  IMAD.U32 R21, R0, 0x10000, RZ ;  /* 0x0001000000157824 */ /* 0x000fe200078e00ff */
[----:B------:R-:W-:Y:S02]  /*135e0*/  PRMT R0, R23, 0x7770, RZ ;  /* 0x0000777017007816 */ /* 0x000fe400000000ff */
[----:B------:R-:W-:Y:S01]  /*135f0*/  PRMT R20, R22, 0x7773, RZ ;  /* 0x0000777316147816 */ /* 0x000fe200000000ff */
[----:B------:R-:W-:Y:S01]  /*13600*/  IMAD.SHL.U32 R10, R10, 0x100, RZ ;  /* 0x000001000a0a7824 */ /* 0x000fe200078e00ff */
[----:B------:R-:W-:-:S05]  /*13610*/  LOP3.LUT R21, R21, 0xff0000, RZ, 0xc0, !PT ;  /* 0x00ff000015157812 */ /* 0x000fca00078ec0ff */
[----:B------:R-:W-:Y:S01]  /*13620*/  IMAD R25, R0, 0x1000000, R21 ;  /* 0x0100000000197824 */ /* 0x000fe200078e0215 */
[----:B------:R-:W-:Y:S02]  /*13630*/  LOP3.LUT R0, R20, R11, R10, 0xfe, !PT ;  /* 0x0000000b14007212 */ /* 0x000fe400078efe0a */
[----:B------:R-:W-:Y:S02]  /*13640*/  PRMT R11, R13, 0x7771, RZ ;  /* 0x000077710d0b7816 */ /* 0x000fe400000000ff */
[C---:B------:R-:W-:Y:S02]  /*13650*/  PRMT R10, R23.reuse, 0x7772, RZ ;  /* 0x00007772170a7816 */ /* 0x040fe400000000ff */
[----:B------:R-:W-:Y:S02]  /*13660*/  PRMT R26, R23, 0x7773, RZ ;  /* 0x00007773171a7816 */ /* 0x000fe400000000ff */
[----:B------:R-:W-:Y:S01]  /*13670*/  PRMT R21, R12, 0x7771, RZ ;  /* 0x000077710c157816 */ /* 0x000fe200000000ff */
[----:B------:R-:W-:Y:S01]  /*13680*/  IMAD.U32 R11, R11, 0x10000, RZ ;  /* 0x000100000b0b7824 */ /* 0x000fe200078e00ff */
[----:B------:R-:W-:-:S03]  /*13690*/  PRMT R23, R8, 0x7771, RZ ;  /* 0x0000777108177816 */ /* 0x000fc600000000ff */
[----:B------:R-:W-:Y:S01]  /*136a0*/  IMAD.U32 R21, R21, 0x10000, RZ ;  /* 0x0001000015157824 */ /* 0x000fe200078e00ff */
[----:B------:R-:W-:Y:S01]  /*136b0*/  PRMT R20, R13, 0x7770, RZ ;  /* 0x000077700d147816 */ /* 0x000fe200000000ff */
[----:B------:R-:W-:Y:S01]  /*136c0*/  IMAD.U32 R23, R23, 0x10000, RZ ;  /* 0x0001000017177824 */ /* 0x000fe200078e00ff */
[----:B------:R-:W-:Y:S01]  /*136d0*/  LOP3.LUT R11, R11, 0xff0000, RZ, 0xc0, !PT ;  /* 0x00ff00000b0b7812 */ /* 0x000fe200078ec0ff */
[----:B------:R-:W-:Y:S01]  /*136e0*/  IMAD.SHL.U32 R10, R10, 0x100, RZ ;  /* 0x000001000a0a7824 */ /* 0x000fe200078e00ff */
[----:B------:R-:W-:Y:S02]  /*136f0*/  PRMT R22, R12, 0x7770, RZ ;  /* 0x000077700c167816 */ /* 0x000fe400000000ff */
[----:B------:R-:W-:Y:S02]  /*13700*/  LOP3.LUT R21, R21, 0xff0000, RZ, 0xc0, !PT ;  /* 0x00ff000015157812 */ /* 0x000fe400078ec0ff */
[----:B------:R-:W-:Y:S01]  /*13710*/  LOP3.LUT R27, R23, 0xff0000, RZ, 0xc0, !PT ;  /* 0x00ff0000171b7812 */ /* 0x000fe200078ec0ff */
[----:B------:R-:W-:Y:S01]  /*13720*/  IMAD R23, R20, 0x1000000, R11 ;  /* 0x0100000014177824 */ /* 0x000fe200078e020b */
[----:B------:R-:W-:-:S02]  /*13730*/  PRMT R24, R8, 0x7770, RZ ;  /* 0x0000777008187816 */ /* 0x000fc400000000ff */
[----:B------:R-:W-:Y:S01]  /*13740*/  PRMT R11, R13, 0x7772, RZ ;  /* 0x000077720d0b7816 */ /* 0x000fe200000000ff */
[----:B------:R-:W-:Y:S01]  /*13750*/  IMAD R21, R22, 0x1000000, R21 ;  /* 0x0100000016157824 */ /* 0x000fe200078e0215 */
[----:B------:R-:W-:Y:S01]  /*13760*/  LOP3.LUT R10, R26, R25, R10, 0xfe, !PT ;  /* 0x000000191a0a7212 */ /* 0x000fe200078efe0a */
[----:B------:R-:W-:Y:S01]  /*13770*/  IMAD R27, R24, 0x1000000, R27 ;  /* 0x01000000181b7824 */ /* 0x000fe200078e021b */
[C---:B------:R-:W-:Y:S02]  /*13780*/  PRMT R20, R12.reuse, 0x7772, RZ ;  /* 0x000077720c147816 */ /* 0x040fe400000000ff */
[----:B------:R-:W-:Y:S01]  /*13790*/  PRMT R22, R12, 0x7773, RZ ;  /* 0x000077730c167816 */ /* 0x000fe200000000ff */
[----:B------:R-:W-:Y:S01]  /*137a0*/  IMAD.SHL.U32 R24, R11, 0x100, RZ ;  /* 0x000001000b187824 */ /* 0x000fe200078e00ff */
[----:B------:R-:W-:Y:S02]  /*137b0*/  PRMT R12, R9, 0x7771, RZ ;  /* 0x00007771090c7816 */ /* 0x000fe400000000ff */
[----:B------:R-:W-:-:S02]  /*137c0*/  PRMT R25, R13, 0x7773, RZ ;  /* 0x000077730d197816 */ /* 0x000fc400000000ff */
[----:B------:R-:W-:Y:S01]  /*137d0*/  PRMT R13, R8, 0x7772, RZ ;  /* 0x00007772080d7816 */ /* 0x000fe200000000ff */
[----:B------:R-:W-:Y:S01]  /*137e0*/  IMAD.U32 R12, R12, 0x10000, RZ ;  /* 0x000100000c0c7824 */ /* 0x000fe200078e00ff */
[----:B------:R-:W-:Y:S02]  /*137f0*/  PRMT R28, R8, 0x7773, RZ ;  /* 0x00007773081c7816 */ /* 0x000fe400000000ff */
[----:B------:R-:W-:Y:S01]  /*13800*/  LOP3.LUT R11, R25, R23, R24, 0xfe, !PT ;  /* 0x00000017190b7212 */ /* 0x000fe200078efe18 */
[----:B------:R-:W-:Y:S01]  /*13810*/  IMAD.SHL.U32 R26, R13, 0x100, RZ ;  /* 0x000001000d1a7824 */ /* 0x000fe200078e00ff */
[C---:B------:R-:W-:Y:S02]  /*13820*/  PRMT R8, R9.reuse, 0x7770, RZ ;  /* 0x0000777009087816 */ /* 0x040fe400000000ff */
[C---:B------:R-:W-:Y:S02]  /*13830*/  PRMT R13, R9.reuse, 0x7772, RZ ;  /* 0x00007772090d7816 */ /* 0x040fe400000000ff */
[----:B------:R-:W-:-:S02]  /*13840*/  PRMT R25, R9, 0x7773, RZ ;  /* 0x0000777309197816 */ /* 0x000fc400000000ff */
[----:B--2---:R-:W-:Y:S02]  /*13850*/  PRMT R9, R3, 0x7771, RZ ;  /* 0x0000777103097816 */ /* 0x004fe400000000ff */
[----:B------:R-:W-:Y:S02]  /*13860*/  LOP3.LUT R29, R12, 0xff0000, RZ, 0xc0, !PT ;  /* 0x00ff00000c1d7812 */ /* 0x000fe400078ec0ff */
[----:B---3--:R-:W-:Y:S01]  /*13870*/  PRMT R23, R6, 0x7771, RZ ;  /* 0x0000777106177816 */ /* 0x008fe200000000ff */
[----:B------:R-:W-:Y:S02]  /*13880*/  IMAD.SHL.U32 R20, R20, 0x100, RZ ;  /* 0x0000010014147824 */ /* 0x000fe400078e00ff */
[----:B------:R-:W-:Y:S02]  /*13890*/  IMAD.U32 R9, R9, 0x10000, RZ ;  /* 0x0001000009097824 */ /* 0x000fe400078e00ff */
[----:B------:R-:W-:Y:S01]  /*138a0*/  IMAD R29, R8, 0x1000000, R29 ;  /* 0x01000000081d7824 */ /* 0x000fe200078e021d */
[----:B------:R-:W-:Y:S01]  /*138b0*/  LOP3.LUT R8, R28, R27, R26, 0xfe, !PT ;  /* 0x0000001b1c087212 */ /* 0x000fe200078efe1a */
[----:B------:R-:W-:Y:S01]  /*138c0*/  IMAD.U32 R23, R23, 0x10000, RZ ;  /* 0x0001000017177824 */ /* 0x000fe200078e00ff */
[----:B------:R-:W-:Y:S01]  /*138d0*/  LOP3.LUT R12, R22, R21, R20, 0xfe, !PT ;  /* 0x00000015160c7212 */ /* 0x000fe200078efe14 */
[----:B------:R-:W-:Y:S01]  /*138e0*/  IMAD.SHL.U32 R26, R13, 0x100, RZ ;  /* 0x000001000d1a7824 */ /* 0x000fe200078e00ff */
[----:B------:R-:W-:-:S02]  /*138f0*/  PRMT R21, R2, 0x7771, RZ ;  /* 0x0000777102157816 */ /* 0x000fc400000000ff */
[----:B------:R-:W-:Y:S02]  /*13900*/  PRMT R20, R3, 0x7770, RZ ;  /* 0x0000777003147816 */ /* 0x000fe400000000ff */
[----:B------:R-:W-:Y:S02]  /*13910*/  LOP3.LUT R13, R9, 0xff0000, RZ, 0xc0, !PT ;  /* 0x00ff0000090d7812 */ /* 0x000fe400078ec0ff */
[----:B------:R-:W-:Y:S02]  /*13920*/  PRMT R24, R6, 0x7770, RZ ;  /* 0x0000777006187816 */ /* 0x000fe400000000ff */
[----:B------:R-:W-:Y:S01]  /*13930*/  LOP3.LUT R23, R23, 0xff0000, RZ, 0xc0, !PT ;  /* 0x00ff000017177812 */ /* 0x000fe200078ec0ff */
[----:B------:R-:W-:Y:S01]  /*13940*/  IMAD.U32 R21, R21, 0x10000, RZ ;  /* 0x0001000015157824 */ /* 0x000fe200078e00ff */
[----:B------:R-:W-:Y:S01]  /*13950*/  LOP3.LUT R9, R25, R29, R26, 0xfe, !PT ;  /* 0x0000001d19097212 */ /* 0x000fe200078efe1a */
[----:B------:R-:W-:Y:S01]  /*13960*/  IMAD R25, R20, 0x1000000, R13 ;  /* 0x0100000014197824 */ /* 0x000fe200078e020d */
[----:B------:R-:W-:Y:S01]  /*13970*/  PRMT R20, R7, 0x7771, RZ ;  /* 0x0000777107147816 */ /* 0x000fe200000000ff */
[----:B------:R-:W-:Y:S01]  /*13980*/  IMAD R26, R24, 0x1000000, R23 ;  /* 0x01000000181a7824 */ /* 0x000fe200078e0217 */
[----:B------:R-:W-:-:S02]  /*13990*/  PRMT R22, R2, 0x7770, RZ ;  /* 0x0000777002167816 */ /* 0x000fc400000000ff */
[C---:B------:R-:W-:Y:S02]  /*139a0*/  PRMT R13, R2.reuse, 0x7772, RZ ;  /* 0x00007772020d7816 */ /* 0x040fe400000000ff */
[----:B------:R-:W-:Y:S02]  /*139b0*/  PRMT R23, R2, 0x7773, RZ ;  /* 0x0000777302177816 */ /* 0x000fe400000000ff */
[----:B------:R-:W-:Y:S01]  /*139c0*/  PRMT R2, R3, 0x7772, RZ ;  /* 0x0000777203027816 */ /* 0x000fe200000000ff */
[----:B------:R-:W-:Y:S01]  /*139d0*/  IMAD.U32 R20, R20, 0x10000, RZ ;  /* 0x0001000014147824 */ /* 0x000fe200078e00ff */
[----:B------:R-:W-:Y:S01]  /*139e0*/  LOP3.LUT R21, R21, 0xff0000, RZ, 0xc0, !PT ;  /* 0x00ff000015157812 */ /* 0x000fe200078ec0ff */
[----:B------:R-:W-:Y:S01]  /*139f0*/  IMAD.SHL.U32 R13, R13, 0x100, RZ ;  /* 0x000001000d0d7824 */ /* 0x000fe200078e00ff */
[----:B------:R-:W-:Y:S01]  /*13a00*/  PRMT R24, R3, 0x7773, RZ ;  /* 0x0000777303187816 */ /* 0x000fe200000000ff */
[----:B------:R-:W-:Y:S01]  /*13a10*/  IMAD.SHL.U32 R2, R2, 0x100, RZ ;  /* 0x0000010002027824 */ /* 0x000fe200078e00ff */
[----:B------:R-:W-:Y:S01]  /*13a20*/  PRMT R3, R7, 0x7770, RZ ;  /* 0x0000777007037816 */ /* 0x000fe200000000ff */
[----:B------:R-:W-:Y:S01]  /*13a30*/  IMAD R22, R22, 0x1000000, R21 ;  /* 0x0100000016167824 */ /* 0x000fe200078e0215 */
[----:B------:R-:W-:-:S02]  /*13a40*/  PRMT R21, R6, 0x7772, RZ ;  /* 0x0000777206157816 */ /* 0x000fc400000000ff */
[----:B------:R-:W-:Y:S02]  /*13a50*/  LOP3.LUT R28, R20, 0xff0000, RZ, 0xc0, !PT ;  /* 0x00ff0000141c7812 */ /* 0x000fe400078ec0ff */
[----:B------:R-:W-:Y:S01]  /*13a60*/  LOP3.LUT R20, R24, R25, R2, 0xfe, !PT ;  /* 0x0000001918147212 */ /* 0x000fe200078efe02 */
[----:B------:R-:W-:Y:S01]  /*13a70*/  IMAD.SHL.U32 R21, R21, 0x100, RZ ;  /* 0x0000010015157824 */ /* 0x000fe200078e00ff */
[----:B------:R-:W-:Y:S01]  /*13a80*/  PRMT R2, R7, 0x7772, RZ ;  /* 0x0000777207027816 */ /* 0x000fe200000000ff */
[----:B------:R-:W-:Y:S01]  /*13a90*/  IMAD R28, R3, 0x1000000, R28 ;  /* 0x01000000031c7824 */ /* 0x000fe200078e021c */
[----:B------:R-:W-:Y:S02]  /*13aa0*/  PRMT R25, R7, 0x7773, RZ ;  /* 0x0000777307197816 */ /* 0x000fe400000000ff */
[----:B------:R-:W-:Y:S02]  /*13ab0*/  LOP3.LUT R22, R23, R22, R13, 0xfe, !PT ;  /* 0x0000001617167212 */ /* 0x000fe400078efe0d */
[----:B------:R-:W-:-:S02]  /*13ac0*/  PRMT R7, R4, 0x7771, RZ ;  /* 0x0000777104077816 */ /* 0x000fc400000000ff */
[----:B------:R-:W-:Y:S02]  /*13ad0*/  PRMT R6, R6, 0x7773, RZ ;  /* 0x0000777306067816 */ /* 0x000fe400000000ff */
[----:B------:R-:W-:Y:S02]  /*13ae0*/  PRMT R3, R5, 0x7771, RZ ;  /* 0x0000777105037816 */ /* 0x000fe400000000ff */
[----:B------:R-:W-:Y:S01]  /*13af0*/  PRMT R23, R18, 0x7771, RZ ;  /* 0x0000777112177816 */ /* 0x000fe200000000ff */
[----:B------:R-:W-:Y:S01]  /*13b00*/  IMAD.U32 R7, R7, 0x10000, RZ ;  /* 0x0001000007077824 */ /* 0x000fe200078e00ff */
[----:B------:R-:W-:Y:S01]  /*13b10*/  LOP3.LUT R21, R6, R26, R21, 0xfe, !PT ;  /* 0x0000001a06157212 */ /* 0x000fe200078efe15 */
[----:B------:R-:W-:Y:S02]  /*13b20*/  IMAD.U32 R3, R3, 0x10000, RZ ;  /* 0x0001000003037824 */ /* 0x000fe400078e00ff */
[----:B------:R-:W-:Y:S02]  /*13b30*/  IMAD.U32 R26, R23, 0x10000, RZ ;  /* 0x00010000171a7824 */ /* 0x000fe400078e00ff */
[----:B------:R-:W-:Y:S01]  /*13b40*/  IMAD.SHL.U32 R23, R2, 0x100, RZ ;  /* 0x0000010002177824 */ /* 0x000fe200078e00ff */
[----:B------:R-:W-:-:S02]  /*13b50*/  LOP3.LUT R2, R7, 0xff0000, RZ, 0xc0, !PT ;  /* 0x00ff000007027812 */ /* 0x000fc400078ec0ff */
[----:B------:R-:W-:Y:S02]  /*13b60*/  PRMT R6, R5, 0x7770, RZ ;  /* 0x0000777005067816 */ /* 0x000fe400000000ff */
[----:B------:R-:W-:Y:S02]  /*13b70*/  PRMT R24, R18, 0x7770, RZ ;  /* 0x0000777012187816 */ /* 0x000fe400000000ff */
[----:B------:R-:W-:Y:S02]  /*13b80*/  LOP3.LUT R3, R3, 0xff0000, RZ, 0xc0, !PT ;  /* 0x00ff000003037812 */ /* 0x000fe400078ec0ff */
[----:B------:R-:W-:Y:S02]  /*13b90*/  LOP3.LUT R7, R26, 0xff0000, RZ, 0xc0, !PT ;  /* 0x00ff00001a077812 */ /* 0x000fe400078ec0ff */
[----:B------:R-:W-:Y:S02]  /*13ba0*/  PRMT R13, R4, 0x7770, RZ ;  /* 0x00007770040d7816 */ /* 0x000fe400000000ff */
[----:B------:R-:W-:Y:S01]  /*13bb0*/  LOP3.LUT R23, R25, R28, R23, 0xfe, !PT ;  /* 0x0000001c19177212 */ /* 0x000fe200078efe17 */
[----:B------:R-:W-:Y:S01]  /*13bc0*/  IMAD R25, R6, 0x1000000, R3 ;  /* 0x0100000006197824 */ /* 0x000fe200078e0203 */
[C---:B------:R-:W-:Y:S01]  /*13bd0*/  PRMT R3, R5.reuse, 0x7772, RZ ;  /* 0x0000777205037816 */ /* 0x040fe200000000ff */
[----:B------:R-:W-:Y:S01]  /*13be0*/  IMAD R24, R24, 0x1000000, R7 ;  /* 0x0100000018187824 */ /* 0x000fe200078e0207 */
[----:B------:R-:W-:Y:S01]  /*13bf0*/  PRMT R7, R5, 0x7773, RZ ;  /* 0x0000777305077816 */ /* 0x000fe200000000ff */
[----:B------:R-:W-:Y:S01]  /*13c00*/  IMAD R13, R13, 0x1000000, R2 ;  /* 0x010000000d0d7824 */ /* 0x000fe200078e0202 */
[----:B------:R-:W-:Y:S01]  /*13c10*/  PRMT R6, R4, 0x7772, RZ ;  /* 0x0000777204067816 */ /* 0x000fe200000000ff */
[----:B-----5:R-:W-:Y:S01]  /*13c20*/  IMAD R15, R16, 0x100, R15 ;  /* 0x00000100100f7824 */ /* 0x020fe200078e020f */
[----:B------:R-:W-:-:S02]  /*13c30*/  PRMT R5, R18, 0x7772, RZ ;  /* 0x0000777212057816 */ /* 0x000fc400000000ff */
[----:B------:R-:W-:Y:S02]  /*13c40*/  PRMT R2, R14, 0x7770, RZ ;  /* 0x000077700e027816 */ /* 0x000fe400000000ff */
[----:B------:R-:W-:Y:S02]  /*13c50*/  PRMT R27, R4, 0x7773, RZ ;  /* 0x00007773041b7816 */ /* 0x000fe400000000ff */
[----:B------:R-:W-:Y:S01]  /*13c60*/  PRMT R4, R14, 0x7771, RZ ;  /* 0x000077710e047816 */ /* 0x000fe200000000ff */
[----:B------:R-:W-:Y:S01]  /*13c70*/  IMAD.SHL.U32 R14, R3, 0x100, RZ ;  /* 0x00000100030e7824 */ /* 0x000fe200078e00ff */
[----:B------:R-:W-:Y:S01]  /*13c80*/  PRMT R18, R18, 0x7773, RZ ;  /* 0x0000777312127816 */ /* 0x000fe200000000ff */
[----:B------:R-:W-:Y:S02]  /*13c90*/  IMAD.SHL.U32 R6, R6, 0x100, RZ ;  /* 0x0000010006067824 */ /* 0x000fe400078e00ff */
[----:B------:R-:W-:Y:S02]  /*13ca0*/  IMAD.SHL.U32 R5, R5, 0x100, RZ ;  /* 0x0000010005057824 */ /* 0x000fe400078e00ff */
[----:B------:R-:W-:-:S02]  /*13cb0*/  IMAD.U32 R3, R15, 0x10000, RZ ;  /* 0x000100000f037824 */ /* 0x000fc400078e00ff */
[----:B------:R-:W-:Y:S01]  /*13cc0*/  IMAD.SHL.U32 R2, R2, 0x100, RZ ;  /* 0x0000010002027824 */ /* 0x000fe200078e00ff */
[----:B------:R-:W-:Y:S02]  /*13cd0*/  LOP3.LUT R27, R27, R13, R6, 0xfe, !PT ;  /* 0x0000000d1b1b7212 */ /* 0x000fe400078efe06 */
[----:B------:R-:W-:Y:S02]  /*13ce0*/  LOP3.LUT R25, R7, R25, R14, 0xfe, !PT ;  /* 0x0000001907197212 */ /* 0x000fe400078efe0e */
[----:B------:R-:W-:Y:S02]  /*13cf0*/  LOP3.LUT R18, R18, R24, R5, 0xfe, !PT ;  /* 0x0000001812127212 */ /* 0x000fe400078efe05 */
[----:B------:R-:W-:Y:S01]  /*13d00*/  LOP3.LUT R4, R4, R3, R2, 0xfe, !PT ;  /* 0x0000000304047212 */ /* 0x000fe200078efe02 */
[----:B------:R-:W-:Y:S06]  /*13d10*/  BRA `(.L_x_16) ;  /* 0x0000006000787947 */ /* 0x000fec0003800000 */
.L_x_15:
[----:B---3--:R-:W3:Y:S04]  /*13d20*/  LDL.U16 R0, [R1+0x4e] ;  /* 0x00004e0001007983 */ /* 0x008ee80000100400 */
[----:B------:R-:W4:Y:S04]  /*13d30*/  LDL.U8 R21, [R1+0x4d] ;  /* 0x00004d0001157983 */ /* 0x000f280000100000 */
[----:B------:R-:W4:Y:S04]  /*13d40*/  LDL.64 R14, [R1+0x50] ;  /* 0x00005000010e7983 */ /* 0x000f280000100a00 */
[----:B------:R-:W4:Y:S04]  /*13d50*/  LDL.64 R12, [R1+0x58] ;  /* 0x00005800010c7983 */ /* 0x000f280000100a00 */
[----:B-12---:R-:W2:Y:S04]  /*13d60*/  LDL.64 R2, [R1+0x80] ;  /* 0x0000800001027983 */ /* 0x006ea80000100a00 */
[----:B------:R-:W2:Y:S04]  /*13d70*/  LDL.64 R10, [R1+0x60] ;  /* 0x00006000010a7983 */ /* 0x000ea80000100a00 */
[----:B------:R-:W2:Y:S04]  /*13d80*/  LDL.64 R6, [R1+0x70] ;  /* 0x0000700001067983 */ /* 0x000ea80000100a00 */
[----:B------:R-:W2:Y:S04]  /*13d90*/  LDL.64 R4, [R1+0x78] ;  /* 0x0000780001047983 */ /* 0x000ea80000100a00 */
[----:B------:R-:W2:Y:S01]  /*13da0*/  LDL.64 R8, [R1+0x68] ;  /* 0x0000680001087983 */ /* 0x000ea20000100a00 */
[----:B------:R-:W-:-:S02]  /*13db0*/  SHF.L.W.U32.HI R22, R32, 0x1a, R32 ;  /* 0x0000001a20167819 */ /* 0x000fc40000010e20 */
[C-C-:B------:R-:W-:Y:S02]  /*13dc0*/  SHF.L.W.U32.HI R23, R32.reuse, 0x15, R32.reuse ;  /* 0x0000001520177819 */ /* 0x140fe40000010e20 */
[----:B------:R-:W-:-:S04]  /*13dd0*/  SHF.L.W.U32.HI R24, R32, 0x7, R32 ;  /* 0x0000000720187819 */ /* 0x000fc80000010e20 */
[----:B------:R-:W-:Y:S02]  /*13de0*/  LOP3.LUT R22, R24, R22, R23, 0x96, !PT ;  /* 0x0000001618167212 */ /* 0x000fe400078e9617 */
[C-C-:B------:R-:W-:Y:S02]  /*13df0*/  SHF.L.W.U32.HI R26, R36.reuse, 0x1e, R36.reuse ;  /* 0x0000001e241a7819 */ /* 0x140fe40000010e24 */
[C-C-:B------:R-:W-:Y:S02]  /*13e00*/  SHF.L.W.U32.HI R29, R36.reuse, 0x13, R36.reuse ;  /* 0x00000013241d7819 */ /* 0x140fe40000010e24 */
[--C-:B------:R-:W-:Y:S02]  /*13e10*/  SHF.L.W.U32.HI R28, R36, 0xa, R36.reuse ;  /* 0x0000000a241c7819 */ /* 0x100fe40000010e24 */
[----:B------:R-:W-:Y:S02]  /*13e20*/  LOP3.LUT R49, R34, R37, R36, 0xe8, !PT ;  /* 0x0000002522317212 */ /* 0x000fe400078ee824 */
[----:B------:R-:W-:-:S02]  /*13e30*/  LOP3.LUT R26, R28, R29, R26, 0x96, !PT ;  /* 0x0000001d1c1a7212 */ /* 0x000fc400078e961a */
[----:B---3--:R-:W-:Y:S01]  /*13e40*/  PRMT R20, R0, 0x7770, RZ ;  /* 0x0000777000147816 */ /* 0x008fe200000000ff */
[----:B----45:R-:W-:Y:S01]  /*13e50*/  IMAD R16, R16, 0x100, R21 ;  /* 0x0000010010107824 */ /* 0x030fe200078e0215 */
[----:B------:R-:W-:-:S03]  /*13e60*/  PRMT R21, R0, 0x7771, RZ ;  /* 0x0000777100157816 */ /* 0x000fc600000000ff */
[----:B------:R-:W-:Y:S02]  /*13e70*/  IMAD.SHL.U32 R20, R20, 0x100, RZ ;  /* 0x0000010014147824 */ /* 0x000fe400078e00ff */
[----:B------:R-:W-:Y:S01]  /*13e80*/  IMAD.U32 R16, R16, 0x10000, RZ ;  /* 0x0001000010107824 */ /* 0x000fe200078e00ff */
[----:B------:R-:W-:-:S04]  /*13e90*/  PRMT R0, R14, 0x7771, RZ ;  /* 0x000077710e007816 */ /* 0x000fc800000000ff */
[----:B------:R-:W-:Y:S01]  /*13ea0*/  LOP3.LUT R21, R21, R16, R20, 0xfe, !PT ;  /* 0x0000001015157212 */ /* 0x000fe200078efe14 */
        /* <DEDUP_REMOVED lines=14> */
[----:B------:R-:W-:Y:S01]  /*13f90*/  SHF.L.W.U32.HI R20, R45, 0x7, R45 ;  /* 0x000000072d147819 */ /* 0x000fe20000010e2d */
[----:B------:R-:W-:Y:S01]  /*13fa0*/  IMAD.U32 R22, R22, 0x10000, RZ ;  /* 0x0001000016167824 */ /* 0x000fe200078e00ff */
[----:B------:R-:W-:-:S02]  /*13fb0*/  PRMT R42, R14, 0x7773, RZ ;  /* 0x000077730e2a7816 */ /* 0x000fc400000000ff */
[----:B------:R-:W-:Y:S02]  /*13fc0*/  LOP3.LUT R16, R20, R16, R23, 0x96, !PT ;  /* 0x0000001014107212 */ /* 0x000fe400078e9617 */
[----:B------:R-:W-:Y:S02]  /*13fd0*/  LOP3.LUT R42, R43, R42, RZ, 0xfc, !PT ;  /* 0x0000002a2b2a7212 */ /* 0x000fe400078efcff */
[----:B------:R-:W-:Y:S02]  /*13fe0*/  LOP3.LUT R23, R32, R45, R33, 0xe2, !PT ;  /* 0x0000002d20177212 */ /* 0x000fe400078ee221 */
[----:B------:R-:W-:Y:S02]  /*13ff0*/  PRMT R14, R15, 0x7770, RZ ;  /* 0x000077700f0e7816 */ /* 0x000fe400000000ff */
[----:B------:R-:W-:Y:S02]  /*14000*/  LOP3.LUT R25, R22, 0xff0000, RZ, 0xc0, !PT ;  /* 0x00ff000016197812 */ /* 0x000fe400078ec0ff */
[----:B------:R-:W-:-:S03]  /*14010*/  IADD3 R23, PT, PT, R23, R16, R42 ;  /* 0x0000001017177210 */ /* 0x000fc60007ffe02a */
[----:B------:R-:W-:Y:S01]  /*14020*/  IMAD R27, R14, 0x1000000, R25 ;  /* 0x010000000e1b7824 */ /* 0x000fe200078e0219 */
[----:B------:R-:W-:Y:S02]  /*14030*/  IADD3 R25, PT, PT, R23, 0x71374491, R30 ;  /* 0x7137449117197810 */ /* 0x000fe40007ffe01e */
[----:B------:R-:W-:Y:S02]  /*14040*/  PRMT R16, R15, 0x7772, RZ ;  /* 0x000077720f107816 */ /* 0x000fe400000000ff */
[----:B------:R-:W-:Y:S01]  /*14050*/  PRMT R14, R18, 0x7771, RZ ;  /* 0x00007771120e7816 */ /* 0x000fe200000000ff */
[----:B------:R-:W-:Y:S02]  /*14060*/  IMAD.IADD R24, R34, 0x1, R25 ;  /* 0x0000000122187824 */ /* 0x000fe400078e0219 */
[----:B------:R-:W-:Y:S02]  /*14070*/  IMAD.SHL.U32 R22, R16, 0x100, RZ ;  /* 0x0000010010167824 */ /* 0x000fe400078e00ff */
[----:B------:R-:W-:Y:S01]  /*14080*/  IMAD.U32 R14, R14, 0x10000, RZ ;  /* 0x000100000e0e7824 */ /* 0x000fe200078e00ff */
[----:B------:R-:W-:-:S02]  /*14090*/  SHF.L.W.U32.HI R16, R24, 0x1a, R24 ;  /* 0x0000001a18107819 */ /* 0x000fc40000010e18 */
[C-C-:B------:R-:W-:Y:S02]  /*140a0*/  SHF.L.W.U32.HI R23, R24.reuse, 0x15, R24.reuse ;  /* 0x0000001518177819 */ /* 0x140fe40000010e18 */
[----:B------:R-:W-:Y:S02]  /*140b0*/  SHF.L.W.U32.HI R20, R24, 0x7, R24 ;  /* 0x0000000718147819 */ /* 0x000fe40000010e18 */
[----:B------:R-:W-:Y:S02]  /*140c0*/  LOP3.LUT R27, R27, R22, RZ, 0xfc, !PT ;  /* 0x000000161b1b7212 */ /* 0x000fe400078efcff */
[----:B------:R-:W-:Y:S02]  /*140d0*/  LOP3.LUT R22, R20, R16, R23, 0x96, !PT ;  /* 0x0000001014167212 */ /* 0x000fe400078e9617 */
[----:B------:R-:W-:Y:S02]  /*140e0*/  PRMT R20, R15, 0x7773, RZ ;  /* 0x000077730f147816 */ /* 0x000fe400000000ff */
[----:B------:R-:W-:-:S02]  /*140f0*/  PRMT R16, R18, 0x7770, RZ ;  /* 0x0000777012107816 */ /* 0x000fc400000000ff */
[----:B------:R-:W-:Y:S02]  /*14100*/  LOP3.LUT R15, R14, 0xff0000, RZ, 0xc0, !PT ;  /* 0x00ff00000e0f7812 */ /* 0x000fe400078ec0ff */
[----:B------:R-:W-:Y:S02]  /*14110*/  LOP3.LUT R20, R27, R20, RZ, 0xfc, !PT ;  /* 0x000000141b147212 */ /* 0x000fe400078efcff */
[----:B------:R-:W-:Y:S01]  /*14120*/  LOP3.LUT R23, R45, R24, R32, 0xe2, !PT ;  /* 0x000000182d177212 */ /* 0x000fe200078ee220 */
[----:B------:R-:W-:Y:S01]  /*14130*/  IMAD R16, R16, 0x1000000, R15 ;  /* 0x0100000010107824 */ /* 0x000fe200078e020f */
[----:B------:R-:W-:Y:S02]  /*14140*/  PRMT R15, R12, 0x7771, RZ ;  /* 0x000077710c0f7816 */ /* 0x000fe400000000ff */
[----:B------:R-:W-:Y:S02]  /*14150*/  IADD3 R14, PT, PT, R23, R22, R20 ;  /* 0x00000016170e7210 */ /* 0x000fe40007ffe014 */
[----:B------:R-:W-:Y:S01]  /*14160*/  IADD3 R49, PT, PT, R0, R26, R49 ;  /* 0x0000001a00317210 */ /* 0x000fe20007ffe031 */
[----:B------:R-:W-:Y:S01]  /*14170*/  IMAD.U32 R23, R15, 0x10000, RZ ;  /* 0x000100000f177824 */ /* 0x000fe200078e00ff */
[----:B------:R-:W-:-:S02]  /*14180*/  PRMT R26, R12, 0x7770, RZ ;  /* 0x000077700c1a7816 */ /* 0x000fc400000000ff */
[C-C-:B------:R-:W-:Y:S02]  /*14190*/  SHF.L.W.U32.HI R0, R49.reuse, 0x1e, R49.reuse ;  /* 0x0000001e31007819 */ /* 0x140fe40000010e31 */
[C-C-:B------:R-:W-:Y:S02]  /*141a0*/  SHF.L.W.U32.HI R15, R49.reuse, 0x13, R49.reuse ;  /* 0x00000013310f7819 */ /* 0x140fe40000010e31 */
[----:B------:R-:W-:Y:S02]  /*141b0*/  SHF.L.W.U32.HI R22, R49, 0xa, R49 ;  /* 0x0000000a31167819 */ /* 0x000fe40000010e31 */
[----:B------:R-:W-:Y:S02]  /*141c0*/  LOP3.LUT R47, R23, 0xff0000, RZ, 0xc0, !PT ;  /* 0x00ff0000172f7812 */ /* 0x000fe400078ec0ff */
[----:B------:R-:W-:Y:S02]  /*141d0*/  IADD3 R14, PT, PT, R14, -0x4a3f0431, R33 ;  /* 0xb5c0fbcf0e0e7810 */ /* 0x000fe40007ffe021 */
[----:B------:R-:W-:-:S02]  /*141e0*/  PRMT R23, R12, 0x7772, RZ ;  /* 0x000077720c177816 */ /* 0x000fc400000000ff */
[----:B------:R-:W-:Y:S01]  /*141f0*/  LOP3.LUT R15, R22, R15, R0, 0x96, !PT ;  /* 0x0000000f160f7212 */ /* 0x000fe200078e9600 */
[----:B------:R-:W-:Y:S01]  /*14200*/  IMAD R22, R26, 0x1000000, R47 ;  /* 0x010000001a167824 */ /* 0x000fe200078e022f */
[----:B------:R-:W-:Y:S01]  /*14210*/  PRMT R0, R18, 0x7772, RZ ;  /* 0x0000777212007816 */ /* 0x000fe200000000ff */
[----:B------:R-:W-:Y:S02]  /*14220*/  IMAD.IADD R29, R37, 0x1, R14 ;  /* 0x00000001251d7824 */ /* 0x000fe400078e020e */
[----:B------:R-:W-:Y:S01]  /*14230*/  IMAD.SHL.U32 R47, R23, 0x100, RZ ;  /* 0x00000100172f7824 */ /* 0x000fe200078e00ff */
[----:B------:R-:W-:Y:S02]  /*14240*/  PRMT R51, R12, 0x7773, RZ ;  /* 0x000077730c337816 */ /* 0x000fe400000000ff */
[C-C-:B------:R-:W-:Y:S02]  /*14250*/  SHF.L.W.U32.HI R23, R29.reuse, 0x1a, R29.reuse ;  /* 0x0000001a1d177819 */ /* 0x140fe40000010e1d */
[----:B------:R-:W-:-:S02]  /*14260*/  SHF.L.W.U32.HI R26, R29, 0x15, R29 ;  /* 0x000000151d1a7819 */ /* 0x000fc40000010e1d */
[----:B------:R-:W-:Y:S02]  /*14270*/  SHF.L.W.U32.HI R28, R29, 0x7, R29 ;  /* 0x000000071d1c7819 */ /* 0x000fe40000010e1d */
[----:B------:R-:W-:Y:S01]  /*14280*/  LOP3.LUT R22, R22, R47, RZ, 0xfc, !PT ;  /* 0x0000002f16167212 */ /* 0x000fe200078efcff */
[----:B------:R-:W-:Y:S01]  /*14290*/  IMAD.SHL.U32 R47, R0, 0x100, RZ ;  /* 0x00000100002f7824 */ /* 0x000fe200078e00ff */
[----:B------:R-:W-:Y:S02]  /*142a0*/  LOP3.LUT R0, R37, R36, R49, 0xe8, !PT ;  /* 0x0000002425007212 */ /* 0x000fe400078ee831 */
[----:B------:R-:W-:Y:S02]  /*142b0*/  LOP3.LUT R26, R28, R23, R26, 0x96, !PT ;  /* 0x000000171c1a7212 */ /* 0x000fe400078e961a */
[----:B------:R-:W-:Y:S02]  /*142c0*/  LOP3.LUT R23, R22, R51, RZ, 0xfc, !PT ;  /* 0x0000003316177212 */ /* 0x000fe400078efcff */
[----:B------:R-:W-:-:S02]  /*142d0*/  LOP3.LUT R12, R24, R29, R45, 0xe2, !PT ;  /* 0x0000001d180c7212 */ /* 0x000fc400078ee22d */
[----:B------:R-:W-:Y:S02]  /*142e0*/  IADD3 R15, PT, PT, R25, R15, R0 ;  /* 0x0000000f190f7210 */ /* 0x000fe40007ffe000 */
[----:B------:R-:W-:Y:S02]  /*142f0*/  LOP3.LUT R0, R16, R47, RZ, 0xfc, !PT ;  /* 0x0000002f10007212 */ /* 0x000fe400078efcff */
[----:B------:R-:W-:Y:S02]  /*14300*/  IADD3 R51, PT, PT, R12, R26, R23 ;  /* 0x0000001a0c337210 */ /* 0x000fe40007ffe017 */
[C-C-:B------:R-:W-:Y:S02]  /*14310*/  SHF.L.W.U32.HI R12, R15.reuse, 0x1e, R15.reuse ;  /* 0x0000001e0f0c7819 */ /* 0x140fe40000010e0f */
[C-C-:B------:R-:W-:Y:S02]  /*14320*/  SHF.L.W.U32.HI R25, R15.reuse, 0x13, R15.reuse ;  /* 0x000000130f197819 */ /* 0x140fe40000010e0f */
[----:B------:R-:W-:-:S02]  /*14330*/  SHF.L.W.U32.HI R16, R15, 0xa, R15 ;  /* 0x0000000a0f107819 */ /* 0x000fc40000010e0f */
[C---:B------:R-:W-:Y:S02]  /*14340*/  PRMT R28, R13.reuse, 0x7771, RZ ;  /* 0x000077710d1c7816 */ /* 0x040fe400000000ff */
[----:B------:R-:W-:Y:S02]  /*14350*/  LOP3.LUT R16, R16, R25, R12, 0x96, !PT ;  /* 0x0000001910107212 */ /* 0x000fe400078e960c */
[----:B------:R-:W-:Y:S01]  /*14360*/  PRMT R25, R13, 0x7772, RZ ;  /* 0x000077720d197816 */ /* 0x000fe200000000ff */
[----:B------:R-:W-:Y:S01]  /*14370*/  IMAD.U32 R28, R28, 0x10000, RZ ;  /* 0x000100001c1c7824 */ /* 0x000fe200078e00ff */
[----:B------:R-:W-:Y:S02]  /*14380*/  IADD3 R51, PT, PT, R51, -0x164a245b, R32 ;  /* 0xe9b5dba533337810 */ /* 0x000fe40007ffe020 */
[----:B------:R-:W-:Y:S01]  /*14390*/  PRMT R26, R13, 0x7770, RZ ;  /* 0x000077700d1a7816 */ /* 0x000fe200000000ff */
[----:B------:R-:W-:Y:S01]  /*143a0*/  IMAD.SHL.U32 R53, R25, 0x100, RZ ;  /* 0x0000010019357824 */ /* 0x000fe200078e00ff */
[----:B------:R-:W-:-:S02]  /*143b0*/  LOP3.LUT R47, R28, 0xff0000, RZ, 0xc0, !PT ;  /* 0x00ff00001c2f7812 */ /* 0x000fc400078ec0ff */
[----:B--2---:R-:W-:Y:S02]  /*143c0*/  PRMT R12, R3, 0x7771, RZ ;  /* 0x00007771030c7816 */ /* 0x004fe400000000ff */
[C---:B------:R-:W-:Y:S01]  /*143d0*/  LOP3.LUT R25, R36.reuse, R49, R15, 0xe8, !PT ;  /* 0x0000003124197212 */ /* 0x040fe200078ee80f */
[----:B------:R-:W-:Y:S02]  /*143e0*/  IMAD.IADD R38, R36, 0x1, R51 ;  /* 0x0000000124267824 */ /* 0x000fe400078e0233 */
[----:B------:R-:W-:Y:S01]  /*143f0*/  IMAD R44, R26, 0x1000000, R47 ;  /* 0x010000001a2c7824 */ /* 0x000fe200078e022f */
[----:B------:R-:W-:Y:S01]  /*14400*/  IADD3 R14, PT, PT, R14, R16, R25 ;  /* 0x000000100e0e7210 */ /* 0x000fe20007ffe019 */
[----:B------:R-:W-:Y:S01]  /*14410*/  IMAD.U32 R16, R12, 0x10000, RZ ;  /* 0x000100000c107824 */ /* 0x000fe200078e00ff */
[C-C-:B------:R-:W-:Y:S02]  /*14420*/  SHF.L.W.U32.HI R26, R38.reuse, 0x1a, R38.reuse ;  /* 0x0000001a261a7819 */ /* 0x140fe40000010e26 */
[----:B------:R-:W-:-:S02]  /*14430*/  SHF.L.W.U32.HI R47, R38, 0x15, R38 ;  /* 0x00000015262f7819 */ /* 0x000fc40000010e26 */
[----:B------:R-:W-:Y:S02]  /*14440*/  SHF.L.W.U32.HI R28, R38, 0x7, R38 ;  /* 0x00000007261c7819 */ /* 0x000fe40000010e26 */
[----:B------:R-:W-:Y:S02]  /*14450*/  PRMT R46, R13, 0x7773, RZ ;  /* 0x000077730d2e7816 */ /* 0x000fe400000000ff */
[----:B------:R-:W-:Y:S02]  /*14460*/  LOP3.LUT R25, R44, R53, RZ, 0xfc, !PT ;  /* 0x000000352c197212 */ /* 0x000fe400078efcff */
[----:B------:R-:W-:Y:S02]  /*14470*/  PRMT R12, R3, 0x7770, RZ ;  /* 0x00007770030c7816 */ /* 0x000fe400000000ff */
[----:B------:R-:W-:Y:S02]  /*14480*/  LOP3.LUT R13, R16, 0xff0000, RZ, 0xc0, !PT ;  /* 0x00ff0000100d7812 */ /* 0x000fe400078ec0ff */
[----:B------:R-:W-:-:S02]  /*14490*/  LOP3.LUT R44, R28, R26, R47, 0x96, !PT ;  /* 0x0000001a1c2c7212 */ /* 0x000fc400078e962f */
[--C-:B------:R-:W-:Y:S01]  /*144a0*/  SHF.L.W.U32.HI R26, R14, 0x1e, R14.reuse ;  /* 0x0000001e0e1a7819 */ /* 0x100fe20000010e0e */
[----:B------:R-:W-:Y:S01]  /*144b0*/  IMAD R13, R12, 0x1000000, R13 ;  /* 0x010000000c0d7824 */ /* 0x000fe200078e020d */
[C-C-:B------:R-:W-:Y:S02]  /*144c0*/  SHF.L.W.U32.HI R47, R14.reuse, 0x13, R14.reuse ;  /* 0x000000130e2f7819 */ /* 0x140fe40000010e0e */
[----:B------:R-:W-:Y:S02]  /*144d0*/  SHF.L.W.U32.HI R28, R14, 0xa, R14 ;  /* 0x0000000a0e1c7819 */ /* 0x000fe40000010e0e */
[----:B------:R-:W-:Y:S02]  /*144e0*/  LOP3.LUT R16, R25, R46, RZ, 0xfc, !PT ;  /* 0x0000002e19107212 */ /* 0x000fe400078efcff */
[----:B------:R-:W-:Y:S02]  /*144f0*/  LOP3.LUT R53, R29, R38, R24, 0xe2, !PT ;  /* 0x000000261d357212 */ /* 0x000fe400078ee218 */
[----:B------:R-:W-:-:S02]  /*14500*/  PRMT R12, R3, 0x7772, RZ ;  /* 0x00007772030c7816 */ /* 0x000fc400000000ff */
[----:B------:R-:W-:Y:S02]  /*14510*/  PRMT R46, R10, 0x7771, RZ ;  /* 0x000077710a2e7816 */ /* 0x000fe400000000ff */
[----:B------:R-:W-:Y:S02]  /*14520*/  LOP3.LUT R28, R28, R47, R26, 0x96, !PT ;  /* 0x0000002f1c1c7212 */ /* 0x000fe400078e961a */
[----:B------:R-:W-:Y:S02]  /*14530*/  IADD3 R44, PT, PT, R53, R44, R16 ;  /* 0x0000002c352c7210 */ /* 0x000fe40007ffe010 */
[----:B------:R-:W-:Y:S01]  /*14540*/  LOP3.LUT R26, R49, R15, R14, 0xe8, !PT ;  /* 0x0000000f311a7212 */ /* 0x000fe200078ee80e */
[----:B------:R-:W-:Y:S01]  /*14550*/  IMAD.SHL.U32 R12, R12, 0x100, RZ ;  /* 0x000001000c0c7824 */ /* 0x000fe200078e00ff */
[----:B------:R-:W-:Y:S01]  /*14560*/  IADD3 R44, PT, PT, R44, 0x3956c25b, R45 ;  /* 0x3956c25b2c2c7810 */ /* 0x000fe20007ffe02d */
[----:B------:R-:W-:Y:S01]  /*14570*/  IMAD.U32 R47, R46, 0x10000, RZ ;  /* 0x000100002e2f7824 */ /* 0x000fe200078e00ff */
[----:B------:R-:W-:-:S02]  /*14580*/  IADD3 R51, PT, PT, R51, R28, R26 ;  /* 0x0000001c33337210 */ /* 0x000fc40007ffe01a */
[----:B------:R-:W-:Y:S01]  /*14590*/  PRMT R46, R10, 0x7770, RZ ;  /* 0x000077700a2e7816 */ /* 0x000fe200000000ff */
[----:B------:R-:W-:Y:S01]  /*145a0*/  IMAD.IADD R49, R49, 0x1, R44 ;  /* 0x0000000131317824 */ /* 0x000fe200078e022c */
[----:B------:R-:W-:Y:S02]  /*145b0*/  LOP3.LUT R47, R47, 0xff0000, RZ, 0xc0, !PT ;  /* 0x00ff00002f2f7812 */ /* 0x000fe400078ec0ff */
[----:B------:R-:W-:Y:S02]  /*145c0*/  LOP3.LUT R12, R13, R12, RZ, 0xfc, !PT ;  /* 0x0000000c0d0c7212 */ /* 0x000fe400078efcff */
[C-C-:B------:R-:W-:Y:S02]  /*145d0*/  SHF.L.W.U32.HI R26, R51.reuse, 0x1e, R51.reuse ;  /* 0x0000001e331a7819 */ /* 0x140fe40000010e33 */
[C-C-:B------:R-:W-:Y:S02]  /*145e0*/  SHF.L.W.U32.HI R45, R51.reuse, 0x13, R51.reuse ;  /* 0x00000013332d7819 */ /* 0x140fe40000010e33 */
[----:B------:R-:W-:-:S02]  /*145f0*/  SHF.L.W.U32.HI R28, R51, 0xa, R51 ;  /* 0x0000000a331c7819 */ /* 0x000fc40000010e33 */
[----:B------:R-:W-:Y:S01]  /*14600*/  PRMT R13, R10, 0x7772, RZ ;  /* 0x000077720a0d7816 */ /* 0x000fe200000000ff */
[----:B------:R-:W-:Y:S01]  /*14610*/  IMAD R46, R46, 0x1000000, R47 ;  /* 0x010000002e2e7824 */ /* 0x000fe200078e022f */
[----:B------:R-:W-:Y:S02]  /*14620*/  LOP3.LUT R45, R28, R45, R26, 0x96, !PT ;  /* 0x0000002d1c2d7212 */ /* 0x000fe400078e961a */
[--C-:B------:R-:W-:Y:S01]  /*14630*/  SHF.L.W.U32.HI R26, R49, 0x1a, R49.reuse ;  /* 0x0000001a311a7819 */ /* 0x100fe20000010e31 */
[----:B------:R-:W-:Y:S01]  /*14640*/  IMAD.SHL.U32 R53, R13, 0x100, RZ ;  /* 0x000001000d357824 */ /* 0x000fe200078e00ff */
[C-C-:B------:R-:W-:Y:S02]  /*14650*/  SHF.L.W.U32.HI R47, R49.reuse, 0x15, R49.reuse ;  /* 0x00000015312f7819 */ /* 0x140fe40000010e31 */
[----:B------:R-:W-:Y:S02]  /*14660*/  SHF.L.W.U32.HI R28, R49, 0x7, R49 ;  /* 0x00000007311c7819 */ /* 0x000fe40000010e31 */
[----:B------:R-:W-:-:S02]  /*14670*/  PRMT R13, R18, 0x7773, RZ ;  /* 0x00007773120d7816 */ /* 0x000fc400000000ff */
[----:B------:R-:W-:Y:S02]  /*14680*/  PRMT R3, R3, 0x7773, RZ ;  /* 0x0000777303037816 */ /* 0x000fe400000000ff */
[----:B------:R-:W-:Y:S02]  /*14690*/  LOP3.LUT R50, R28, R26, R47, 0x96, !PT ;  /* 0x0000001a1c327212 */ /* 0x000fe400078e962f */
[----:B------:R-:W-:Y:S02]  /*146a0*/  LOP3.LUT R48, R15, R14, R51, 0xe8, !PT ;  /* 0x0000000e0f307212 */ /* 0x000fe400078ee833 */
[----:B------:R-:W-:Y:S02]  /*146b0*/  LOP3.LUT R18, R46, R53, RZ, 0xfc, !PT ;  /* 0x000000352e127212 */ /* 0x000fe400078efcff */
[----:B------:R-:W-:Y:S02]  /*146c0*/  PRMT R47, R10, 0x7773, RZ ;  /* 0x000077730a2f7816 */ /* 0x000fe400000000ff */
[----:B------:R-:W-:-:S02]  /*146d0*/  LOP3.LUT R13, R0, R13, RZ, 0xfc, !PT ;  /* 0x0000000d000d7212 */ /* 0x000fc400078efcff */
[----:B------:R-:W-:Y:S02]  /*146e0*/  LOP3.LUT R3, R12, R3, RZ, 0xfc, !PT ;  /* 0x000000030c037212 */ /* 0x000fe400078efcff */
[----:B------:R-:W-:Y:S02]  /*146f0*/  IADD3 R48, PT, PT, R44, R45, R48 ;  /* 0x0000002d2c307210 */ /* 0x000fe40007ffe030 */
[----:B------:R-:W-:Y:S02]  /*14700*/  LOP3.LUT R26, R18, R47, RZ, 0xfc, !PT ;  /* 0x0000002f121a7212 */ /* 0x000fe400078efcff */
[----:B------:R-:W-:Y:S02]  /*14710*/  SHF.R.U32.HI R44, RZ, 0xa, R0 ;  /* 0x0000000aff2c7819 */ /* 0x000fe40000011600 */
[C-C-:B------:R-:W-:Y:S02]  /*14720*/  SHF.L.W.U32.HI R45, R0.reuse, 0xf, R13.reuse ;  /* 0x0000000f002d7819 */ /* 0x140fe40000010e0d */
[----:B------:R-:W-:-:S02]  /*14730*/  SHF.L.W.U32.HI R28, R0, 0xd, R13 ;  /* 0x0000000d001c7819 */ /* 0x000fc40000010e0d */
[----:B------:R-:W-:Y:S02]  /*14740*/  SHF.R.U32.HI R10, RZ, 0xa, R12 ;  /* 0x0000000aff0a7819 */ /* 0x000fe4000001160c */
[C-C-:B------:R-:W-:Y:S02]  /*14750*/  SHF.L.W.U32.HI R46, R12.reuse, 0xf, R3.reuse ;  /* 0x0000000f0c2e7819 */ /* 0x140fe40000010e03 */
[----:B------:R-:W-:Y:S02]  /*14760*/  SHF.L.W.U32.HI R47, R12, 0xd, R3 ;  /* 0x0000000d0c2f7819 */ /* 0x000fe40000010e03 */
[----:B------:R-:W-:Y:S02]  /*14770*/  LOP3.LUT R53, R38, R49, R29, 0xe2, !PT ;  /* 0x0000003126357212 */ /* 0x000fe400078ee21d */
[----:B------:R-:W-:Y:S02]  /*14780*/  LOP3.LUT R45, R44, R45, R28, 0x96, !PT ;  /* 0x0000002d2c2d7212 */ /* 0x000fe400078e961c */
[----:B------:R-:W-:-:S02]  /*14790*/  LOP3.LUT R46, R10, R46, R47, 0x96, !PT ;  /* 0x0000002e0a2e7212 */ /* 0x000fc400078e962f */
[--C-:B------:R-:W-:Y:S02]  /*147a0*/  SHF.L.W.U32.HI R43, R43, 0xe, R42.reuse ;  /* 0x0000000e2b2b7819 */ /* 0x100fe40000010e2a */
[--C-:B------:R-:W-:Y:S02]  /*147b0*/  SHF.L.W.U32.HI R44, R42, 0x19, R42.reuse ;  /* 0x000000192a2c7819 */ /* 0x100fe40000010e2a */
[----:B------:R-:W-:Y:S02]  /*147c0*/  SHF.R.U32.HI R10, RZ, 0x3, R42 ;  /* 0x00000003ff0a7819 */ /* 0x000fe4000001162a */
[----:B------:R-:W-:Y:S02]  /*147d0*/  IADD3 R53, PT, PT, R53, R50, R26 ;  /* 0x0000003235357210 */ /* 0x000fe40007ffe01a */
[----:B------:R-:W-:Y:S02]  /*147e0*/  LOP3.LUT R44, R10, R44, R43, 0x96, !PT ;  /* 0x0000002c0a2c7212 */ /* 0x000fe400078e962b */
[----:B------:R-:W-:-:S02]  /*147f0*/  PRMT R10, R11, 0x7771, RZ ;  /* 0x000077710b0a7816 */ /* 0x000fc400000000ff */
[C-C-:B------:R-:W-:Y:S02]  /*14800*/  SHF.L.W.U32.HI R28, R48.reuse, 0x1e, R48.reuse ;  /* 0x0000001e301c7819 */ /* 0x140fe40000010e30 */
[C-C-:B------:R-:W-:Y:S02]  /*14810*/  SHF.L.W.U32.HI R47, R48.reuse, 0x13, R48.reuse ;  /* 0x00000013302f7819 */ /* 0x140fe40000010e30 */
[----:B------:R-:W-:Y:S02]  /*14820*/  SHF.L.W.U32.HI R50, R48, 0xa, R48 ;  /* 0x0000000a30327819 */ /* 0x000fe40000010e30 */
[----:B------:R-:W-:Y:S02]  /*14830*/  PRMT R43, R6, 0x7771, RZ ;  /* 0x00007771062b7816 */ /* 0x000fe400000000ff */
[----:B------:R-:W-:Y:S01]  /*14840*/  IADD3 R24, PT, PT, R53, 0x59f111f1, R24 ;  /* 0x59f111f135187810 */ /* 0x000fe20007ffe018 */
[----:B------:R-:W-:Y:S01]  /*14850*/  IMAD.U32 R10, R10, 0x10000, RZ ;  /* 0x000100000a0a7824 */ /* 0x000fe200078e00ff */
[----:B------:R-:W-:Y:S01]  /*14860*/  LOP3.LUT R28, R50, R47, R28, 0x96, !PT ;  /* 0x0000002f321c7212 */ /* 0x000fe200078e961c */
[----:B------:R-:W-:Y:S01]  /*14870*/  IMAD.U32 R43, R43, 0x10000, RZ ;  /* 0x000100002b2b7824 */ /* 0x000fe200078e00ff */
[----:B------:R-:W-:Y:S01]  /*14880*/  LOP3.LUT R53, R14, R51, R48, 0xe8, !PT ;  /* 0x000000330e357212 */ /* 0x000fe200078ee830 */
[----:B------:R-:W-:Y:S01]  /*14890*/  IMAD.IADD R50, R15, 0x1, R24 ;  /* 0x000000010f327824 */ /* 0x000fe200078e0218 */
[----:B------:R-:W-:-:S02]  /*148a0*/  LOP3.LUT R55, R10, 0xff0000, RZ, 0xc0, !PT ;  /* 0x00ff00000a377812 */ /* 0x000fc400078ec0ff */
[----:B------:R-:W-:Y:S02]  /*148b0*/  IADD3 R53, PT, PT, R24, R28, R53 ;  /* 0x0000001c18357210 */ /* 0x000fe40007ffe035 */
[----:B------:R-:W-:Y:S02]  /*148c0*/  PRMT R28, R11, 0x7770, RZ ;  /* 0x000077700b1c7816 */ /* 0x000fe400000000ff */
[----:B------:R-:W-:Y:S02]  /*148d0*/  LOP3.LUT R52, R43, 0xff0000, RZ, 0xc0, !PT ;  /* 0x00ff00002b347812 */ /* 0x000fe400078ec0ff */
[----:B------:R-:W-:Y:S02]  /*148e0*/  PRMT R15, R6, 0x7770, RZ ;  /* 0x00007770060f7816 */ /* 0x000fe400000000ff */
[C-C-:B------:R-:W-:Y:S02]  /*148f0*/  SHF.L.W.U32.HI R10, R50.reuse, 0x1a, R50.reuse ;  /* 0x0000001a320a7819 */ /* 0x140fe40000010e32 */
[----:B------:R-:W-:-:S02]  /*14900*/  SHF.L.W.U32.HI R43, R50, 0x15, R50 ;  /* 0x00000015322b7819 */ /* 0x000fc40000010e32 */
[----:B------:R-:W-:Y:S02]  /*14910*/  SHF.L.W.U32.HI R24, R50, 0x7, R50 ;  /* 0x0000000732187819 */ /* 0x000fe40000010e32 */
[----:B------:R-:W-:Y:S01]  /*14920*/  PRMT R47, R11, 0x7772, RZ ;  /* 0x000077720b2f7816 */ /* 0x000fe200000000ff */
[----:B------:R-:W-:Y:S01]  /*14930*/  IMAD R55, R28, 0x1000000, R55 ;  /* 0x010000001c377824 */ /* 0x000fe200078e0237 */
[----:B------:R-:W-:Y:S01]  /*14940*/  LOP3.LUT R28, R24, R10, R43, 0x96, !PT ;  /* 0x0000000a181c7212 */ /* 0x000fe200078e962b */
[----:B------:R-:W-:Y:S01]  /*14950*/  IMAD R15, R15, 0x1000000, R52 ;  /* 0x010000000f0f7824 */ /* 0x000fe200078e0234 */
[--C-:B------:R-:W-:Y:S01]  /*14960*/  SHF.L.W.U32.HI R52, R53, 0x1e, R53.reuse ;  /* 0x0000001e35347819 */ /* 0x100fe20000010e35 */
[----:B------:R-:W-:Y:S01]  /*14970*/  IMAD.SHL.U32 R24, R47, 0x100, RZ ;  /* 0x000001002f187824 */ /* 0x000fe200078e00ff */
[C-C-:B------:R-:W-:Y:S02]  /*14980*/  SHF.L.W.U32.HI R47, R53.reuse, 0x13, R53.reuse ;  /* 0x00000013352f7819 */ /* 0x140fe40000010e35 */
[----:B------:R-:W-:-:S02]  /*14990*/  SHF.L.W.U32.HI R10, R53, 0xa, R53 ;  /* 0x0000000a350a7819 */ /* 0x000fc40000010e35 */
[----:B------:R-:W-:Y:S02]  /*149a0*/  LOP3.LUT R43, R55, R24, RZ, 0xfc, !PT ;  /* 0x00000018372b7212 */ /* 0x000fe400078efcff */
[----:B------:R-:W-:Y:S02]  /*149b0*/  LOP3.LUT R52, R10, R47, R52, 0x96, !PT ;  /* 0x0000002f0a347212 */ /* 0x000fe400078e9634 */
[----:B------:R-:W-:Y:S02]  /*149c0*/  PRMT R54, R6, 0x7772, RZ ;  /* 0x0000777206367816 */ /* 0x000fe400000000ff */
[----:B------:R-:W-:Y:S02]  /*149d0*/  PRMT R24, R11, 0x7773, RZ ;  /* 0x000077730b187816 */ /* 0x000fe400000000ff */
[----:B------:R-:W-:Y:S01]  /*149e0*/  PRMT R10, R7, 0x7771, RZ ;  /* 0x00007771070a7816 */ /* 0x000fe200000000ff */
[----:B------:R-:W-:Y:S01]  /*149f0*/  IMAD.SHL.U32 R54, R54, 0x100, RZ ;  /* 0x0000010036367824 */ /* 0x000fe200078e00ff */
[----:B------:R-:W-:-:S02]  /*14a00*/  LOP3.LUT R24, R43, R24, RZ, 0xfc, !PT ;  /* 0x000000182b187212 */ /* 0x000fc400078efcff */
[----:B------:R-:W-:Y:S01]  /*14a10*/  LOP3.LUT R11, R49, R50, R38, 0xe2, !PT ;  /* 0x00000032310b7212 */ /* 0x000fe200078ee226 */
[----:B------:R-:W-:Y:S01]  /*14a20*/  IMAD.U32 R10, R10, 0x10000, RZ ;  /* 0x000100000a0a7824 */ /* 0x000fe200078e00ff */
[----:B------:R-:W-:Y:S02]  /*14a30*/  LOP3.LUT R15, R15, R54, RZ, 0xfc, !PT ;  /* 0x000000360f0f7212 */ /* 0x000fe400078efcff */
[----:B------:R-:W-:Y:S02]  /*14a40*/  IADD3 R28, PT, PT, R11, R28, R24 ;  /* 0x0000001c0b1c7210 */ /* 0x000fe40007ffe018 */
[----:B------:R-:W-:Y:S02]  /*14a50*/  LOP3.LUT R55, R10, 0xff0000, RZ, 0xc0, !PT ;  /* 0x00ff00000a377812 */ /* 0x000fe400078ec0ff */
[----:B------:R-:W-:Y:S02]  /*14a60*/  PRMT R54, R7, 0x7770, RZ ;  /* 0x0000777007367816 */ /* 0x000fe400000000ff */
[----:B------:R-:W-:-:S02]  /*14a70*/  SHF.L.W.U32.HI R10, R27, 0xe, R20 ;  /* 0x0000000e1b0a7819 */ /* 0x000fc40000010e14 */
[--C-:B------:R-:W-:Y:S02]  /*14a80*/  SHF.L.W.U32.HI R47, R20, 0x19, R20.reuse ;  /* 0x00000019142f7819 */ /* 0x100fe40000010e14 */
[----:B------:R-:W-:Y:S02]  /*14a90*/  SHF.R.U32.HI R11, RZ, 0x3, R20 ;  /* 0x00000003ff0b7819 */ /* 0x000fe40000011614 */
[----:B------:R-:W-:Y:S01]  /*14aa0*/  IADD3 R29, PT, PT, R28, -0x6dc07d5c, R29 ;  /* 0x923f82a41c1d7810 */ /* 0x000fe20007ffe01d */
[----:B------:R-:W-:Y:S01]  /*14ab0*/  IMAD R56, R54, 0x1000000, R55 ;  /* 0x0100000036387824 */ /* 0x000fe200078e0237 */
[----:B------:R-:W-:Y:S02]  /*14ac0*/  LOP3.LUT R47, R11, R47, R10, 0x96, !PT ;  /* 0x0000002f0b2f7212 */ /* 0x000fe400078e960a */
[----:B------:R-:W-:Y:S01]  /*14ad0*/  LOP3.LUT R27, R51, R48, R53, 0xe8, !PT ;  /* 0x00000030331b7212 */ /* 0x000fe200078ee835 */
[----:B------:R-:W-:Y:S01]  /*14ae0*/  IMAD.IADD R55, R14, 0x1, R29 ;  /* 0x000000010e377824 */ /* 0x000fe200078e021d */
[----:B------:R-:W-:-:S02]  /*14af0*/  PRMT R10, R7, 0x7772, RZ ;  /* 0x00007772070a7816 */ /* 0x000fc400000000ff */
[----:B------:R-:W-:Y:S02]  /*14b00*/  IADD3 R52, PT, PT, R29, R52, R27 ;  /* 0x000000341d347210 */ /* 0x000fe40007ffe01b */
[----:B------:R-:W-:Y:S01]  /*14b10*/  PRMT R28, R2, 0x7771, RZ ;  /* 0x00007771021c7816 */ /* 0x000fe200000000ff */
[----:B------:R-:W-:Y:S01]  /*14b20*/  IMAD.SHL.U32 R27, R10, 0x100, RZ ;  /* 0x000001000a1b7824 */ /* 0x000fe200078e00ff */
[C-C-:B------:R-:W-:Y:S02]  /*14b30*/  SHF.L.W.U32.HI R54, R55.reuse, 0x1a, R55.reuse ;  /* 0x0000001a37367819 */ /* 0x140fe40000010e37 */
[C-C-:B------:R-:W-:Y:S02]  /*14b40*/  SHF.L.W.U32.HI R11, R55.reuse, 0x15, R55.reuse ;  /* 0x00000015370b7819 */ /* 0x140fe40000010e37 */
[----:B------:R-:W-:Y:S01]  /*14b50*/  SHF.L.W.U32.HI R10, R55, 0x7, R55 ;  /* 0x00000007370a7819 */ /* 0x000fe20000010e37 */
[----:B------:R-:W-:-:S03]  /*14b60*/  IMAD.U32 R28, R28, 0x10000, RZ ;  /* 0x000100001c1c7824 */ /* 0x000fc600078e00ff */
[----:B------:R-:W-:Y:S02]  /*14b70*/  LOP3.LUT R54, R10, R54, R11, 0x96, !PT ;  /* 0x000000360a367212 */ /* 0x000fe400078e960b */
[----:B------:R-:W-:Y:S02]  /*14b80*/  PRMT R10, R4, 0x7771, RZ ;  /* 0x00007771040a7816 */ /* 0x000fe400000000ff */
[----:B------:R-:W-:Y:S02]  /*14b90*/  LOP3.LUT R14, R56, R27, RZ, 0xfc, !PT ;  /* 0x0000001b380e7212 */ /* 0x000fe400078efcff */
[----:B------:R-:W-:Y:S01]  /*14ba0*/  PRMT R27, R2, 0x7770, RZ ;  /* 0x00007770021b7816 */ /* 0x000fe200000000ff */
[----:B------:R-:W-:Y:S01]  /*14bb0*/  IMAD.U32 R10, R10, 0x10000, RZ ;  /* 0x000100000a0a7824 */ /* 0x000fe200078e00ff */
[----:B------:R-:W-:Y:S02]  /*14bc0*/  LOP3.LUT R28, R28, 0xff0000, RZ, 0xc0, !PT ;  /* 0x00ff00001c1c7812 */ /* 0x000fe400078ec0ff */
[----:B------:R-:W-:-:S03]  /*14bd0*/  PRMT R11, R2, 0x7772, RZ ;  /* 0x00007772020b7816 */ /* 0x000fc600000000ff */
[----:B------:R-:W-:Y:S01]  /*14be0*/  IMAD R27, R27, 0x1000000, R28 ;  /* 0x010000001b1b7824 */ /* 0x000fe200078e021c */
[----:B------:R-:W-:Y:S01]  /*14bf0*/  LOP3.LUT R28, R10, 0xff0000, RZ, 0xc0, !PT ;  /* 0x00ff00000a1c7812 */ /* 0x000fe200078ec0ff */
[----:B------:R-:W-:Y:S01]  /*14c00*/  IMAD.SHL.U32 R56, R11, 0x100, RZ ;  /* 0x000001000b387824 */ /* 0x000fe200078e00ff */
[----:B------:R-:W-:-:S04]  /*14c10*/  PRMT R11, R4, 0x7770, RZ ;  /* 0x00007770040b7816 */ /* 0x000fc800000000ff */
[----:B------:R-:W-:Y:S01]  /*14c20*/  LOP3.LUT R10, R27, R56, RZ, 0xfc, !PT ;  /* 0x000000381b0a7212 */ /* 0x000fe200078efcff */
[----:B------:R-:W-:Y:S01]  /*14c30*/  IMAD R28, R11, 0x1000000, R28 ;  /* 0x010000000b1c7824 */ /* 0x000fe200078e021c */
[----:B------:R-:W-:Y:S02]  /*14c40*/  PRMT R27, R4, 0x7772, RZ ;  /* 0x00007772041b7816 */ /* 0x000fe400000000ff */
[----:B------:R-:W-:-:S03]  /*14c50*/  PRMT R11, R8, 0x7771, RZ ;  /* 0x00007771080b7816 */ /* 0x000fc600000000ff */
[----:B------:R-:W-:Y:S02]  /*14c60*/  IMAD.SHL.U32 R29, R27, 0x100, RZ ;  /* 0x000001001b1d7824 */ /* 0x000fe400078e00ff */
[----:B------:R-:W-:-:S03]  /*14c70*/  IMAD.U32 R27, R11, 0x10000, RZ ;  /* 0x000100000b1b7824 */ /* 0x000fc600078e00ff */
[----:B------:R-:W-:Y:S02]  /*14c80*/  LOP3.LUT R11, R28, R29, RZ, 0xfc, !PT ;  /* 0x0000001d1c0b7212 */ /* 0x000fe400078efcff */
[----:B------:R-:W-:Y:S02]  /*14c90*/  LOP3.LUT R28, R27, 0xff0000, RZ, 0xc0, !PT ;  /* 0x00ff00001b1c7812 */ /* 0x000fe400078ec0ff */
[----:B------:R-:W-:-:S05]  /*14ca0*/  PRMT R27, R8, 0x7770, RZ ;  /* 0x00007770081b7816 */ /* 0x000fca00000000ff */
[----:B------:R-:W-:Y:S01]  /*14cb0*/  IMAD R28, R27, 0x1000000, R28 ;  /* 0x010000001b1c7824 */ /* 0x000fe200078e021c */
[----:B------:R-:W-:Y:S02]  /*14cc0*/  PRMT R27, R8, 0x7772, RZ ;  /* 0x00007772081b7816 */ /* 0x000fe400000000ff */
[----:B------:R-:W-:-:S03]  /*14cd0*/  PRMT R29, R5, 0x7771, RZ ;  /* 0x00007771051d7816 */ /* 0x000fc600000000ff */
[----:B------:R-:W-:Y:S02]  /*14ce0*/  IMAD.SHL.U32 R27, R27, 0x100, RZ ;  /* 0x000001001b1b7824 */ /* 0x000fe400078e00ff */
[----:B------:R-:W-:-:S03]  /*14cf0*/  IMAD.U32 R29, R29, 0x10000, RZ ;  /* 0x000100001d1d7824 */ /* 0x000fc600078e00ff */
[----:B------:R-:W-:Y:S02]  /*14d00*/  LOP3.LUT R28, R28, R27, RZ, 0xfc, !PT ;  /* 0x0000001b1c1c7212 */ /* 0x000fe400078efcff */
[----:B------:R-:W-:Y:S02]  /*14d10*/  PRMT R27, R9, 0x7771, RZ ;  /* 0x00007771091b7816 */ /* 0x000fe400000000ff */
[----:B------:R-:W-:Y:S02]  /*14d20*/  LOP3.LUT R56, R29, 0xff0000, RZ, 0xc0, !PT ;  /* 0x00ff00001d387812 */ /* 0x000fe400078ec0ff */
[----:B------:R-:W-:Y:S01]  /*14d30*/  PRMT R29, R5, 0x7770, RZ ;  /* 0x00007770051d7816 */ /* 0x000fe200000000ff */
[----:B------:R-:W-:-:S04]  /*14d40*/  IMAD.U32 R27, R27, 0x10000, RZ ;  /* 0x000100001b1b7824 */ /* 0x000fc800078e00ff */
[----:B------:R-:W-:Y:S01]  /*14d50*/  IMAD R56, R29, 0x1000000, R56 ;  /* 0x010000001d387824 */ /* 0x000fe200078e0238 */
[----:B------:R-:W-:Y:S02]  /*14d60*/  PRMT R29, R8, 0x7773, RZ ;  /* 0x00007773081d7816 */ /* 0x000fe400000000ff */
[----:B------:R-:W-:Y:S02]  /*14d70*/  LOP3.LUT R27, R27, 0xff0000, RZ, 0xc0, !PT ;  /* 0x00ff00001b1b7812 */ /* 0x000fe400078ec0ff */
[----:B------:R-:W-:Y:S02]  /*14d80*/  PRMT R8, R9, 0x7770, RZ ;  /* 0x0000777009087816 */ /* 0x000fe400000000ff */
[----:B------:R-:W-:-:S03]  /*14d90*/  LOP3.LUT R29, R28, R29, RZ, 0xfc, !PT ;  /* 0x0000001d1c1d7212 */ /* 0x000fc600078efcff */
[----:B------:R-:W-:Y:S01]  /*14da0*/  IMAD R27, R8, 0x1000000, R27 ;  /* 0x01000000081b7824 */ /* 0x000fe200078e021b */
[----:B------:R-:W-:-:S04]  /*14db0*/  LOP3.LUT R8, R50, R55, R49, 0xe2, !PT ;  /* 0x0000003732087212 */ /* 0x000fc800078ee231 */
[----:B------:R-:W-:Y:S02]  /*14dc0*/  IADD3 R57, PT, PT, R8, R54, R29 ;  /* 0x0000003608397210 */ /* 0x000fe40007ffe01d */
[----:B------:R-:W-:Y:S02]  /*14dd0*/  PRMT R54, R5, 0x7772, RZ ;  /* 0x0000777205367816 */ /* 0x000fe400000000ff */
[----:B------:R-:W-:-:S03]  /*14de0*/  PRMT R8, R9, 0x7772, RZ ;  /* 0x0000777209087816 */ /* 0x000fc600000000ff */
[----:B------:R-:W-:Y:S02]  /*14df0*/  IMAD.SHL.U32 R59, R54, 0x100, RZ ;  /* 0x00000100363b7824 */ /* 0x000fe400078e00ff */
[----:B------:R-:W-:Y:S01]  /*14e00*/  IMAD.SHL.U32 R54, R8, 0x100, RZ ;  /* 0x0000010008367824 */ /* 0x000fe200078e00ff */
[----:B------:R-:W-:Y:S02]  /*14e10*/  IADD3 R58, PT, PT, R57, -0x54e3a12b, R38 ;  /* 0xab1c5ed5393a7810 */ /* 0x000fe40007ffe026 */
[C-C-:B------:R-:W-:Y:S02]  /*14e20*/  SHF.L.W.U32.HI R38, R52.reuse, 0x1e, R52.reuse ;  /* 0x0000001e34267819 */ /* 0x140fe40000010e34 */
[----:B------:R-:W-:Y:S02]  /*14e30*/  LOP3.LUT R27, R27, R54, RZ, 0xfc, !PT ;  /* 0x000000361b1b7212 */ /* 0x000fe400078efcff */
[C-C-:B------:R-:W-:Y:S02]  /*14e40*/  SHF.L.W.U32.HI R57, R52.reuse, 0x13, R52.reuse ;  /* 0x0000001334397819 */ /* 0x140fe40000010e34 */
[----:B------:R-:W-:-:S02]  /*14e50*/  SHF.L.W.U32.HI R54, R52, 0xa, R52 ;  /* 0x0000000a34367819 */ /* 0x000fc40000010e34 */
[----:B------:R-:W-:Y:S01]  /*14e60*/  LOP3.LUT R8, R56, R59, RZ, 0xfc, !PT ;  /* 0x0000003b38087212 */ /* 0x000fe200078efcff */
[----:B------:R-:W-:Y:S01]  /*14e70*/  IMAD.IADD R56, R51, 0x1, R58 ;  /* 0x0000000133387824 */ /* 0x000fe200078e023a */
[----:B------:R-:W-:Y:S02]  /*14e80*/  LOP3.LUT R38, R54, R57, R38, 0x96, !PT ;  /* 0x0000003936267212 */ /* 0x000fe400078e9626 */
[----:B------:R-:W-:Y:S02]  /*14e90*/  LOP3.LUT R57, R48, R53, R52, 0xe8, !PT ;  /* 0x0000003530397212 */ /* 0x000fe400078ee834 */
[--C-:B------:R-:W-:Y:S02]  /*14ea0*/  SHF.L.W.U32.HI R51, R56, 0x15, R56.reuse ;  /* 0x0000001538337819 */ /* 0x100fe40000010e38 */
[----:B------:R-:W-:Y:S02]  /*14eb0*/  IADD3 R57, PT, PT, R58, R38, R57 ;  /* 0x000000263a397210 */ /* 0x000fe40007ffe039 */
[----:B------:R-:W-:-:S02]  /*14ec0*/  SHF.L.W.U32.HI R38, R56, 0x1a, R56 ;  /* 0x0000001a38267819 */ /* 0x000fc40000010e38 */
[----:B------:R-:W-:-:S04]  /*14ed0*/  SHF.L.W.U32.HI R54, R56, 0x7, R56 ;  /* 0x0000000738367819 */ /* 0x000fc80000010e38 */
[----:B------:R-:W-:Y:S02]  /*14ee0*/  LOP3.LUT R51, R54, R38, R51, 0x96, !PT ;  /* 0x0000002636337212 */ /* 0x000fe400078e9633 */
[----:B------:R-:W-:Y:S02]  /*14ef0*/  PRMT R38, R9, 0x7773, RZ ;  /* 0x0000777309267816 */ /* 0x000fe400000000ff */
[----:B------:R-:W-:Y:S02]  /*14f00*/  LOP3.LUT R9, R55, R56, R50, 0xe2, !PT ;  /* 0x0000003837097212 */ /* 0x000fe400078ee232 */
[----:B------:R-:W-:-:S04]  /*14f10*/  LOP3.LUT R38, R27, R38, RZ, 0xfc, !PT ;  /* 0x000000261b267212 */ /* 0x000fc800078efcff */
[----:B------:R-:W-:Y:S02]  /*14f20*/  IADD3 R54, PT, PT, R9, R51, R38 ;  /* 0x0000003309367210 */ /* 0x000fe40007ffe026 */
[C---:B------:R-:W-:Y:S02]  /*14f30*/  SHF.L.W.U32.HI R9, R57.reuse, 0x1e, R57 ;  /* 0x0000001e39097819 */ /* 0x040fe40000010e39 */
[----:B------:R-:W-:Y:S02]  /*14f40*/  IADD3 R51, PT, PT, R54, -0x27f85568, R49 ;  /* 0xd807aa9836337810 */ /* 0x000fe40007ffe031 */
[C-C-:B------:R-:W-:Y:S02]  /*14f50*/  SHF.L.W.U32.HI R54, R57.reuse, 0x13, R57.reuse ;  /* 0x0000001339367819 */ /* 0x140fe40000010e39 */
[----:B------:R-:W-:-:S04]  /*14f60*/  SHF.L.W.U32.HI R49, R57, 0xa, R57 ;  /* 0x0000000a39317819 */ /* 0x000fc80000010e39 */
[----:B------:R-:W-:Y:S01]  /*14f70*/  LOP3.LUT R49, R49, R54, R9, 0x96, !PT ;  /* 0x0000003631317212 */ /* 0x000fe200078e9609 */
[----:B------:R-:W-:Y:S01]  /*14f80*/  IMAD.IADD R9, R48, 0x1, R51 ;  /* 0x0000000130097824 */ /* 0x000fe200078e0233 */
[----:B------:R-:W-:Y:S02]  /*14f90*/  LOP3.LUT R48, R53, R52, R57, 0xe8, !PT ;  /* 0x0000003435307212 */ /* 0x000fe400078ee839 */
[----:B------:R-:W-:Y:S02]  /*14fa0*/  PRMT R6, R6, 0x7773, RZ ;  /* 0x0000777306067816 */ /* 0x000fe400000000ff */
[----:B------:R-:W-:Y:S02]  /*14fb0*/  IADD3 R48, PT, PT, R51, R49, R48 ;  /* 0x0000003133307210 */ /* 0x000fe40007ffe030 */
[C-C-:B------:R-:W-:Y:S02]  /*14fc0*/  SHF.L.W.U32.HI R49, R9.reuse, 0x1a, R9.reuse ;  /* 0x0000001a09317819 */ /* 0x140fe40000010e09 */
[----:B------:R-:W-:-:S02]  /*14fd0*/  SHF.L.W.U32.HI R54, R9, 0x15, R9 ;  /* 0x0000001509367819 */ /* 0x000fc40000010e09 */
[----:B------:R-:W-:Y:S02]  /*14fe0*/  SHF.L.W.U32.HI R51, R9, 0x7, R9 ;  /* 0x0000000709337819 */ /* 0x000fe40000010e09 */
[----:B------:R-:W-:Y:S02]  /*14ff0*/  LOP3.LUT R6, R15, R6, RZ, 0xfc, !PT ;  /* 0x000000060f067212 */ /* 0x000fe400078efcff */
[----:B------:R-:W-:Y:S02]  /*15000*/  LOP3.LUT R51, R51, R49, R54, 0x96, !PT ;  /* 0x0000003133337212 */ /* 0x000fe400078e9636 */
[----:B------:R-:W-:-:S04]  /*15010*/  LOP3.LUT R49, R56, R9, R55, 0xe2, !PT ;  /* 0x0000000938317212 */ /* 0x000fc800078ee237 */
[----:B------:R-:W-:Y:S02]  /*15020*/  IADD3 R49, PT, PT, R49, R51, R6 ;  /* 0x0000003331317210 */ /* 0x000fe40007ffe006 */
[C---:B------:R-:W-:Y:S02]  /*15030*/  SHF.L.W.U32.HI R51, R48.reuse, 0xa, R48 ;  /* 0x0000000a30337819 */ /* 0x040fe40000010e30 */
[----:B------:R-:W-:Y:S02]  /*15040*/  IADD3 R58, PT, PT, R49, 0x12835b01, R50 ;  /* 0x12835b01313a7810 */ /* 0x000fe40007ffe032 */
        /* <DEDUP_REMOVED lines=8> */
[----:B------:R-:W-:-:S02]  /*150d0*/  SHF.L.W.U32.HI R53, R54, 0x7, R54 ;  /* 0x0000000736357819 */ /* 0x000fc40000010e36 */
[----:B------:R-:W-:Y:S02]  /*150e0*/  PRMT R7, R7, 0x7773, RZ ;  /* 0x0000777307077816 */ /* 0x000fe400000000ff */
[----:B------:R-:W-:Y:S02]  /*150f0*/  LOP3.LUT R51, R53, R50, R51, 0x96, !PT ;  /* 0x0000003235337212 */ /* 0x000fe400078e9633 */
[----:B------:R-:W-:Y:S02]  /*15100*/  LOP3.LUT R7, R14, R7, RZ, 0xfc, !PT ;  /* 0x000000070e077212 */ /* 0x000fe400078efcff */
[----:B------:R-:W-:-:S04]  /*15110*/  LOP3.LUT R50, R9, R54, R56, 0xe2, !PT ;  /* 0x0000003609327212 */ /* 0x000fc800078ee238 */
[----:B------:R-:W-:Y:S02]  /*15120*/  IADD3 R50, PT, PT, R50, R51, R7 ;  /* 0x0000003332327210 */ /* 0x000fe40007ffe007 */
[C---:B------:R-:W-:Y:S02]  /*15130*/  SHF.L.W.U32.HI R51, R49.reuse, 0x13, R49 ;  /* 0x0000001331337819 */ /* 0x040fe40000010e31 */
[----:B------:R-:W-:Y:S02]  /*15140*/  IADD3 R55, PT, PT, R50, 0x243185be, R55 ;  /* 0x243185be32377810 */ /* 0x000fe40007ffe037 */
        /* <DEDUP_REMOVED lines=14> */
[--C-:B------:R-:W-:Y:S02]  /*15230*/  SHF.L.W.U32.HI R50, R53, 0x1e, R53.reuse ;  /* 0x0000001e35327819 */ /* 0x100fe40000010e35 */
        /* <DEDUP_REMOVED lines=21> */
[----:B------:R-:W-:-:S04]  /*15390*/  LOP3.LUT R48, R49, R53, R50, 0xe8, !PT ;  /* 0x0000003531307212 */ /* 0x000fc800078ee832 */
[----:B------:R-:W-:Y:S02]  /*153a0*/  IADD3 R48, PT, PT, R57, R9, R48 ;  /* 0x0000000939307210 */ /* 0x000fe40007ffe030 */
[C-C-:B------:R-:W-:Y:S02]  /*153b0*/  SHF.L.W.U32.HI R9, R55.reuse, 0x1a, R55.reuse ;  /* 0x0000001a37097819 */ /* 0x140fe40000010e37 */
[C-C-:B------:R-:W-:Y:S02]  /*153c0*/  SHF.L.W.U32.HI R56, R55.reuse, 0x15, R55.reuse ;  /* 0x0000001537387819 */ /* 0x140fe40000010e37 */
[----:B------:R-:W-:-:S04]  /*153d0*/  SHF.L.W.U32.HI R57, R55, 0x7, R55 ;  /* 0x0000000737397819 */ /* 0x000fc80000010e37 */
[----:B------:R-:W-:Y:S02]  /*153e0*/  LOP3.LUT R56, R57, R9, R56, 0x96, !PT ;  /* 0x0000000939387212 */ /* 0x000fe400078e9638 */
[----:B------:R-:W-:Y:S02]  /*153f0*/  IADD3 R57, PT, PT, R21, R46, R6 ;  /* 0x0000002e15397210 */ /* 0x000fe40007ffe006 */
[----:B------:R-:W-:Y:S02]  /*15400*/  PRMT R21, R2, 0x7773, RZ ;  /* 0x0000777302157816 */ /* 0x000fe400000000ff */
[----:B------:R-:W-:Y:S02]  /*15410*/  IADD3 R42, PT, PT, R42, R45, R7 ;  /* 0x0000002d2a2a7210 */ /* 0x000fe40007ffe007 */
[----:B------:R-:W-:Y:S02]  /*15420*/  LOP3.LUT R21, R10, R21, RZ, 0xfc, !PT ;  /* 0x000000150a157212 */ /* 0x000fe400078efcff */
[----:B------:R-:W-:Y:S01]  /*15430*/  LOP3.LUT R2, R52, R55, R51, 0xe2, !PT ;  /* 0x0000003734027212 */ /* 0x000fe200078ee233 */
[----:B------:R-:W-:Y:S01]  /*15440*/  IMAD.IADD R9, R47, 0x1, R42 ;  /* 0x000000012f097824 */ /* 0x000fe200078e022a */
[----:B------:R-:W-:-:S02]  /*15450*/  SHF.L.W.U32.HI R45, R48, 0x13, R48 ;  /* 0x00000013302d7819 */ /* 0x000fc40000010e30 */
[----:B------:R-:W-:Y:S02]  /*15460*/  IADD3 R59, PT, PT, R2, R56, R21 ;  /* 0x00000038023b7210 */ /* 0x000fe40007ffe015 */
[C-C-:B------:R-:W-:Y:S02]  /*15470*/  SHF.L.W.U32.HI R2, R48.reuse, 0x1e, R48.reuse ;  /* 0x0000001e30027819 */ /* 0x140fe40000010e30 */
[----:B------:R-:W-:-:S04]  /*15480*/  SHF.L.W.U32.HI R42, R48, 0xa, R48 ;  /* 0x0000000a302a7819 */ /* 0x000fc80000010e30 */
[----:B------:R-:W-:Y:S01]  /*15490*/  LOP3.LUT R47, R42, R45, R2, 0x96, !PT ;  /* 0x0000002d2a2f7212 */ /* 0x000fe200078e9602 */
[----:B------:R-:W-:Y:S01]  /*154a0*/  IMAD.IADD R2, R44, 0x1, R57 ;  /* 0x000000012c027824 */ /* 0x000fe200078e0239 */
[C-C-:B------:R-:W-:Y:S02]  /*154b0*/  SHF.L.W.U32.HI R44, R9.reuse, 0xf, R9.reuse ;  /* 0x0000000f092c7819 */ /* 0x140fe40000010e09 */
[--C-:B------:R-:W-:Y:S02]  /*154c0*/  SHF.L.W.U32.HI R45, R9, 0xd, R9.reuse ;  /* 0x0000000d092d7819 */ /* 0x100fe40000010e09 */
[----:B------:R-:W-:Y:S02]  /*154d0*/  SHF.R.U32.HI R42, RZ, 0xa, R9 ;  /* 0x0000000aff2a7819 */ /* 0x000fe40000011609 */
[----:B------:R-:W-:Y:S02]  /*154e0*/  IADD3 R54, PT, PT, R59, -0x7f214e02, R54 ;  /* 0x80deb1fe3b367810 */ /* 0x000fe40007ffe036 */
[----:B------:R-:W-:-:S02]  /*154f0*/  LOP3.LUT R46, R53, R50, R48, 0xe8, !PT ;  /* 0x00000032352e7212 */ /* 0x000fc400078ee830 */
[----:B------:R-:W-:Y:S01]  /*15500*/  LOP3.LUT R44, R42, R44, R45, 0x96, !PT ;  /* 0x0000002c2a2c7212 */ /* 0x000fe200078e962d */
[----:B------:R-:W-:Y:S01]  /*15510*/  IMAD.IADD R49, R49, 0x1, R54 ;  /* 0x0000000131317824 */ /* 0x000fe200078e0236 */
[----:B------:R-:W-:Y:S02]  /*15520*/  IADD3 R45, PT, PT, R54, R47, R46 ;  /* 0x0000002f362d7210 */ /* 0x000fe40007ffe02e */
[C-C-:B------:R-:W-:Y:S02]  /*15530*/  SHF.L.W.U32.HI R57, R2.reuse, 0xf, R2.reuse ;  /* 0x0000000f02397819 */ /* 0x140fe40000010e02 */
[--C-:B------:R-:W-:Y:S02]  /*15540*/  SHF.L.W.U32.HI R42, R2, 0xd, R2.reuse ;  /* 0x0000000d022a7819 */ /* 0x100fe40000010e02 */
[----:B------:R-:W-:Y:S02]  /*15550*/  SHF.R.U32.HI R46, RZ, 0xa, R2 ;  /* 0x0000000aff2e7819 */ /* 0x000fe40000011602 */
[----:B------:R-:W-:-:S02]  /*15560*/  SHF.L.W.U32.HI R47, R49, 0x15, R49 ;  /* 0x00000015312f7819 */ /* 0x000fc40000010e31 */
[----:B------:R-:W-:Y:S02]  /*15570*/  LOP3.LUT R57, R46, R57, R42, 0x96, !PT ;  /* 0x000000392e397212 */ /* 0x000fe400078e962a */
[C-C-:B------:R-:W-:Y:S02]  /*15580*/  SHF.L.W.U32.HI R42, R49.reuse, 0x1a, R49.reuse ;  /* 0x0000001a312a7819 */ /* 0x140fe40000010e31 */
[----:B------:R-:W-:-:S04]  /*15590*/  SHF.L.W.U32.HI R46, R49, 0x7, R49 ;  /* 0x00000007312e7819 */ /* 0x000fc80000010e31 */
[----:B------:R-:W-:Y:S02]  /*155a0*/  LOP3.LUT R46, R46, R42, R47, 0x96, !PT ;  /* 0x0000002a2e2e7212 */ /* 0x000fe400078e962f */
[----:B------:R-:W-:Y:S02]  /*155b0*/  LOP3.LUT R42, R55, R49, R52, 0xe2, !PT ;  /* 0x00000031372a7212 */ /* 0x000fe400078ee234 */
[----:B------:R-:W-:Y:S02]  /*155c0*/  SHF.L.W.U32.HI R47, R22, 0xe, R23 ;  /* 0x0000000e162f7819 */ /* 0x000fe40000010e17 */
[----:B------:R-:W-:Y:S02]  /*155d0*/  IADD3 R42, PT, PT, R42, R46, R3 ;  /* 0x0000002e2a2a7210 */ /* 0x000fe40007ffe003 */
[--C-:B------:R-:W-:Y:S02]  /*155e0*/  SHF.L.W.U32.HI R46, R23, 0x19, R23.reuse ;  /* 0x00000019172e7819 */ /* 0x100fe40000010e17 */
[----:B------:R-:W-:-:S02]  /*155f0*/  SHF.R.U32.HI R22, RZ, 0x3, R23 ;  /* 0x00000003ff167819 */ /* 0x000fc40000011617 */
[----:B------:R-:W-:Y:S02]  /*15600*/  IADD3 R54, PT, PT, R42, -0x6423f959, R51 ;  /* 0x9bdc06a72a367810 */ /* 0x000fe40007ffe033 */
[----:B------:R-:W-:Y:S02]  /*15610*/  LOP3.LUT R46, R22, R46, R47, 0x96, !PT ;  /* 0x0000002e162e7212 */ /* 0x000fe400078e962f */
[--C-:B------:R-:W-:Y:S02]  /*15620*/  SHF.L.W.U32.HI R22, R25, 0xe, R16.reuse ;  /* 0x0000000e19167819 */ /* 0x100fe40000010e10 */
[--C-:B------:R-:W-:Y:S02]  /*15630*/  SHF.L.W.U32.HI R25, R16, 0x19, R16.reuse ;  /* 0x0000001910197819 */ /* 0x100fe40000010e10 */
[----:B------:R-:W-:Y:S02]  /*15640*/  SHF.R.U32.HI R42, RZ, 0x3, R16 ;  /* 0x00000003ff2a7819 */ /* 0x000fe40000011610 */
[----:B------:R-:W-:-:S02]  /*15650*/  SHF.L.W.U32.HI R47, R45, 0xa, R45 ;  /* 0x0000000a2d2f7819 */ /* 0x000fc40000010e2d */
[----:B------:R-:W-:Y:S01]  /*15660*/  LOP3.LUT R25, R42, R25, R22, 0x96, !PT ;  /* 0x000000192a197212 */ /* 0x000fe200078e9616 */
[----:B------:R-:W-:Y:S01]  /*15670*/  IMAD.IADD R42, R53, 0x1, R54 ;  /* 0x00000001352a7824 */ /* 0x000fe200078e0236 */
[C-C-:B------:R-:W-:Y:S02]  /*15680*/  SHF.L.W.U32.HI R22, R45.reuse, 0x1e, R45.reuse ;  /* 0x0000001e2d167819 */ /* 0x140fe40000010e2d */
[----:B------:R-:W-:Y:S02]  /*15690*/  SHF.L.W.U32.HI R53, R45, 0x13, R45 ;  /* 0x000000132d357819 */ /* 0x000fe40000010e2d */
[C---:B------:R-:W-:Y:S02]  /*156a0*/  SHF.L.W.U32.HI R51, R42.reuse, 0x7, R42 ;  /* 0x000000072a337819 */ /* 0x040fe40000010e2a */
[----:B------:R-:W-:Y:S02]  /*156b0*/  LOP3.LUT R53, R47, R53, R22, 0x96, !PT ;  /* 0x000000352f357212 */ /* 0x000fe400078e9616 */
[----:B------:R-:W-:-:S02]  /*156c0*/  SHF.L.W.U32.HI R22, R42, 0x1a, R42 ;  /* 0x0000001a2a167819 */ /* 0x000fc40000010e2a */
        /* <DEDUP_REMOVED lines=10> */
[----:B------:R-:W-:-:S04]  /*15770*/  LOP3.LUT R51, R42, R22, R49, 0xe2, !PT ;  /* 0x000000162a337212 */ /* 0x000fc800078ee231 */
[----:B------:R-:W-:-:S04]  /*15780*/  IADD3 R52, PT, PT, R51, R52, R2 ;  /* 0x0000003433347210 */ /* 0x000fc80007ffe002 */
[----:B------:R-:W-:Y:S02]  /*15790*/  IADD3 R55, PT, PT, R52, -0x1b64963f, R55 ;  /* 0xe49b69c134377810 */ /* 0x000fe40007ffe037 */
[----:B------:R-:W-:Y:S02]  /*157a0*/  IADD3 R57, PT, PT, R20, R57, R4 ;  /* 0x0000003914397210 */ /* 0x000fe40007ffe004 */
[----:B------:R-:W-:Y:S01]  /*157b0*/  IADD3 R20, PT, PT, R23, R44, R5 ;  /* 0x0000002c17147210 */ /* 0x000fe20007ffe005 */
[----:B------:R-:W-:Y:S01]  /*157c0*/  IMAD.IADD R51, R48, 0x1, R55 ;  /* 0x0000000130337824 */ /* 0x000fe200078e0237 */
[----:B------:R-:W-:-:S03]  /*157d0*/  LOP3.LUT R44, R50, R48, R45, 0xe8, !PT ;  /* 0x00000030322c7212 */ /* 0x000fc600078ee82d */
[----:B------:R-:W-:Y:S01]  /*157e0*/  IMAD.IADD R20, R25, 0x1, R20 ;  /* 0x0000000119147824 */ /* 0x000fe200078e0214 */
[C-C-:B------:R-:W-:Y:S02]  /*157f0*/  SHF.L.W.U32.HI R25, R51.reuse, 0x1a, R51.reuse ;  /* 0x0000001a33197819 */ /* 0x140fe40000010e33 */
[C-C-:B------:R-:W-:Y:S02]  /*15800*/  SHF.L.W.U32.HI R50, R51.reuse, 0x15, R51.reuse ;  /* 0x0000001533327819 */ /* 0x140fe40000010e33 */
[----:B------:R-:W-:Y:S01]  /*15810*/  SHF.L.W.U32.HI R52, R51, 0x7, R51 ;  /* 0x0000000733347819 */ /* 0x000fe20000010e33 */
[----:B------:R-:W-:Y:S01]  /*15820*/  IMAD.IADD R23, R46, 0x1, R57 ;  /* 0x000000012e177824 */ /* 0x000fe200078e0239 */
[----:B------:R-:W-:Y:S02]  /*15830*/  IADD3 R44, PT, PT, R54, R53, R44 ;  /* 0x00000035362c7210 */ /* 0x000fe40007ffe02c */
[----:B------:R-:W-:Y:S02]  /*15840*/  LOP3.LUT R53, R52, R25, R50, 0x96, !PT ;  /* 0x0000001934357212 */ /* 0x000fe400078e9632 */
[----:B------:R-:W-:-:S02]  /*15850*/  SHF.L.W.U32.HI R52, R20, 0xf, R20 ;  /* 0x0000000f14347819 */ /* 0x000fc40000010e14 */
[--C-:B------:R-:W-:Y:S02]  /*15860*/  SHF.L.W.U32.HI R25, R20, 0xd, R20.reuse ;  /* 0x0000000d14197819 */ /* 0x100fe40000010e14 */
[----:B------:R-:W-:Y:S02]  /*15870*/  SHF.R.U32.HI R46, RZ, 0xa, R20 ;  /* 0x0000000aff2e7819 */ /* 0x000fe40000011614 */
[----:B------:R-:W-:Y:S02]  /*15880*/  LOP3.LUT R50, R22, R51, R42, 0xe2, !PT ;  /* 0x0000003316327212 */ /* 0x000fe400078ee22a */
[----:B------:R-:W-:Y:S02]  /*15890*/  LOP3.LUT R52, R46, R52, R25, 0x96, !PT ;  /* 0x000000342e347212 */ /* 0x000fe400078e9619 */
[----:B------:R-:W-:Y:S02]  /*158a0*/  IADD3 R54, PT, PT, R50, R53, R9 ;  /* 0x0000003532367210 */ /* 0x000fe40007ffe009 */
[----:B------:R-:W-:-:S02]  /*158b0*/  SHF.L.W.U32.HI R25, R23, 0xf, R23 ;  /* 0x0000000f17197819 */ /* 0x000fc40000010e17 */
[--C-:B------:R-:W-:Y:S02]  /*158c0*/  SHF.L.W.U32.HI R46, R23, 0xd, R23.reuse ;  /* 0x0000000d172e7819 */ /* 0x100fe40000010e17 */
[----:B------:R-:W-:Y:S02]  /*158d0*/  SHF.R.U32.HI R50, RZ, 0xa, R23 ;  /* 0x0000000aff327819 */ /* 0x000fe40000011617 */
[----:B------:R-:W-:Y:S02]  /*158e0*/  SHF.L.W.U32.HI R53, R44, 0xa, R44 ;  /* 0x0000000a2c357819 */ /* 0x000fe40000010e2c */
[----:B------:R-:W-:Y:S02]  /*158f0*/  LOP3.LUT R25, R50, R25, R46, 0x96, !PT ;  /* 0x0000001932197212 */ /* 0x000fe400078e962e */
[----:B------:R-:W-:Y:S02]  /*15900*/  IADD3 R50, PT, PT, R54, -0x1041b87a, R49 ;  /* 0xefbe478636327810 */ /* 0x000fe40007ffe031 */
[----:B------:R-:W-:-:S02]  /*15910*/  SHF.L.W.U32.HI R46, R44, 0x1e, R44 ;  /* 0x0000001e2c2e7819 */ /* 0x000fc40000010e2c */
[----:B------:R-:W-:-:S04]  /*15920*/  SHF.L.W.U32.HI R49, R44, 0x13, R44 ;  /* 0x000000132c317819 */ /* 0x000fc80000010e2c */
        /* <DEDUP_REMOVED lines=8> */
[--C-:B------:R-:W-:Y:S02]  /*159b0*/  SHF.L.W.U32.HI R49, R18, 0xe, R26.reuse ;  /* 0x0000000e12317819 */ /* 0x100fe40000010e1a */
[--C-:B------:R-:W-:Y:S02]  /*159c0*/  SHF.L.W.U32.HI R18, R26, 0x19, R26.reuse ;  /* 0x000000191a127819 */ /* 0x100fe40000010e1a */
[----:B------:R-:W-:Y:S02]  /*159d0*/  SHF.R.U32.HI R46, RZ, 0x3, R26 ;  /* 0x00000003ff2e7819 */ /* 0x000fe4000001161a */
[----:B------:R-:W-:Y:S02]  /*159e0*/  LOP3.LUT R54, R51, R48, R22, 0xe2, !PT ;  /* 0x0000003033367212 */ /* 0x000fe400078ee216 */
[----:B------:R-:W-:-:S02]  /*159f0*/  LOP3.LUT R18, R46, R18, R49, 0x96, !PT ;  /* 0x000000122e127212 */ /* 0x000fc400078e9631 */
[----:B------:R-:W-:Y:S02]  /*15a00*/  IADD3 R49, PT, PT, R54, R53, R23 ;  /* 0x0000003536317210 */ /* 0x000fe40007ffe017 */
[--C-:B------:R-:W-:Y:S02]  /*15a10*/  SHF.L.W.U32.HI R46, R43, 0xe, R24.reuse ;  /* 0x0000000e2b2e7819 */ /* 0x100fe40000010e18 */
[--C-:B------:R-:W-:Y:S02]  /*15a20*/  SHF.L.W.U32.HI R53, R24, 0x19, R24.reuse ;  /* 0x0000001918357819 */ /* 0x100fe40000010e18 */
[----:B------:R-:W-:Y:S02]  /*15a30*/  SHF.R.U32.HI R43, RZ, 0x3, R24 ;  /* 0x00000003ff2b7819 */ /* 0x000fe40000011618 */
[----:B------:R-:W-:Y:S02]  /*15a40*/  IADD3 R49, PT, PT, R49, 0xfc19dc6, R42 ;  /* 0x0fc19dc631317810 */ /* 0x000fe40007ffe02a */
[----:B------:R-:W-:-:S02]  /*15a50*/  LOP3.LUT R53, R43, R53, R46, 0x96, !PT ;  /* 0x000000352b357212 */ /* 0x000fc400078e962e */
[C---:B------:R-:W-:Y:S01]  /*15a60*/  SHF.L.W.U32.HI R54, R47.reuse, 0x1e, R47 ;  /* 0x0000001e2f367819 */ /* 0x040fe20000010e2f */
[----:B------:R-:W-:Y:S01]  /*15a70*/  IMAD.IADD R43, R44, 0x1, R49 ;  /* 0x000000012c2b7824 */ /* 0x000fe200078e0231 */
[C-C-:B------:R-:W-:Y:S02]  /*15a80*/  SHF.L.W.U32.HI R57, R47.reuse, 0x13, R47.reuse ;  /* 0x000000132f397819 */ /* 0x140fe40000010e2f */
[----:B------:R-:W-:Y:S02]  /*15a90*/  SHF.L.W.U32.HI R42, R47, 0xa, R47 ;  /* 0x0000000a2f2a7819 */ /* 0x000fe40000010e2f */
[C-C-:B------:R-:W-:Y:S02]  /*15aa0*/  SHF.L.W.U32.HI R46, R43.reuse, 0x7, R43.reuse ;  /* 0x000000072b2e7819 */ /* 0x140fe40000010e2b */
[----:B------:R-:W-:Y:S02]  /*15ab0*/  LOP3.LUT R54, R42, R57, R54, 0x96, !PT ;  /* 0x000000392a367212 */ /* 0x000fe400078e9636 */
[----:B------:R-:W-:-:S02]  /*15ac0*/  SHF.L.W.U32.HI R42, R43, 0x1a, R43 ;  /* 0x0000001a2b2a7819 */ /* 0x000fc40000010e2b */
[----:B------:R-:W-:-:S04]  /*15ad0*/  SHF.L.W.U32.HI R57, R43, 0x15, R43 ;  /* 0x000000152b397819 */ /* 0x000fc80000010e2b */
[----:B------:R-:W-:Y:S02]  /*15ae0*/  LOP3.LUT R42, R46, R42, R57, 0x96, !PT ;  /* 0x0000002a2e2a7212 */ /* 0x000fe400078e9639 */
[----:B------:R-:W-:-:S04]  /*15af0*/  LOP3.LUT R57, R48, R43, R51, 0xe2, !PT ;  /* 0x0000002b30397212 */ /* 0x000fc800078ee233 */
[----:B------:R-:W-:-:S04]  /*15b00*/  IADD3 R57, PT, PT, R57, R42, R20 ;  /* 0x0000002a39397210 */ /* 0x000fc80007ffe014 */
[----:B------:R-:W-:-:S05]  /*15b10*/  IADD3 R46, PT, PT, R57, 0x240ca1cc, R22 ;  /* 0x240ca1cc392e7810 */ /* 0x000fca0007ffe016 */
[----:B------:R-:W-:Y:S01]  /*15b20*/  IMAD.IADD R42, R47, 0x1, R46 ;  /* 0x000000012f2a7824 */ /* 0x000fe200078e022e */
[----:B------:R-:W-:-:S04]  /*15b30*/  IADD3 R25, PT, PT, R16, R25, R21 ;  /* 0x0000001910197210 */ /* 0x000fc80007ffe015 */
[C-C-:B------:R-:W-:Y:S02]  /*15b40*/  SHF.L.W.U32.HI R16, R42.reuse, 0x1a, R42.reuse ;  /* 0x0000001a2a107819 */ /* 0x140fe40000010e2a */
[C-C-:B------:R-:W-:Y:S02]  /*15b50*/  SHF.L.W.U32.HI R57, R42.reuse, 0x15, R42.reuse ;  /* 0x000000152a397819 */ /* 0x140fe40000010e2a */
[----:B------:R-:W-:Y:S01]  /*15b60*/  SHF.L.W.U32.HI R22, R42, 0x7, R42 ;  /* 0x000000072a167819 */ /* 0x000fe20000010e2a */
[----:B------:R-:W-:-:S03]  /*15b70*/  IMAD.IADD R25, R18, 0x1, R25 ;  /* 0x0000000112197824 */ /* 0x000fc600078e0219 */
[----:B------:R-:W-:Y:S02]  /*15b80*/  LOP3.LUT R22, R22, R16, R57, 0x96, !PT ;  /* 0x0000001016167212 */ /* 0x000fe400078e9639 */
[----:B------:R-:W-:Y:S02]  /*15b90*/  LOP3.LUT R16, R43, R42, R48, 0xe2, !PT ;  /* 0x0000002a2b107212 */ /* 0x000fe400078ee230 */
[----:B------:R-:W-:Y:S02]  /*15ba0*/  LOP3.LUT R45, R45, R44, R47, 0xe8, !PT ;  /* 0x0000002c2d2d7212 */ /* 0x000fe400078ee82f */
[----:B------:R-:W-:Y:S02]  /*15bb0*/  IADD3 R22, PT, PT, R16, R22, R25 ;  /* 0x0000001610167210 */ /* 0x000fe40007ffe019 */
[----:B------:R-:W-:Y:S02]  /*15bc0*/  IADD3 R16, PT, PT, R26, R52, R3 ;  /* 0x000000341a107210 */ /* 0x000fe40007ffe003 */
[----:B------:R-:W-:-:S02]  /*15bd0*/  IADD3 R26, PT, PT, R55, R54, R45 ;  /* 0x00000036371a7210 */ /* 0x000fc40007ffe02d */
[----:B------:R-:W-:Y:S01]  /*15be0*/  IADD3 R51, PT, PT, R22, 0x2de92c6f, R51 ;  /* 0x2de92c6f16337810 */ /* 0x000fe20007ffe033 */
[----:B------:R-:W-:-:S04]  /*15bf0*/  IMAD.IADD R16, R53, 0x1, R16 ;  /* 0x0000000135107824 */ /* 0x000fc800078e0210 */
[----:B------:R-:W-:Y:S01]  /*15c00*/  IMAD.IADD R45, R26, 0x1, R51 ;  /* 0x000000011a2d7824 */ /* 0x000fe200078e0233 */
[C-C-:B------:R-:W-:Y:S02]  /*15c10*/  SHF.L.W.U32.HI R22, R16.reuse, 0xf, R16.reuse ;  /* 0x0000000f10167819 */ /* 0x140fe40000010e10 */
[--C-:B------:R-:W-:Y:S02]  /*15c20*/  SHF.L.W.U32.HI R53, R16, 0xd, R16.reuse ;  /* 0x0000000d10357819 */ /* 0x100fe40000010e10 */
[C-C-:B------:R-:W-:Y:S02]  /*15c30*/  SHF.L.W.U32.HI R52, R45.reuse, 0x1a, R45.reuse ;  /* 0x0000001a2d347819 */ /* 0x140fe40000010e2d */
[C-C-:B------:R-:W-:Y:S02]  /*15c40*/  SHF.L.W.U32.HI R55, R45.reuse, 0x15, R45.reuse ;  /* 0x000000152d377819 */ /* 0x140fe40000010e2d */
[----:B------:R-:W-:Y:S02]  /*15c50*/  SHF.L.W.U32.HI R54, R45, 0x7, R45 ;  /* 0x000000072d367819 */ /* 0x000fe40000010e2d */
[----:B------:R-:W-:-:S02]  /*15c60*/  SHF.R.U32.HI R18, RZ, 0xa, R16 ;  /* 0x0000000aff127819 */ /* 0x000fc40000011610 */
[----:B------:R-:W-:Y:S02]  /*15c70*/  LOP3.LUT R54, R54, R52, R55, 0x96, !PT ;  /* 0x0000003436367212 */ /* 0x000fe400078e9637 */
[----:B------:R-:W-:Y:S02]  /*15c80*/  LOP3.LUT R22, R18, R22, R53, 0x96, !PT ;  /* 0x0000001612167212 */ /* 0x000fe400078e9635 */
[----:B------:R-:W-:Y:S02]  /*15c90*/  LOP3.LUT R55, R42, R45, R43, 0xe2, !PT ;  /* 0x0000002d2a377212 */ /* 0x000fe400078ee22b */
[C-C-:B------:R-:W-:Y:S02]  /*15ca0*/  SHF.L.W.U32.HI R18, R26.reuse, 0x1e, R26.reuse ;  /* 0x0000001e1a127819 */ /* 0x140fe40000010e1a */
[C-C-:B------:R-:W-:Y:S02]  /*15cb0*/  SHF.L.W.U32.HI R53, R26.reuse, 0x13, R26.reuse ;  /* 0x000000131a357819 */ /* 0x140fe40000010e1a */
[----:B------:R-:W-:-:S02]  /*15cc0*/  SHF.L.W.U32.HI R52, R26, 0xa, R26 ;  /* 0x0000000a1a347819 */ /* 0x000fc40000010e1a */
[----:B------:R-:W-:Y:S02]  /*15cd0*/  IADD3 R57, PT, PT, R55, R54, R16 ;  /* 0x0000003637397210 */ /* 0x000fe40007ffe010 */
[----:B------:R-:W-:Y:S02]  /*15ce0*/  LOP3.LUT R52, R52, R53, R18, 0x96, !PT ;  /* 0x0000003534347212 */ /* 0x000fe400078e9612 */
[----:B------:R-:W-:Y:S02]  /*15cf0*/  LOP3.LUT R55, R44, R47, R26, 0xe8, !PT ;  /* 0x0000002f2c377212 */ /* 0x000fe400078ee81a */
[C-C-:B------:R-:W-:Y:S02]  /*15d00*/  SHF.L.W.U32.HI R18, R25.reuse, 0xf, R25.reuse ;  /* 0x0000000f19127819 */ /* 0x140fe40000010e19 */
[--C-:B------:R-:W-:Y:S02]  /*15d10*/  SHF.L.W.U32.HI R53, R25, 0xd, R25.reuse ;  /* 0x0000000d19357819 */ /* 0x100fe40000010e19 */
[----:B------:R-:W-:-:S02]  /*15d20*/  SHF.R.U32.HI R44, RZ, 0xa, R25 ;  /* 0x0000000aff2c7819 */ /* 0x000fc40000011619 */
[----:B------:R-:W-:Y:S02]  /*15d30*/  IADD3 R48, PT, PT, R57, 0x4a7484aa, R48 ;  /* 0x4a7484aa39307810 */ /* 0x000fe40007ffe030 */
        /* <DEDUP_REMOVED lines=17> */
[----:B------:R-:W-:Y:S02]  /*15e50*/  IADD3 R50, PT, PT, R57, R50, R18 ;  /* 0x0000003239327210 */ /* 0x000fe40007ffe012 */
[----:B------:R-:W-:-:S02]  /*15e60*/  LOP3.LUT R55, R44, R55, R24, 0x96, !PT ;  /* 0x000000372c377212 */ /* 0x000fc400078e9618 */
        /* <DEDUP_REMOVED lines=8> */
[----:B------:R-:W-:Y:S02]  /*15ef0*/  IADD3 R29, PT, PT, R29, R22, R2 ;  /* 0x000000161d1d7210 */ /* 0x000fe40007ffe002 */
[C-C-:B------:R-:W-:Y:S02]  /*15f00*/  SHF.L.W.U32.HI R47, R18.reuse, 0xf, R18.reuse ;  /* 0x0000000f122f7819 */ /* 0x140fe40000010e12 */
[--C-:B------:R-:W-:Y:S02]  /*15f10*/  SHF.L.W.U32.HI R50, R18, 0xd, R18.reuse ;  /* 0x0000000d12327819 */ /* 0x100fe40000010e12 */
[----:B------:R-:W-:Y:S02]  /*15f20*/  SHF.R.U32.HI R49, RZ, 0xa, R18 ;  /* 0x0000000aff317819 */ /* 0x000fe40000011612 */
[C-C-:B------:R-:W-:Y:S02]  /*15f30*/  SHF.L.W.U32.HI R52, R27.reuse, 0x1a, R27.reuse ;  /* 0x0000001a1b347819 */ /* 0x140fe40000010e1b */
[----:B------:R-:W-:-:S02]  /*15f40*/  SHF.L.W.U32.HI R55, R27, 0x15, R27 ;  /* 0x000000151b377819 */ /* 0x000fc40000010e1b */
[----:B------:R-:W-:Y:S01]  /*15f50*/  SHF.L.W.U32.HI R54, R27, 0x7, R27 ;  /* 0x000000071b367819 */ /* 0x000fe20000010e1b */
[----:B------:R-:W-:Y:S01]  /*15f60*/  IMAD.IADD R22, R24, 0x1, R29 ;  /* 0x0000000118167824 */ /* 0x000fe200078e021d */
[----:B------:R-:W-:Y:S02]  /*15f70*/  LOP3.LUT R47, R49, R47, R50, 0x96, !PT ;  /* 0x0000002f312f7212 */ /* 0x000fe400078e9632 */
[----:B------:R-:W-:Y:S02]  /*15f80*/  LOP3.LUT R52, R54, R52, R55, 0x96, !PT ;  /* 0x0000003436347212 */ /* 0x000fe400078e9637 */
[C-C-:B------:R-:W-:Y:S02]  /*15f90*/  SHF.L.W.U32.HI R24, R44.reuse, 0x1e, R44.reuse ;  /* 0x0000001e2c187819 */ /* 0x140fe40000010e2c */
[C-C-:B------:R-:W-:Y:S02]  /*15fa0*/  SHF.L.W.U32.HI R29, R44.reuse, 0x13, R44.reuse ;  /* 0x000000132c1d7819 */ /* 0x140fe40000010e2c */
[----:B------:R-:W-:-:S02]  /*15fb0*/  SHF.L.W.U32.HI R49, R44, 0xa, R44 ;  /* 0x0000000a2c317819 */ /* 0x000fc40000010e2c */
        /* <DEDUP_REMOVED lines=118> */
[----:B------:R-:W-:Y:S02]  /*16720*/  IADD3 R42, PT, PT, R42, R46, R5 ;  /* 0x0000002e2a2a7210 */ /* 0x000fe40007ffe005 */
[----:B------:R-:W-:Y:S02]  /*16730*/  LOP3.LUT R38, R11, R44, R29, 0xe8, !PT ;  /* 0x0000002c0b267212 */ /* 0x000fe400078ee81d */
[----:B------:R-:W-:-:S02]  /*16740*/  IADD3 R47, PT, PT, R42, -0x391ff40d, R47 ;  /* 0xc6e00bf32a2f7810 */ /* 0x000fc40007ffe02f */
[C---:B------:R-:W-:Y:S02]  /*16750*/  SHF.L.W.U32.HI R8, R4.reuse, 0xf, R4 ;  /* 0x0000000f04087819 */ /* 0x040fe40000010e04 */
[----:B------:R-:W-:Y:S02]  /*16760*/  IADD3 R38, PT, PT, R45, R43, R38 ;  /* 0x0000002b2d267210 */ /* 0x000fe40007ffe026 */
[--C-:B------:R-:W-:Y:S02]  /*16770*/  SHF.L.W.U32.HI R11, R4, 0xd, R4.reuse ;  /* 0x0000000d040b7819 */ /* 0x100fe40000010e04 */
[----:B------:R-:W-:Y:S02]  /*16780*/  SHF.R.U32.HI R42, RZ, 0xa, R4 ;  /* 0x0000000aff2a7819 */ /* 0x000fe40000011604 */
[----:B------:R-:W-:Y:S01]  /*16790*/  SHF.L.W.U32.HI R45, R12, 0xe, R3 ;  /* 0x0000000e0c2d7819 */ /* 0x000fe20000010e03 */
[----:B------:R-:W-:Y:S01]  /*167a0*/  IMAD.IADD R43, R38, 0x1, R47 ;  /* 0x00000001262b7824 */ /* 0x000fe200078e022f */
        /* <DEDUP_REMOVED lines=69> */
[----:B------:R-:W-:Y:S02]  /*16c00*/  IADD3 R10, PT, PT, R45, 0x14292967, R10 ;  /* 0x142929672d0a7810 */ /* 0x000fe40007ffe00a */
[----:B------:R-:W-:Y:S02]  /*16c10*/  IADD3 R13, PT, PT, R26, R44, R13 ;  /* 0x0000002c1a0d7210 */ /* 0x000fe40007ffe00d */
[C-C-:B------:R-:W-:Y:S02]  /*16c20*/  SHF.L.W.U32.HI R29, R9.reuse, 0x19, R9.reuse ;  /* 0x00000019091d7819 */ /* 0x140fe40000010e09 */
[--C-:B------:R-:W-:Y:S02]  /*16c30*/  SHF.L.W.U32.HI R38, R9, 0xe, R9.reuse ;  /* 0x0000000e09267819 */ /* 0x100fe40000010e09 */
[----:B------:R-:W-:-:S02]  /*16c40*/  SHF.R.U32.HI R42, RZ, 0x3, R9 ;  /* 0x00000003ff2a7819 */ /* 0x000fc40000011609 */
        /* <DEDUP_REMOVED lines=25> */
[C---:B------:R-:W-:Y:S02]  /*16de0*/  SHF.L.W.U32.HI R38, R29.reuse, 0x1a, R29 ;  /* 0x0000001a1d267819 */ /* 0x040fe40000010e1d */
[----:B------:R-:W-:Y:S02]  /*16df0*/  LOP3.LUT R42, R44, R42, R45, 0x96, !PT ;  /* 0x0000002a2c2a7212 */ /* 0x000fe400078e962d */
[C-C-:B------:R-:W-:Y:S02]  /*16e00*/  SHF.L.W.U32.HI R45, R29.reuse, 0x15, R29.reuse ;  /* 0x000000151d2d7819 */ /* 0x140fe40000010e1d */
[----:B------:R-:W-:Y:S02]  /*16e10*/  SHF.L.W.U32.HI R44, R29, 0x7, R29 ;  /* 0x000000071d2c7819 */ /* 0x000fe40000010e1d */
[----:B------:R-:W-:-:S02]  /*16e20*/  IADD3 R9, PT, PT, R9, R21, R6 ;  /* 0x0000001509097210 */ /* 0x000fc40007ffe006 */
[----:B------:R-:W-:Y:S02]  /*16e30*/  LOP3.LUT R47, R44, R38, R45, 0x96, !PT ;  /* 0x000000262c2f7212 */ /* 0x000fe400078e962d */
[--C-:B------:R-:W-:Y:S01]  /*16e40*/  SHF.L.W.U32.HI R44, R26, 0x1e, R26.reuse ;  /* 0x0000001e1a2c7819 */ /* 0x100fe20000010e1a */
[----:B------:R-:W-:Y:S01]  /*16e50*/  IMAD.IADD R9, R42, 0x1, R9 ;  /* 0x000000012a097824 */ /* 0x000fe200078e0209 */
[C-C-:B------:R-:W-:Y:S02]  /*16e60*/  SHF.L.W.U32.HI R45, R26.reuse, 0x13, R26.reuse ;  /* 0x000000131a2d7819 */ /* 0x140fe40000010e1a */
[----:B------:R-:W-:Y:S02]  /*16e70*/  SHF.L.W.U32.HI R46, R26, 0xa, R26 ;  /* 0x0000000a1a2e7819 */ /* 0x000fe40000010e1a */
[----:B------:R-:W-:Y:S02]  /*16e80*/  LOP3.LUT R48, R2, R29, R27, 0xe2, !PT ;  /* 0x0000001d02307212 */ /* 0x000fe400078ee21b */
[----:B------:R-:W-:-:S02]  /*16e90*/  LOP3.LUT R44, R46, R45, R44, 0x96, !PT ;  /* 0x0000002d2e2c7212 */ /* 0x000fc400078e962c */
[C-C-:B------:R-:W-:Y:S02]  /*16ea0*/  SHF.L.W.U32.HI R21, R11.reuse, 0xf, R11.reuse ;  /* 0x0000000f0b157819 */ /* 0x140fe40000010e0b */
[--C-:B------:R-:W-:Y:S02]  /*16eb0*/  SHF.L.W.U32.HI R38, R11, 0xd, R11.reuse ;  /* 0x0000000d0b267819 */ /* 0x100fe40000010e0b */
[----:B------:R-:W-:Y:S02]  /*16ec0*/  SHF.R.U32.HI R42, RZ, 0xa, R11 ;  /* 0x0000000aff2a7819 */ /* 0x000fe4000001160b */
[----:B------:R-:W-:Y:S02]  /*16ed0*/  LOP3.LUT R45, R28, R13, R26, 0xe8, !PT ;  /* 0x0000000d1c2d7212 */ /* 0x000fe400078ee81a */
[----:B------:R-:W-:Y:S02]  /*16ee0*/  IADD3 R49, PT, PT, R48, R47, R9 ;  /* 0x0000002f30317210 */ /* 0x000fe40007ffe009 */
[----:B------:R-:W-:-:S02]  /*16ef0*/  LOP3.LUT R21, R42, R21, R38, 0x96, !PT ;  /* 0x000000152a157212 */ /* 0x000fc400078e9626 */
[----:B------:R-:W-:Y:S02]  /*16f00*/  IADD3 R45, PT, PT, R14, R44, R45 ;  /* 0x0000002c0e2d7210 */ /* 0x000fe40007ffe02d */
[C-C-:B------:R-:W-:Y:S02]  /*16f10*/  SHF.L.W.U32.HI R28, R20.reuse, 0x19, R20.reuse ;  /* 0x00000019141c7819 */ /* 0x140fe40000010e14 */
[--C-:B------:R-:W-:Y:S02]  /*16f20*/  SHF.L.W.U32.HI R47, R20, 0xe, R20.reuse ;  /* 0x0000000e142f7819 */ /* 0x100fe40000010e14 */
[----:B------:R-:W-:Y:S02]  /*16f30*/  SHF.R.U32.HI R38, RZ, 0x3, R20 ;  /* 0x00000003ff267819 */ /* 0x000fe40000011614 */
        /* <DEDUP_REMOVED lines=32> */
[----:B------:R-:W-:Y:S02]  /*17140*/  SHF.L.W.U32.HI R49, R12, 0x13, R12 ;  /* 0x000000130c317819 */ /* 0x000fe40000010e0c */
        /* <DEDUP_REMOVED lines=84> */
[C-C-:B------:R-:W-:Y:S02]  /*17690*/  SHF.L.W.U32.HI R14, R24.reuse, 0x19, R24.reuse ;  /* 0x00000019180e7819 */ /* 0x140fe40000010e18 */
        /* <DEDUP_REMOVED lines=22> */
[----:B------:R-:W-:Y:S02]  /*17800*/  IADD3 R26, PT, PT, R51, -0x6d8dd37b, R26 ;  /* 0x92722c85331a7810 */ /* 0x000fe40007ffe01a */
[----:B------:R-:W-:Y:S02]  /*17810*/  IADD3 R45, PT, PT, R20, R42, R45 ;  /* 0x0000002a142d7210 */ /* 0x000fe40007ffe02d */
        /* <DEDUP_REMOVED lines=23> */
[--C-:B------:R-:W-:Y:S02]  /*17990*/  SHF.L.W.U32.HI R38, R6, 0x19, R6.reuse ;  /* 0x0000001906267819 */ /* 0x100fe40000010e06 */
        /* <DEDUP_REMOVED lines=256> */
[C-C-:B------:R-:W-:Y:S02]  /*189a0*/  SHF.L.W.U32.HI R7, R43.reuse, 0xf, R43.reuse ;  /* 0x0000000f2b077819 */ /* 0x140fe40000010e2b */
[--C-:B------:R-:W-:Y:S02]  /*189b0*/  SHF.L.W.U32.HI R28, R43, 0xd, R43.reuse ;  /* 0x0000000d2b1c7819 */ /* 0x100fe40000010e2b */
[----:B------:R-:W-:Y:S02]  /*189c0*/  SHF.R.U32.HI R38, RZ, 0xa, R43 ;  /* 0x0000000aff267819 */ /* 0x000fe4000001162b */
[----:B------:R-:W-:Y:S02]  /*189d0*/  LOP3.LUT R47, R26, R9, R18, 0xe8, !PT ;  /* 0x000000091a2f7212 */ /* 0x000fe400078ee812 */
[----:B------:R-:W-:-:S02]  /*189e0*/  IADD3 R51, PT, PT, R46, R48, R13 ;  /* 0x000000302e337210 */ /* 0x000fc40007ffe00d */
[----:B------:R-:W-:Y:S02]  /*189f0*/  LOP3.LUT R7, R38, R7, R28, 0x96, !PT ;  /* 0x0000000726077212 */ /* 0x000fe400078e961c */
[----:B------:R-:W-:Y:S02]  /*18a00*/  IADD3 R47, PT, PT, R22, R42, R47 ;  /* 0x0000002a162f7210 */ /* 0x000fe40007ffe02f */
[C-C-:B------:R-:W-:Y:S02]  /*18a10*/  SHF.L.W.U32.HI R26, R2.reuse, 0x19, R2.reuse ;  /* 0x00000019021a7819 */ /* 0x140fe40000010e02 */
[--C-:B------:R-:W-:Y:S02]  /*18a20*/  SHF.L.W.U32.HI R49, R2, 0xe, R2.reuse ;  /* 0x0000000e02317819 */ /* 0x100fe40000010e02 */
[----:B------:R-:W-:Y:S02]  /*18a30*/  SHF.R.U32.HI R28, RZ, 0x3, R2 ;  /* 0x00000003ff1c7819 */ /* 0x000fe40000011602 */
        /* <DEDUP_REMOVED lines=98> */
[C---:B------:R-:W-:Y:S01]  /*19060*/  IMAD.IADD R10, R27.reuse, 0x1, R26 ;  /* 0x000000011b0a7824 */ /* 0x040fe200078e021a */
[----:B------:R-:W-:Y:S02]  /*19070*/  LOP3.LUT R28, R38, R28, R47, 0x96, !PT ;  /* 0x0000001c261c7212 */ /* 0x000fe400078e962f */
[C-C-:B------:R-:W-:Y:S02]  /*19080*/  SHF.L.W.U32.HI R12, R27.reuse, 0x1e, R27.reuse ;  /* 0x0000001e1b0c7819 */ /* 0x140fe40000010e1b */
[C-C-:B------:R-:W-:Y:S02]  /*19090*/  SHF.L.W.U32.HI R47, R27.reuse, 0x13, R27.reuse ;  /* 0x000000131b2f7819 */ /* 0x140fe40000010e1b */
[----:B------:R-:W-:Y:S02]  /*190a0*/  SHF.L.W.U32.HI R22, R27, 0xa, R27 ;  /* 0x0000000a1b167819 */ /* 0x000fe40000010e1b */
[----:B------:R-:W-:-:S02]  /*190b0*/  SHF.L.W.U32.HI R42, R10, 0x1a, R10 ;  /* 0x0000001a0a2a7819 */ /* 0x000fc40000010e0a */
[C-C-:B------:R-:W-:Y:S02]  /*190c0*/  SHF.L.W.U32.HI R49, R10.reuse, 0x15, R10.reuse ;  /* 0x000000150a317819 */ /* 0x140fe40000010e0a */
[----:B------:R-:W-:Y:S01]  /*190d0*/  SHF.L.W.U32.HI R44, R10, 0x7, R10 ;  /* 0x000000070a2c7819 */ /* 0x000fe20000010e0a */
[----:B------:R-:W-:Y:S01]  /*190e0*/  IMAD.IADD R11, R28, 0x1, R11 ;  /* 0x000000011c0b7824 */ /* 0x000fe200078e020b */
[----:B------:R-:W-:Y:S02]  /*190f0*/  LOP3.LUT R38, R22, R47, R12, 0x96, !PT ;  /* 0x0000002f16267212 */ /* 0x000fe400078e960c */
[C-C-:B------:R-:W-:Y:S02]  /*19100*/  SHF.L.W.U32.HI R12, R2.reuse, 0xf, R2.reuse ;  /* 0x0000000f020c7819 */ /* 0x140fe40000010e02 */
[--C-:B------:R-:W-:Y:S02]  /*19110*/  SHF.L.W.U32.HI R47, R2, 0xd, R2.reuse ;  /* 0x0000000d022f7819 */ /* 0x100fe40000010e02 */
[----:B------:R-:W-:-:S02]  /*19120*/  SHF.R.U32.HI R22, RZ, 0xa, R2 ;  /* 0x0000000aff167819 */ /* 0x000fc40000011602 */
[----:B------:R-:W-:Y:S02]  /*19130*/  LOP3.LUT R28, R25, R24, R27, 0xe8, !PT ;  /* 0x00000018191c7212 */ /* 0x000fe400078ee81b */
[----:B------:R-:W-:Y:S02]  /*19140*/  LOP3.LUT R44, R44, R42, R49, 0x96, !PT ;  /* 0x0000002a2c2c7212 */ /* 0x000fe400078e9631 */
[----:B------:R-:W-:Y:S02]  /*19150*/  LOP3.LUT R42, R23, R10, R18, 0xe2, !PT ;  /* 0x0000000a172a7212 */ /* 0x000fe400078ee212 */
[----:B------:R-:W-:Y:S02]  /*19160*/  LOP3.LUT R22, R22, R12, R47, 0x96, !PT ;  /* 0x0000000c16167212 */ /* 0x000fe400078e962f */
[----:B------:R-:W-:Y:S02]  /*19170*/  IADD3 R29, PT, PT, R29, R38, R28 ;  /* 0x000000261d1d7210 */ /* 0x000fe40007ffe01c */
[----:B------:R-:W-:-:S02]  /*19180*/  SHF.L.W.U32.HI R12, R6, 0x19, R6 ;  /* 0x00000019060c7819 */ /* 0x000fc40000010e06 */
[--C-:B------:R-:W-:Y:S02]  /*19190*/  SHF.L.W.U32.HI R25, R6, 0xe, R6.reuse ;  /* 0x0000000e06197819 */ /* 0x100fe40000010e06 */
[----:B------:R-:W-:Y:S02]  /*191a0*/  SHF.R.U32.HI R28, RZ, 0x3, R6 ;  /* 0x00000003ff1c7819 */ /* 0x000fe40000011606 */
[----:B------:R-:W-:Y:S02]  /*191b0*/  IADD3 R44, PT, PT, R42, R44, R11 ;  /* 0x0000002c2a2c7210 */ /* 0x000fe40007ffe00b */
[----:B------:R-:W-:Y:S02]  /*191c0*/  LOP3.LUT R25, R28, R12, R25, 0x96, !PT ;  /* 0x0000000c1c197212 */ /* 0x000fe400078e9619 */
[----:B------:R-:W-:Y:S02]  /*191d0*/  IADD3 R12, PT, PT, R44, 0x748f82ee, R21 ;  /* 0x748f82ee2c0c7810 */ /* 0x000fe40007ffe015 */
[----:B------:R-:W-:-:S02]  /*191e0*/  SHF.L.W.U32.HI R38, R29, 0x1e, R29 ;  /* 0x0000001e1d267819 */ /* 0x000fc40000010e1d */
[C-C-:B------:R-:W-:Y:S02]  /*191f0*/  SHF.L.W.U32.HI R47, R29.reuse, 0x13, R29.reuse ;  /* 0x000000131d2f7819 */ /* 0x140fe40000010e1d */
[C---:B------:R-:W-:Y:S01]  /*19200*/  SHF.L.W.U32.HI R42, R29.reuse, 0xa, R29 ;  /* 0x0000000a1d2a7819 */ /* 0x040fe20000010e1d */
[----:B------:R-:W-:Y:S01]  /*19210*/  IMAD.IADD R21, R29, 0x1, R12 ;  /* 0x000000011d157824 */ /* 0x000fe200078e020c */
[----:B------:R-:W-:Y:S02]  /*19220*/  IADD3 R22, PT, PT, R14, R22, R43 ;  /* 0x000000160e167210 */ /* 0x000fe40007ffe02b */
[----:B------:R-:W-:Y:S02]  /*19230*/  LOP3.LUT R14, R42, R47, R38, 0x96, !PT ;  /* 0x0000002f2a0e7212 */ /* 0x000fe400078e9626 */
[----:B------:R-:W-:Y:S02]  /*19240*/  LOP3.LUT R43, R24, R27, R29, 0xe8, !PT ;  /* 0x0000001b182b7212 */ /* 0x000fe400078ee81d */
[----:B------:R-:W-:-:S02]  /*19250*/  SHF.L.W.U32.HI R28, R21, 0x1a, R21 ;  /* 0x0000001a151c7819 */ /* 0x000fc40000010e15 */
[----:B------:R-:W-:Y:S02]  /*19260*/  IADD3 R14, PT, PT, R0, R14, R43 ;  /* 0x0000000e000e7210 */ /* 0x000fe40007ffe02b */
        /* <DEDUP_REMOVED lines=9> */
[----:B------:R-:W-:Y:S02]  /*19300*/  IADD3 R47, PT, PT, R43, R38, R22 ;  /* 0x000000262b2f7210 */ /* 0x000fe40007ffe016 */
[C-C-:B------:R-:W-:Y:S02]  /*19310*/  SHF.L.W.U32.HI R0, R11.reuse, 0xf, R11.reuse ;  /* 0x0000000f0b007819 */ /* 0x140fe40000010e0b */
[----:B------:R-:W-:-:S02]  /*19320*/  SHF.L.W.U32.HI R25, R11, 0xd, R11 ;  /* 0x0000000d0b197819 */ /* 0x000fc40000010e0b */
[----:B------:R-:W-:Y:S02]  /*19330*/  SHF.R.U32.HI R24, RZ, 0xa, R11 ;  /* 0x0000000aff187819 */ /* 0x000fe4000001160b */
[----:B------:R-:W-:Y:S02]  /*19340*/  LOP3.LUT R38, R27, R29, R14, 0xe8, !PT ;  /* 0x0000001d1b267212 */ /* 0x000fe400078ee80e */
[----:B------:R-:W-:Y:S02]  /*19350*/  LOP3.LUT R0, R24, R0, R25, 0x96, !PT ;  /* 0x0000000018007212 */ /* 0x000fe400078e9619 */
[----:B------:R-:W-:Y:S02]  /*19360*/  IADD3 R18, PT, PT, R47, 0x78a5636f, R18 ;  /* 0x78a5636f2f127810 */ /* 0x000fe40007ffe012 */
[C-C-:B------:R-:W-:Y:S02]  /*19370*/  SHF.L.W.U32.HI R28, R15.reuse, 0x19, R15.reuse ;  /* 0x000000190f1c7819 */ /* 0x140fe40000010e0f */
[----:B------:R-:W-:-:S02]  /*19380*/  SHF.L.W.U32.HI R43, R15, 0xe, R15 ;  /* 0x0000000e0f2b7819 */ /* 0x000fc40000010e0f */
[----:B------:R-:W-:Y:S02]  /*19390*/  SHF.R.U32.HI R27, RZ, 0x3, R15 ;  /* 0x00000003ff1b7819 */ /* 0x000fe4000001160f */
[----:B------:R-:W-:Y:S02]  /*193a0*/  IADD3 R45, PT, PT, R45, R42, R38 ;  /* 0x0000002a2d2d7210 */ /* 0x000fe40007ffe026 */
[----:B------:R-:W-:Y:S01]  /*193b0*/  IADD3 R13, PT, PT, R6, R0, R13 ;  /* 0x00000000060d7210 */ /* 0x000fe20007ffe00d */
[----:B------:R-:W-:Y:S01]  /*193c0*/  IMAD.IADD R0, R14, 0x1, R18 ;  /* 0x000000010e007824 */ /* 0x000fe200078e0212 */
        /* <DEDUP_REMOVED lines=9> */
[----:B------:R-:W-:-:S02]  /*19460*/  SHF.L.W.U32.HI R6, R22, 0xf, R22 ;  /* 0x0000000f16067819 */ /* 0x000fc40000010e16 */
[--C-:B------:R-:W-:Y:S02]  /*19470*/  SHF.L.W.U32.HI R13, R22, 0xd, R22.reuse ;  /* 0x0000000d160d7819 */ /* 0x100fe40000010e16 */
[----:B------:R-:W-:Y:S02]  /*19480*/  SHF.R.U32.HI R22, RZ, 0xa, R22 ;  /* 0x0000000aff167819 */ /* 0x000fe40000011616 */
[----:B------:R-:W-:Y:S02]  /*19490*/  LOP3.LUT R29, R29, R14, R45, 0xe8, !PT ;  /* 0x0000000e1d1d7212 */ /* 0x000fe400078ee82d */
[----:B------:R-:W-:Y:S02]  /*194a0*/  LOP3.LUT R28, R38, R28, R43, 0x96, !PT ;  /* 0x0000001c261c7212 */ /* 0x000fe400078e962b */
[----:B------:R-:W-:Y:S02]  /*194b0*/  LOP3.LUT R27, R21, R0, R10, 0xe2, !PT ;  /* 0x00000000151b7212 */ /* 0x000fe400078ee20a */
[----:B------:R-:W-:-:S02]  /*194c0*/  LOP3.LUT R13, R22, R6, R13, 0x96, !PT ;  /* 0x00000006160d7212 */ /* 0x000fc400078e960d */
[----:B------:R-:W-:Y:S02]  /*194d0*/  IADD3 R26, PT, PT, R26, R25, R29 ;  /* 0x000000191a1a7210 */ /* 0x000fe40007ffe01d */
[C-C-:B------:R-:W-:Y:S02]  /*194e0*/  SHF.L.W.U32.HI R6, R4.reuse, 0x19, R4.reuse ;  /* 0x0000001904067819 */ /* 0x140fe40000010e04 */
[--C-:B------:R-:W-:Y:S02]  /*194f0*/  SHF.L.W.U32.HI R25, R4, 0xe, R4.reuse ;  /* 0x0000000e04197819 */ /* 0x100fe40000010e04 */
[----:B------:R-:W-:Y:S02]  /*19500*/  SHF.R.U32.HI R22, RZ, 0x3, R4 ;  /* 0x00000003ff167819 */ /* 0x000fe40000011604 */
[----:B------:R-:W-:Y:S02]  /*19510*/  IADD3 R38, PT, PT, R27, R28, R24 ;  /* 0x0000001c1b267210 */ /* 0x000fe40007ffe018 */
[----:B------:R-:W-:-:S02]  /*19520*/  LOP3.LUT R22, R22, R6, R25, 0x96, !PT ;  /* 0x0000000616167212 */ /* 0x000fc400078e9619 */
[C-C-:B------:R-:W-:Y:S02]  /*19530*/  SHF.L.W.U32.HI R27, R26.reuse, 0x1e, R26.reuse ;  /* 0x0000001e1a1b7819 */ /* 0x140fe40000010e1a */
[C-C-:B------:R-:W-:Y:S02]  /*19540*/  SHF.L.W.U32.HI R28, R26.reuse, 0x13, R26.reuse ;  /* 0x000000131a1c7819 */ /* 0x140fe40000010e1a */
[----:B------:R-:W-:Y:S02]  /*19550*/  SHF.L.W.U32.HI R29, R26, 0xa, R26 ;  /* 0x0000000a1a1d7819 */ /* 0x000fe40000010e1a */
[----:B------:R-:W-:Y:S02]  /*19560*/  IADD3 R6, PT, PT, R38, -0x7b3787ec, R23 ;  /* 0x84c8781426067810 */ /* 0x000fe40007ffe017 */
[----:B------:R-:W-:Y:S02]  /*19570*/  IADD3 R15, PT, PT, R15, R13, R20 ;  /* 0x0000000d0f0f7210 */ /* 0x000fe40007ffe014 */
[----:B------:R-:W-:Y:S01]  /*19580*/  LOP3.LUT R27, R29, R28, R27, 0x96, !PT ;  /* 0x0000001c1d1b7212 */ /* 0x000fe200078e961b */
[----:B------:R-:W-:Y:S01]  /*19590*/  IMAD.IADD R13, R45, 0x1, R6 ;  /* 0x000000012d0d7824 */ /* 0x000fe200078e0206 */
[----:B------:R-:W-:Y:S01]  /*195a0*/  LOP3.LUT R23, R14, R45, R26, 0xe8, !PT ;  /* 0x0000002d0e177212 */ /* 0x000fe200078ee81a */
[----:B------:R-:W-:-:S03]  /*195b0*/  IMAD.IADD R14, R22, 0x1, R15 ;  /* 0x00000001160e7824 */ /* 0x000fc600078e020f */
[----:B------:R-:W-:Y:S02]  /*195c0*/  IADD3 R15, PT, PT, R12, R27, R23 ;  /* 0x0000001b0c0f7210 */ /* 0x000fe40007ffe017 */
[C-C-:B------:R-:W-:Y:S02]  /*195d0*/  SHF.L.W.U32.HI R22, R13.reuse, 0x1a, R13.reuse ;  /* 0x0000001a0d167819 */ /* 0x140fe40000010e0d */
[C-C-:B------:R-:W-:Y:S02]  /*195e0*/  SHF.L.W.U32.HI R25, R13.reuse, 0x15, R13.reuse ;  /* 0x000000150d197819 */ /* 0x140fe40000010e0d */
[----:B------:R-:W-:Y:S02]  /*195f0*/  SHF.L.W.U32.HI R27, R13, 0x7, R13 ;  /* 0x000000070d1b7819 */ /* 0x000fe40000010e0d */
[C-C-:B------:R-:W-:Y:S02]  /*19600*/  SHF.L.W.U32.HI R12, R15.reuse, 0x1e, R15.reuse ;  /* 0x0000001e0f0c7819 */ /* 0x140fe40000010e0f */
[----:B------:R-:W-:-:S02]  /*19610*/  SHF.L.W.U32.HI R23, R15, 0x13, R15 ;  /* 0x000000130f177819 */ /* 0x000fc40000010e0f */
[----:B------:R-:W-:Y:S02]  /*19620*/  SHF.L.W.U32.HI R20, R15, 0xa, R15 ;  /* 0x0000000a0f147819 */ /* 0x000fe40000010e0f */
[----:B------:R-:W-:Y:S02]  /*19630*/  LOP3.LUT R22, R27, R22, R25, 0x96, !PT ;  /* 0x000000161b167212 */ /* 0x000fe400078e9619 */
[----:B------:R-:W-:Y:S02]  /*19640*/  LOP3.LUT R25, R0, R13, R21, 0xe2, !PT ;  /* 0x0000000d00197212 */ /* 0x000fe400078ee215 */
[----:B------:R-:W-:Y:S02]  /*19650*/  LOP3.LUT R27, R20, R23, R12, 0x96, !PT ;  /* 0x00000017141b7212 */ /* 0x000fe400078e960c */
[C-C-:B------:R-:W-:Y:S02]  /*19660*/  SHF.L.W.U32.HI R12, R24.reuse, 0xf, R24.reuse ;  /* 0x0000000f180c7819 */ /* 0x140fe40000010e18 */
[----:B------:R-:W-:-:S02]  /*19670*/  SHF.L.W.U32.HI R23, R24, 0xd, R24 ;  /* 0x0000000d18177819 */ /* 0x000fc40000010e18 */
[----:B------:R-:W-:Y:S02]  /*19680*/  SHF.R.U32.HI R24, RZ, 0xa, R24 ;  /* 0x0000000aff187819 */ /* 0x000fe40000011618 */
[----:B------:R-:W-:Y:S02]  /*19690*/  IADD3 R29, PT, PT, R25, R22, R14 ;  /* 0x00000016191d7210 */ /* 0x000fe40007ffe00e */
[----:B------:R-:W-:Y:S02]  /*196a0*/  LOP3.LUT R12, R24, R12, R23, 0x96, !PT ;  /* 0x0000000c180c7212 */ /* 0x000fe400078e9617 */
[----:B------:R-:W-:Y:S02]  /*196b0*/  IADD3 R23, PT, PT, R29, -0x7338fdf8, R10 ;  /* 0x8cc702081d177810 */ /* 0x000fe40007ffe00a */
[----:B------:R-:W-:Y:S02]  /*196c0*/  LOP3.LUT R45, R45, R26, R15, 0xe8, !PT ;  /* 0x0000001a2d2d7212 */ /* 0x000fe400078ee80f */
[----:B------:R-:W-:-:S02]  /*196d0*/  SHF.L.W.U32.HI R20, R8, 0x19, R8 ;  /* 0x0000001908147819 */ /* 0x000fc40000010e08 */
[--C-:B------:R-:W-:Y:S02]  /*196e0*/  SHF.L.W.U32.HI R25, R8, 0xe, R8.reuse ;  /* 0x0000000e08197819 */ /* 0x100fe40000010e08 */
[----:B------:R-:W-:Y:S02]  /*196f0*/  SHF.R.U32.HI R22, RZ, 0x3, R8 ;  /* 0x00000003ff167819 */ /* 0x000fe40000011608 */
[----:B------:R-:W-:Y:S01]  /*19700*/  IADD3 R7, PT, PT, R4, R12, R7 ;  /* 0x0000000c04077210 */ /* 0x000fe20007ffe007 */
[----:B------:R-:W-:Y:S01]  /*19710*/  IMAD.IADD R4, R26, 0x1, R23 ;  /* 0x000000011a047824 */ /* 0x000fe200078e0217 */
[----:B------:R-:W-:Y:S02]  /*19720*/  IADD3 R18, PT, PT, R18, R27, R45 ;  /* 0x0000001b12127210 */ /* 0x000fe40007ffe02d */
[----:B------:R-:W-:Y:S02]  /*19730*/  LOP3.LUT R20, R22, R20, R25, 0x96, !PT ;  /* 0x0000001416147212 */ /* 0x000fe400078e9619 */
[----:B------:R-:W-:-:S02]  /*19740*/  SHF.L.W.U32.HI R22, R4, 0x1a, R4 ;  /* 0x0000001a04167819 */ /* 0x000fc40000010e04 */
        /* <DEDUP_REMOVED lines=32> */
[----:B------:R-:W-:-:S02]  /*19950*/  LOP3.LUT R12, R4, R6, R13, 0xe2, !PT ;  /* 0x00000006040c7212 */ /* 0x000fc400078ee20d */
[----:B------:R-:W-:Y:S02]  /*19960*/  LOP3.LUT R20, R20, R10, R15, 0x96, !PT ;  /* 0x0000000a14147212 */ /* 0x000fe400078e960f */
[----:B------:R-:W-:Y:S02]  /*19970*/  IADD3 R23, PT, PT, R23, R14, R8 ;  /* 0x0000000e17177210 */ /* 0x000fe40007ffe008 */
[----:B------:R-:W-:Y:S02]  /*19980*/  IADD3 R21, PT, PT, R12, R20, R9 ;  /* 0x000000140c157210 */ /* 0x000fe40007ffe009 */
[C-C-:B------:R-:W-:Y:S02]  /*19990*/  SHF.L.W.U32.HI R8, R23.reuse, 0x1e, R23.reuse ;  /* 0x0000001e17087819 */ /* 0x140fe40000010e17 */
[C-C-:B------:R-:W-:Y:S02]  /*199a0*/  SHF.L.W.U32.HI R15, R23.reuse, 0x13, R23.reuse ;  /* 0x00000013170f7819 */ /* 0x140fe40000010e17 */
[----:B------:R-:W-:-:S02]  /*199b0*/  SHF.L.W.U32.HI R10, R23, 0xa, R23 ;  /* 0x0000000a170a7819 */ /* 0x000fc40000010e17 */
[----:B------:R-:W-:Y:S02]  /*199c0*/  IADD3 R29, PT, PT, R21, -0x5baf9315, R0 ;  /* 0xa4506ceb151d7810 */ /* 0x000fe40007ffe000 */
[----:B------:R-:W-:Y:S02]  /*199d0*/  LOP3.LUT R27, R10, R15, R8, 0x96, !PT ;  /* 0x0000000f0a1b7212 */ /* 0x000fe400078e9608 */
[C-C-:B------:R-:W-:Y:S02]  /*199e0*/  SHF.L.W.U32.HI R8, R7.reuse, 0xf, R7.reuse ;  /* 0x0000000f07087819 */ /* 0x140fe40000010e07 */
[--C-:B------:R-:W-:Y:S02]  /*199f0*/  SHF.L.W.U32.HI R15, R7, 0xd, R7.reuse ;  /* 0x0000000d070f7819 */ /* 0x100fe40000010e07 */
[----:B------:R-:W-:Y:S01]  /*19a00*/  SHF.R.U32.HI R10, RZ, 0xa, R7 ;  /* 0x0000000aff0a7819 */ /* 0x000fe20000011607 */
[----:B------:R-:W-:Y:S01]  /*19a10*/  IMAD.IADD R7, R18, 0x1, R29 ;  /* 0x0000000112077824 */ /* 0x000fe200078e021d */
[----:B------:R-:W-:-:S02]  /*19a20*/  SHF.L.W.U32.HI R12, R16, 0x19, R16 ;  /* 0x00000019100c7819 */ /* 0x000fc40000010e10 */
[--C-:B------:R-:W-:Y:S02]  /*19a30*/  SHF.L.W.U32.HI R21, R16, 0xe, R16.reuse ;  /* 0x0000000e10157819 */ /* 0x100fe40000010e10 */
[----:B------:R-:W-:Y:S02]  /*19a40*/  SHF.R.U32.HI R14, RZ, 0x3, R16 ;  /* 0x00000003ff0e7819 */ /* 0x000fe40000011610 */
[----:B------:R-:W-:Y:S02]  /*19a50*/  LOP3.LUT R0, R18, R25, R23, 0xe8, !PT ;  /* 0x0000001912007212 */ /* 0x000fe400078ee817 */
[----:B------:R-:W-:Y:S02]  /*19a60*/  LOP3.LUT R12, R14, R12, R21, 0x96, !PT ;  /* 0x0000000c0e0c7212 */ /* 0x000fe400078e9615 */
[----:B------:R-:W-:Y:S02]  /*19a70*/  LOP3.LUT R8, R10, R8, R15, 0x96, !PT ;  /* 0x000000080a087212 */ /* 0x000fe400078e960f */
[----:B------:R-:W-:-:S02]  /*19a80*/  SHF.L.W.U32.HI R18, R7, 0x1a, R7 ;  /* 0x0000001a07127819 */ /* 0x000fc40000010e07 */
[C-C-:B------:R-:W-:Y:S02]  /*19a90*/  SHF.L.W.U32.HI R21, R7.reuse, 0x15, R7.reuse ;  /* 0x0000001507157819 */ /* 0x140fe40000010e07 */
[----:B------:R-:W-:Y:S02]  /*19aa0*/  SHF.L.W.U32.HI R20, R7, 0x7, R7 ;  /* 0x0000000707147819 */ /* 0x000fe40000010e07 */
        /* <DEDUP_REMOVED lines=8> */
[----:B------:R-:W-:Y:S02]  /*19b30*/  LOP3.LUT R15, R14, R15, R10, 0x96, !PT ;  /* 0x0000000f0e0f7212 */ /* 0x000fe400078e960a */
[----:B------:R-:W-:-:S02]  /*19b40*/  LOP3.LUT R2, R25, R23, R0, 0xe8, !PT ;  /* 0x0000001719027212 */ /* 0x000fc400078ee800 */
[----:B------:R-:W-:Y:S02]  /*19b50*/  IADD3 R12, PT, PT, R13, R3, R8 ;  /* 0x000000030d0c7210 */ /* 0x000fe40007ffe008 */
[----:B------:R-:W-:-:S03]  /*19b60*/  IADD3 R15, PT, PT, R29, R15, R2 ;  /* 0x0000000f1d0f7210 */ /* 0x000fc60007ffe002 */
[----:B------:R-:W-:Y:S01]  /*19b70*/  VIADD R12, R12, 0xbef9a3f7 ;  /* 0xbef9a3f70c0c7836 */ /* 0x000fe20000000000 */
[C-C-:B------:R-:W-:Y:S02]  /*19b80*/  SHF.L.W.U32.HI R2, R9.reuse, 0xf, R9.reuse ;  /* 0x0000000f09027819 */ /* 0x140fe40000010e09 */
[--C-:B------:R-:W-:Y:S01]  /*19b90*/  SHF.L.W.U32.HI R3, R9, 0xd, R9.reuse ;  /* 0x0000000d09037819 */ /* 0x100fe20000010e09 */
[----:B------:R-:W-:Y:S01]  /*19ba0*/  IMAD.IADD R14, R25, 0x1, R12 ;  /* 0x00000001190e7824 */ /* 0x000fe200078e020c */
[----:B------:R-:W-:Y:S02]  /*19bb0*/  SHF.R.U32.HI R9, RZ, 0xa, R9 ;  /* 0x0000000aff097819 */ /* 0x000fe40000011609 */
[C-C-:B------:R-:W-:Y:S02]  /*19bc0*/  SHF.L.W.U32.HI R8, R15.reuse, 0x1e, R15.reuse ;  /* 0x0000001e0f087819 */ /* 0x140fe40000010e0f */
[C-C-:B------:R-:W-:Y:S02]  /*19bd0*/  SHF.L.W.U32.HI R13, R15.reuse, 0x13, R15.reuse ;  /* 0x000000130f0d7819 */ /* 0x140fe40000010e0f */
[----:B------:R-:W-:-:S02]  /*19be0*/  SHF.L.W.U32.HI R10, R15, 0xa, R15 ;  /* 0x0000000a0f0a7819 */ /* 0x000fc40000010e0f */
[----:B------:R-:W-:Y:S02]  /*19bf0*/  LOP3.LUT R2, R9, R2, R3, 0x96, !PT ;  /* 0x0000000209027212 */ /* 0x000fe400078e9603 */
[----:B------:R-:W-:Y:S02]  /*19c00*/  LOP3.LUT R10, R10, R13, R8, 0x96, !PT ;  /* 0x0000000d0a0a7212 */ /* 0x000fe400078e9608 */
[C-C-:B------:R-:W-:Y:S02]  /*19c10*/  SHF.L.W.U32.HI R3, R5.reuse, 0x19, R5.reuse ;  /* 0x0000001905037819 */ /* 0x140fe40000010e05 */
[--C-:B------:R-:W-:Y:S02]  /*19c20*/  SHF.L.W.U32.HI R8, R5, 0xe, R5.reuse ;  /* 0x0000000e05087819 */ /* 0x100fe40000010e05 */
[----:B------:R-:W-:Y:S02]  /*19c30*/  SHF.R.U32.HI R5, RZ, 0x3, R5 ;  /* 0x00000003ff057819 */ /* 0x000fe40000011605 */
[----:B------:R-:W-:-:S02]  /*19c40*/  SHF.L.W.U32.HI R13, R14, 0x1a, R14 ;  /* 0x0000001a0e0d7819 */ /* 0x000fc40000010e0e */
[C-C-:B------:R-:W-:Y:S02]  /*19c50*/  SHF.L.W.U32.HI R18, R14.reuse, 0x15, R14.reuse ;  /* 0x000000150e127819 */ /* 0x140fe40000010e0e */
[----:B------:R-:W-:Y:S02]  /*19c60*/  SHF.L.W.U32.HI R20, R14, 0x7, R14 ;  /* 0x000000070e147819 */ /* 0x000fe40000010e0e */
[----:B------:R-:W-:Y:S02]  /*19c70*/  LOP3.LUT R9, R23, R0, R15, 0xe8, !PT ;  /* 0x0000000017097212 */ /* 0x000fe400078ee80f */
[----:B------:R-:W-:Y:S02]  /*19c80*/  LOP3.LUT R3, R5, R3, R8, 0x96, !PT ;  /* 0x0000000305037212 */ /* 0x000fe400078e9608 */
[----:B------:R-:W-:Y:S02]  /*19c90*/  IADD3 R2, PT, PT, R16, R2, R11 ;  /* 0x0000000210027210 */ /* 0x000fe40007ffe00b */
[----:B------:R-:W-:Y:S01]  /*19ca0*/  LOP3.LUT R13, R20, R13, R18, 0x96, !PT ;  /* 0x0000000d140d7212 */ /* 0x000fe200078e9612 */
[----:B------:R0:W-:Y:S01]  /*19cb0*/  STL.64 [R1+0x70], RZ ;  /* 0x000070ff01007387 */ /* 0x0001e20000100a00 */
[----:B------:R-:W-:-:S02]  /*19cc0*/  IADD3 R10, PT, PT, R12, R10, R9 ;  /* 0x0000000a0c0a7210 */ /* 0x000fc40007ffe009 */
[----:B------:R-:W-:Y:S01]  /*19cd0*/  LOP3.LUT R9, R7, R14, R6, 0xe2, !PT ;  /* 0x0000000e07097212 */ /* 0x000fe200078ee206 */
[----:B------:R0:W-:Y:S01]  /*19ce0*/  STL [R1+0x4c], RZ ;  /* 0x00004cff01007387 */ /* 0x0001e20000100800 */
[----:B------:R-:W-:-:S03]  /*19cf0*/  IADD3 R2, PT, PT, R13, R2, R3 ;  /* 0x000000020d027210 */ /* 0x000fc60007ffe003 */
[----:B------:R0:W-:Y:S04]  /*19d00*/  STL [R1+0x80], RZ ;  /* 0x000080ff01007387 */ /* 0x0001e80000100800 */
[----:B------:R0:W-:Y:S04]  /*19d10*/  STL.64 [R1+0x50], RZ ;  /* 0x000050ff01007387 */ /* 0x0001e80000100a00 */
[----:B------:R0:W-:Y:S04]  /*19d20*/  STL.64 [R1+0x78], RZ ;  /* 0x000078ff01007387 */ /* 0x0001e80000100a00 */
[----:B------:R0:W-:Y:S04]  /*19d30*/  STL.64 [R1+0x58], RZ ;  /* 0x000058ff01007387 */ /* 0x0001e80000100a00 */
[----:B------:R0:W-:Y:S04]  /*19d40*/  STL.64 [R1+0x60], RZ ;  /* 0x000060ff01007387 */ /* 0x0001e80000100a00 */
[----:B------:R0:W-:Y:S01]  /*19d50*/  STL.64 [R1+0x68], RZ ;  /* 0x000068ff01007387 */ /* 0x0001e20000100a00 */
[----:B------:R-:W-:-:S02]  /*19d60*/  IADD3 R9, PT, PT, R4, R2, R9 ;  /* 0x0000000204097210 */ /* 0x000fc40007ffe009 */
[C-C-:B------:R-:W-:Y:S02]  /*19d70*/  SHF.L.W.U32.HI R3, R10.reuse, 0x1e, R10.reuse ;  /* 0x0000001e0a037819 */ /* 0x140fe40000010e0a */
[C-C-:B------:R-:W-:Y:S02]  /*19d80*/  SHF.L.W.U32.HI R8, R10.reuse, 0x13, R10.reuse ;  /* 0x000000130a087819 */ /* 0x140fe40000010e0a */
[--C-:B------:R-:W-:Y:S01]  /*19d90*/  SHF.L.W.U32.HI R5, R10, 0xa, R10.reuse ;  /* 0x0000000a0a057819 */ /* 0x100fe20000010e0a */
[----:B------:R-:W-:Y:S01]  /*19da0*/  VIADD R9, R9, 0xc67178f2 ;  /* 0xc67178f209097836 */ /* 0x000fe20000000000 */
[----:B------:R-:W-:Y:S02]  /*19db0*/  LOP3.LUT R2, R0, R15, R10, 0xe8, !PT ;  /* 0x0000000f00027212 */ /* 0x000fe400078ee80a */
[----:B------:R-:W-:-:S04]  /*19dc0*/  LOP3.LUT R3, R5, R8, R3, 0x96, !PT ;  /* 0x0000000805037212 */ /* 0x000fc800078e9603 */
[----:B------:R-:W-:Y:S01]  /*19dd0*/  IADD3 R3, PT, PT, R9, R3, R2 ;  /* 0x0000000309037210 */ /* 0x000fe20007ffe002 */
[----:B------:R-:W-:Y:S01]  /*19de0*/  IMAD.IADD R35, R35, 0x1, R0 ;  /* 0x0000000123237824 */ /* 0x000fe200078e0200 */
[----:B------:R-:W-:Y:S01]  /*19df0*/  IADD3 R32, PT, PT, R32, R9, R23 ;  /* 0x0000000920207210 */ /* 0x000fe20007ffe017 */
[----:B------:R-:W-:Y:S01]  /*19e00*/  IMAD.IADD R37, R37, 0x1, R10 ;  /* 0x0000000125257824 */ /* 0x000fe200078e020a */
[----:B------:R-:W-:Y:S01]  /*19e10*/  CS2R R10, SRZ ;  /* 0x00000000000a7805 */ /* 0x000fe2000001ff00 */
[----:B------:R-:W-:Y:S01]  /*19e20*/  IMAD.IADD R31, R31, 0x1, R6 ;  /* 0x000000011f1f7824 */ /* 0x000fe200078e0206 */
[----:B------:R-:W-:Y:S01]  /*19e30*/  CS2R R8, SRZ ;  /* 0x0000000000087805 */ /* 0x000fe2000001ff00 */
[----:B------:R-:W-:Y:S01]  /*19e40*/  IMAD.IADD R34, R34, 0x1, R15 ;  /* 0x0000000122227824 */ /* 0x000fe200078e020f */
[----:B------:R-:W-:Y:S01]  /*19e50*/  CS2R R22, SRZ ;  /* 0x0000000000167805 */ /* 0x000fe2000001ff00 */
[----:B------:R-:W-:Y:S01]  /*19e60*/  IMAD.IADD R30, R30, 0x1, R7 ;  /* 0x000000011e1e7824 */ /* 0x000fe200078e0207 */
[----:B------:R-:W-:Y:S01]  /*19e70*/  CS2R R20, SRZ ;  /* 0x0000000000147805 */ /* 0x000fe2000001ff00 */
[----:B------:R-:W-:-:S02]  /*19e80*/  IMAD.IADD R33, R33, 0x1, R14 ;  /* 0x0000000121217824 */ /* 0x000fc400078e020e */
[----:B------:R-:W-:Y:S02]  /*19e90*/  IMAD.IADD R36, R36, 0x1, R3 ;  /* 0x0000000124247824 */ /* 0x000fe400078e0203 */
[----:B------:R-:W-:Y:S02]  /*19ea0*/  IMAD.MOV.U32 R4, RZ, RZ, RZ ;  /* 0x000000ffff047224 */ /* 0x000fe400078e00ff */
[----:B------:R-:W-:Y:S02]  /*19eb0*/  IMAD.MOV.U32 R0, RZ, RZ, RZ ;  /* 0x000000ffff007224 */ /* 0x000fe400078e00ff */
[----:B------:R-:W-:Y:S02]  /*19ec0*/  IMAD.MOV.U32 R12, RZ, RZ, RZ ;  /* 0x000000ffff0c7224 */ /* 0x000fe400078e00ff */
[----:B------:R-:W-:Y:S02]  /*19ed0*/  IMAD.MOV.U32 R27, RZ, RZ, RZ ;  /* 0x000000ffff1b7224 */ /* 0x000fe400078e00ff */
[----:B------:R-:W-:-:S02]  /*19ee0*/  IMAD.MOV.U32 R25, RZ, RZ, RZ ;  /* 0x000000ffff197224 */ /* 0x000fc400078e00ff */
[----:B0-----:R-:W-:-:S07]  /*19ef0*/  IMAD.MOV.U32 R18, RZ, RZ, RZ ;  /* 0x000000ffff127224 */ /* 0x001fce00078e00ff */
.L_x_16:
[----:B------:R-:W-:Y:S05]  /*19f00*/  BSYNC.RECONVERGENT B0 ;  /* 0x0000000000007941 */ /* 0x000fea0003800200 */
.L_x_14:
[----:B------:R-:W2:Y:S01]  /*19f10*/  LDL.64 R14, [R1+0x90] ;  /* 0x00009000010e7983 */ /* 0x000ea20000100a00 */
[C-C-:B------:R-:W-:Y:S01]  /*19f20*/  SHF.L.W.U32.HI R2, R32.reuse, 0x1a, R32.reuse ;  /* 0x0000001a20027819 */ /* 0x140fe20000010e20 */
[----:B------:R-:W0:Y:S01]  /*19f30*/  LDCU UR4, c[0x0][0x390] ;  /* 0x00007200ff0477ac */ /* 0x000e220008000800 */
[C-C-:B------:R-:W-:Y:S02]  /*19f40*/  SHF.L.W.U32.HI R5, R32.reuse, 0x15, R32.reuse ;  /* 0x0000001520057819 */ /* 0x140fe40000010e20 */
[----:B------:R-:W-:Y:S02]  /*19f50*/  SHF.L.W.U32.HI R6, R32, 0x7, R32 ;  /* 0x0000000720067819 */ /* 0x000fe40000010e20 */
[----:B------:R-:W-:Y:S02]  /*19f60*/  LOP3.LUT R3, R33, R32, R30, 0xe2, !PT ;  /* 0x0000002021037212 */ /* 0x000fe400078ee21e */
[----:B------:R-:W-:Y:S02]  /*19f70*/  LOP3.LUT R2, R6, R2, R5, 0x96, !PT ;  /* 0x0000000206027212 */ /* 0x000fe400078e9605 */
[----:B------:R-:W-:-:S02]  /*19f80*/  SHF.L.W.U32.HI R43, R36, 0x13, R36 ;  /* 0x00000013242b7819 */ /* 0x000fc40000010e24 */
[----:B------:R-:W-:-:S04]  /*19f90*/  IADD3 R2, PT, PT, R3, R2, R4 ;  /* 0x0000000203027210 */ /* 0x000fc80007ffe004 */
[----:B------:R-:W-:Y:S01]  /*19fa0*/  IADD3 R2, PT, PT, R2, 0x428a2f98, R31 ;  /* 0x428a2f9802027810 */ /* 0x000fe20007ffe01f */
[----:B0-----:R-:W-:-:S04]  /*19fb0*/  UISETP.GE.AND UP0, UPT, UR4, 0x1, UPT ;  /* 0x000000010400788c */ /* 0x001fc8000bf06270 */
[----:B------:R-:W-:-:S05]  /*19fc0*/  IMAD.IADD R3, R2, 0x1, R35 ;  /* 0x0000000102037824 */ /* 0x000fca00078e0223 */
[C-C-:B------:R-:W-:Y:S02]  /*19fd0*/  SHF.L.W.U32.HI R5, R3.reuse, 0x1a, R3.reuse ;  /* 0x0000001a03057819 */ /* 0x140fe40000010e03 */
[C-C-:B------:R-:W-:Y:S02]  /*19fe0*/  SHF.L.W.U32.HI R6, R3.reuse, 0x15, R3.reuse ;  /* 0x0000001503067819 */ /* 0x140fe40000010e03 */
[----:B------:R-:W-:Y:S02]  /*19ff0*/  SHF.L.W.U32.HI R13, R3, 0x7, R3 ;  /* 0x00000007030d7819 */ /* 0x000fe40000010e03 */
[----:B------:R-:W-:Y:S02]  /*1a000*/  LOP3.LUT R7, R32, R3, R33, 0xe2, !PT ;  /* 0x0000000320077212 */ /* 0x000fe400078ee221 */
[----:B------:R-:W-:-:S04]  /*1a010*/  LOP3.LUT R5, R13, R5, R6, 0x96, !PT ;  /* 0x000000050d057212 */ /* 0x000fc800078e9606 */
[----:B------:R-:W-:-:S04]  /*1a020*/  IADD3 R5, PT, PT, R7, R5, R0 ;  /* 0x0000000507057210 */ /* 0x000fc80007ffe000 */
[----:B------:R-:W-:-:S05]  /*1a030*/  IADD3 R29, PT, PT, R5, 0x71374491, R30 ;  /* 0x71374491051d7810 */ /* 0x000fca0007ffe01e */
[----:B------:R-:W-:-:S05]  /*1a040*/  IMAD.IADD R13, R29, 0x1, R34 ;  /* 0x000000011d0d7824 */ /* 0x000fca00078e0222 */
[C-C-:B------:R-:W-:Y:S02]  /*1a050*/  SHF.L.W.U32.HI R6, R13.reuse, 0x1a, R13.reuse ;  /* 0x0000001a0d067819 */ /* 0x140fe40000010e0d */
[C-C-:B------:R-:W-:Y:S02]  /*1a060*/  SHF.L.W.U32.HI R7, R13.reuse, 0x15, R13.reuse ;  /* 0x000000150d077819 */ /* 0x140fe40000010e0d */
[----:B------:R-:W-:Y:S02]  /*1a070*/  SHF.L.W.U32.HI R16, R13, 0x7, R13 ;  /* 0x000000070d107819 */ /* 0x000fe40000010e0d */
[----:B------:R-:W-:Y:S02]  /*1a080*/  LOP3.LUT R5, R3, R13, R32, 0xe2, !PT ;  /* 0x0000000d03057212 */ /* 0x000fe400078ee220 */
[----:B------:R-:W-:-:S04]  /*1a090*/  LOP3.LUT R6, R16, R6, R7, 0x96, !PT ;  /* 0x0000000610067212 */ /* 0x000fc800078e9607 */
[----:B------:R-:W-:-:S04]  /*1a0a0*/  IADD3 R6, PT, PT, R5, R6, R10 ;  /* 0x0000000605067210 */ /* 0x000fc80007ffe00a */
[----:B------:R-:W-:-:S05]  /*1a0b0*/  IADD3 R16, PT, PT, R6, -0x4a3f0431, R33 ;  /* 0xb5c0fbcf06107810 */ /* 0x000fca0007ffe021 */
[----:B------:R-:W-:-:S05]  /*1a0c0*/  IMAD.IADD R6, R16, 0x1, R37 ;  /* 0x0000000110067824 */ /* 0x000fca00078e0225 */
[C-C-:B------:R-:W-:Y:S02]  /*1a0d0*/  SHF.L.W.U32.HI R7, R6.reuse, 0x1a, R6.reuse ;  /* 0x0000001a06077819 */ /* 0x140fe40000010e06 */
[C-C-:B------:R-:W-:Y:S02]  /*1a0e0*/  SHF.L.W.U32.HI R24, R6.reuse, 0x15, R6.reuse ;  /* 0x0000001506187819 */ /* 0x140fe40000010e06 */
[----:B------:R-:W-:Y:S02]  /*1a0f0*/  SHF.L.W.U32.HI R26, R6, 0x7, R6 ;  /* 0x00000007061a7819 */ /* 0x000fe40000010e06 */
[----:B------:R-:W-:Y:S02]  /*1a100*/  LOP3.LUT R5, R13, R6, R3, 0xe2, !PT ;  /* 0x000000060d057212 */ /* 0x000fe400078ee203 */
[----:B------:R-:W-:Y:S02]  /*1a110*/  LOP3.LUT R7, R26, R7, R24, 0x96, !PT ;  /* 0x000000071a077212 */ /* 0x000fe400078e9618 */
[----:B------:R-:W-:-:S02]  /*1a120*/  SHF.L.W.U32.HI R24, R36, 0x1e, R36 ;  /* 0x0000001e24187819 */ /* 0x000fc40000010e24 */
[----:B------:R-:W-:Y:S02]  /*1a130*/  IADD3 R7, PT, PT, R5, R7, R12 ;  /* 0x0000000705077210 */ /* 0x000fe40007ffe00c */
[----:B------:R-:W-:Y:S02]  /*1a140*/  SHF.L.W.U32.HI R26, R36, 0xa, R36 ;  /* 0x0000000a241a7819 */ /* 0x000fe40000010e24 */
[----:B------:R-:W-:Y:S02]  /*1a150*/  IADD3 R7, PT, PT, R7, -0x164a245b, R32 ;  /* 0xe9b5dba507077810 */ /* 0x000fe40007ffe020 */
[----:B------:R-:W-:Y:S02]  /*1a160*/  LOP3.LUT R24, R26, R43, R24, 0x96, !PT ;  /* 0x0000002b1a187212 */ /* 0x000fe400078e9618 */
[--C-:B------:R-:W-:Y:S01]  /*1a170*/  LOP3.LUT R43, R34, R37, R36.reuse, 0xe8, !PT ;  /* 0x00000025222b7212 */ /* 0x100fe200078ee824 */
[----:B------:R-:W-:-:S03]  /*1a180*/  IMAD.IADD R5, R7, 0x1, R36 ;  /* 0x0000000107057824 */ /* 0x000fc600078e0224 */
[----:B------:R-:W-:Y:S02]  /*1a190*/  IADD3 R43, PT, PT, R2, R24, R43 ;  /* 0x00000018022b7210 */ /* 0x000fe40007ffe02b */
[C-C-:B------:R-:W-:Y:S02]  /*1a1a0*/  SHF.L.W.U32.HI R28, R5.reuse, 0x1a, R5.reuse ;  /* 0x0000001a051c7819 */ /* 0x140fe40000010e05 */
[C-C-:B------:R-:W-:Y:S02]  /*1a1b0*/  SHF.L.W.U32.HI R45, R5.reuse, 0x15, R5.reuse ;  /* 0x00000015052d7819 */ /* 0x140fe40000010e05 */
[----:B------:R-:W-:Y:S02]  /*1a1c0*/  SHF.L.W.U32.HI R38, R5, 0x7, R5 ;  /* 0x0000000705267819 */ /* 0x000fe40000010e05 */
[----:B------:R-:W-:Y:S02]  /*1a1d0*/  SHF.L.W.U32.HI R26, R43, 0x13, R43 ;  /* 0x000000132b1a7819 */ /* 0x000fe40000010e2b */
[----:B------:R-:W-:-:S02]  /*1a1e0*/  LOP3.LUT R38, R38, R28, R45, 0x96, !PT ;  /* 0x0000001c26267212 */ /* 0x000fc400078e962d */
[----:B------:R-:W-:-:S04]  /*1a1f0*/  LOP3.LUT R28, R6, R5, R13, 0xe2, !PT ;  /* 0x00000005061c7212 */ /* 0x000fc800078ee20d */
[----:B------:R-:W-:-:S04]  /*1a200*/  IADD3 R28, PT, PT, R28, R38, R11 ;  /* 0x000000261c1c7210 */ /* 0x000fc80007ffe00b */
[----:B------:R-:W-:Y:S02]  /*1a210*/  IADD3 R24, PT, PT, R28, 0x3956c25b, R3 ;  /* 0x3956c25b1c187810 */ /* 0x000fe40007ffe003 */
[C-C-:B------:R-:W-:Y:S02]  /*1a220*/  SHF.L.W.U32.HI R3, R43.reuse, 0x1e, R43.reuse ;  /* 0x0000001e2b037819 */ /* 0x140fe40000010e2b */
[C---:B------:R-:W-:Y:S01]  /*1a230*/  SHF.L.W.U32.HI R28, R43.reuse, 0xa, R43 ;  /* 0x0000000a2b1c7819 */ /* 0x040fe20000010e2b */
[----:B------:R-:W-:-:S03]  /*1a240*/  IMAD.IADD R2, R43, 0x1, R24 ;  /* 0x000000012b027824 */ /* 0x000fc600078e0218 */
[----:B------:R-:W-:Y:S02]  /*1a250*/  LOP3.LUT R3, R28, R26, R3, 0x96, !PT ;  /* 0x0000001a1c037212 */ /* 0x000fe400078e9603 */
[C-C-:B------:R-:W-:Y:S02]  /*1a260*/  SHF.L.W.U32.HI R38, R2.reuse, 0x1a, R2.reuse ;  /* 0x0000001a02267819 */ /* 0x140fe40000010e02 */
[C-C-:B------:R-:W-:Y:S02]  /*1a270*/  SHF.L.W.U32.HI R45, R2.reuse, 0x15, R2.reuse ;  /* 0x00000015022d7819 */ /* 0x140fe40000010e02 */
[----:B------:R-:W-:Y:S02]  /*1a280*/  SHF.L.W.U32.HI R42, R2, 0x7, R2 ;  /* 0x00000007022a7819 */ /* 0x000fe40000010e02 */
        /* <DEDUP_REMOVED lines=20> */
[----:B------:R-:W-:Y:S02]  /*1a3d0*/  IADD3 R16, PT, PT, R45, -0x6dc07d5c, R6 ;  /* 0x923f82a42d107810 */ /* 0x000fe40007ffe006 */
        /* <DEDUP_REMOVED lines=26> */
[----:B------:R-:W-:Y:S02]  /*1a580*/  IADD3 R24, PT, PT, R47, -0x27f85568, R2 ;  /* 0xd807aa982f187810 */ /* 0x000fe40007ffe002 */
[C-C-:B------:R-:W-:Y:S02]  /*1a590*/  SHF.L.W.U32.HI R2, R45.reuse, 0x1e, R45.reuse ;  /* 0x0000001e2d027819 */ /* 0x140fe40000010e2d */
[C-C-:B------:R-:W-:Y:S01]  /*1a5a0*/  SHF.L.W.U32.HI R43, R45.reuse, 0x13, R45.reuse ;  /* 0x000000132d2b7819 */ /* 0x140fe20000010e2d */
[C---:B------:R-:W-:Y:S01]  /*1a5b0*/  IMAD.IADD R28, R45.reuse, 0x1, R24 ;  /* 0x000000012d1c7824 */ /* 0x040fe200078e0218 */
[----:B------:R-:W-:-:S04]  /*1a5c0*/  SHF.L.W.U32.HI R26, R45, 0xa, R45 ;  /* 0x0000000a2d1a7819 */ /* 0x000fc80000010e2d */
[C-C-:B------:R-:W-:Y:S02]  /*1a5d0*/  SHF.L.W.U32.HI R42, R28.reuse, 0x1a, R28.reuse ;  /* 0x0000001a1c2a7819 */ /* 0x140fe40000010e1c */
        /* <DEDUP_REMOVED lines=49> */
[----:B--2---:R-:W-:Y:S02]  /*1a8f0*/  LEA R2, P0, R19, R14, 0x3 ;  /* 0x0000000e13027211 */ /* 0x004fe400078018ff */
[----:B------:R-:W-:Y:S02]  /*1a900*/  IADD3 R19, PT, PT, R24, R5, R3 ;  /* 0x0000000518137210 */ /* 0x000fe40007ffe003 */
[----:B------:R-:W-:Y:S01]  /*1a910*/  IADD3 R28, PT, PT, R7, 0x72be5d74, R28 ;  /* 0x72be5d74071c7810 */ /* 0x000fe20007ffe01c */
[----:B------:R-:W-:Y:S01]  /*1a920*/  IMAD.X R3, RZ, RZ, R15, P0 ;  /* 0x000000ffff037224 */ /* 0x000fe200000e060f */
[----:B------:R-:W-:-:S02]  /*1a930*/  SHF.L.W.U32.HI R5, R19, 0x1e, R19 ;  /* 0x0000001e13057819 */ /* 0x000fc40000010e13 */
[C-C-:B------:R-:W-:Y:S01]  /*1a940*/  SHF.L.W.U32.HI R24, R19.reuse, 0x13, R19.reuse ;  /* 0x0000001313187819 */ /* 0x140fe20000010e13 */
[C---:B------:R-:W-:Y:S01]  /*1a950*/  IMAD.IADD R45, R19.reuse, 0x1, R28 ;  /* 0x00000001132d7824 */ /* 0x040fe200078e021c */
[----:B------:R-:W-:Y:S01]  /*1a960*/  SHF.L.W.U32.HI R7, R19, 0xa, R19 ;  /* 0x0000000a13077819 */ /* 0x000fe20000010e13 */
[----:B------:R0:W-:Y:S01]  /*1a970*/  STL.64 [R1+0x90], R2 ;  /* 0x0000900201007387 */ /* 0x0001e20000100a00 */
[----:B------:R-:W-:Y:S02]  /*1a980*/  SHF.R.U32.HI R14, RZ, 0x10, R3 ;  /* 0x00000010ff0e7819 */ /* 0x000fe40000011603 */
[C-C-:B------:R-:W-:Y:S02]  /*1a990*/  SHF.L.W.U32.HI R15, R45.reuse, 0x1a, R45.reuse ;  /* 0x0000001a2d0f7819 */ /* 0x140fe40000010e2d */
[C-C-:B------:R-:W-:Y:S02]  /*1a9a0*/  SHF.L.W.U32.HI R38, R45.reuse, 0x15, R45.reuse ;  /* 0x000000152d267819 */ /* 0x140fe40000010e2d */
[----:B------:R-:W-:-:S02]  /*1a9b0*/  SHF.L.W.U32.HI R29, R45, 0x7, R45 ;  /* 0x000000072d1d7819 */ /* 0x000fc40000010e2d */
[----:B------:R-:W-:Y:S01]  /*1a9c0*/  LOP3.LUT R7, R7, R24, R5, 0x96, !PT ;  /* 0x0000001807077212 */ /* 0x000fe200078e9605 */
[----:B------:R-:W-:Y:S01]  /*1a9d0*/  IMAD.U32 R5, R14, 0x10000, RZ ;  /* 0x000100000e057824 */ /* 0x000fe200078e00ff */
[----:B------:R-:W-:Y:S02]  /*1a9e0*/  LOP3.LUT R42, R29, R15, R38, 0x96, !PT ;  /* 0x0000000f1d2a7212 */ /* 0x000fe400078e9626 */
[----:B------:R-:W-:Y:S02]  /*1a9f0*/  LOP3.LUT R29, R26, R45, R43, 0xe2, !PT ;  /* 0x0000002d1a1d7212 */ /* 0x000fe400078ee22b */
[----:B------:R-:W-:Y:S02]  /*1aa00*/  LOP3.LUT R38, R13, R16, R19, 0xe8, !PT ;  /* 0x000000100d267212 */ /* 0x000fe400078ee813 */
[----:B------:R-:W-:Y:S02]  /*1aa10*/  IADD3 R29, PT, PT, R29, R42, R18 ;  /* 0x0000002a1d1d7210 */ /* 0x000fe40007ffe012 */
[----:B------:R-:W-:-:S02]  /*1aa20*/  SHF.R.U32.HI R15, RZ, 0x8, R3 ;  /* 0x00000008ff0f7819 */ /* 0x000fc40000011603 */
[----:B------:R-:W-:Y:S02]  /*1aa30*/  SHF.R.U32.HI R13, RZ, 0x18, R3 ;  /* 0x00000018ff0d7819 */ /* 0x000fe40000011603 */
[----:B------:R-:W-:Y:S01]  /*1aa40*/  LOP3.LUT R24, R5, 0xff0000, RZ, 0xc0, !PT ;  /* 0x00ff000005187812 */ /* 0x000fe200078ec0ff */
[----:B------:R-:W-:Y:S01]  /*1aa50*/  IMAD.SHL.U32 R53, R15, 0x100, RZ ;  /* 0x000001000f357824 */ /* 0x000fe200078e00ff */
[----:B------:R-:W-:Y:S02]  /*1aa60*/  IADD3 R49, PT, PT, R49, R7, R38 ;  /* 0x0000000731317210 */ /* 0x000fe40007ffe026 */
[----:B------:R-:W-:Y:S01]  /*1aa70*/  IADD3 R44, PT, PT, R29, -0x7f214e02, R44 ;  /* 0x80deb1fe1d2c7810 */ /* 0x000fe20007ffe02c */
[----:B------:R-:W-:Y:S01]  /*1aa80*/  IMAD R24, R13, 0x1000000, R24 ;  /* 0x010000000d187824 */ /* 0x000fe200078e0218 */
[C-C-:B------:R-:W-:Y:S02]  /*1aa90*/  SHF.L.W.U32.HI R5, R49.reuse, 0x1e, R49.reuse ;  /* 0x0000001e31057819 */ /* 0x140fe40000010e31 */
[C-C-:B------:R-:W-:Y:S01]  /*1aaa0*/  SHF.L.W.U32.HI R42, R49.reuse, 0x13, R49.reuse ;  /* 0x00000013312a7819 */ /* 0x140fe20000010e31 */
[C---:B------:R-:W-:Y:S01]  /*1aab0*/  IMAD.IADD R38, R49.reuse, 0x1, R44 ;  /* 0x0000000131267824 */ /* 0x040fe200078e022c */
[----:B------:R-:W-:-:S02]  /*1aac0*/  SHF.L.W.U32.HI R7, R49, 0xa, R49 ;  /* 0x0000000a31077819 */ /* 0x000fc40000010e31 */
[----:B------:R-:W-:Y:S02]  /*1aad0*/  LOP3.LUT R53, R24, 0xff00, R53, 0xf8, !PT ;  /* 0x0000ff0018357812 */ /* 0x000fe400078ef835 */
[C-C-:B------:R-:W-:Y:S02]  /*1aae0*/  SHF.L.W.U32.HI R46, R38.reuse, 0x1a, R38.reuse ;  /* 0x0000001a262e7819 */ /* 0x140fe40000010e26 */
[C-C-:B------:R-:W-:Y:S02]  /*1aaf0*/  SHF.L.W.U32.HI R47, R38.reuse, 0x15, R38.reuse ;  /* 0x00000015262f7819 */ /* 0x140fe40000010e26 */
[----:B------:R-:W-:Y:S02]  /*1ab00*/  SHF.L.W.U32.HI R48, R38, 0x7, R38 ;  /* 0x0000000726307819 */ /* 0x000fe40000010e26 */
[----:B------:R-:W-:Y:S02]  /*1ab10*/  LOP3.LUT R42, R7, R42, R5, 0x96, !PT ;  /* 0x0000002a072a7212 */ /* 0x000fe400078e9605 */
[----:B------:R-:W-:-:S02]  /*1ab20*/  LOP3.LUT R7, R16, R19, R49, 0xe8, !PT ;  /* 0x0000001310077212 */ /* 0x000fc400078ee831 */
[--C-:B------:R-:W-:Y:S02]  /*1ab30*/  SHF.R.U64 R5, R2, 0x10, R3.reuse ;  /* 0x0000001002057819 */ /* 0x100fe40000001203 */
[----:B------:R-:W-:Y:S02]  /*1ab40*/  LOP3.LUT R29, R53, 0xff, R3, 0xf8, !PT ;  /* 0x000000ff351d7812 */ /* 0x000fe400078ef803 */
[----:B------:R-:W-:Y:S02]  /*1ab50*/  LOP3.LUT R47, R48, R46, R47, 0x96, !PT ;  /* 0x0000002e302f7212 */ /* 0x000fe400078e962f */
[----:B------:R-:W-:Y:S02]  /*1ab60*/  LOP3.LUT R16, R45, R38, R26, 0xe2, !PT ;  /* 0x000000262d107212 */ /* 0x000fe400078ee21a */
[----:B------:R-:W-:Y:S01]  /*1ab70*/  IADD3 R46, PT, PT, R6, R42, R7 ;  /* 0x0000002a062e7210 */ /* 0x000fe20007ffe007 */
[----:B------:R-:W-:Y:S01]  /*1ab80*/  IMAD.U32 R6, R5, 0x10000, RZ ;  /* 0x0001000005067824 */ /* 0x000fe200078e00ff */
[----:B------:R-:W-:-:S02]  /*1ab90*/  IADD3 R16, PT, PT, R16, R47, R29 ;  /* 0x0000002f10107210 */ /* 0x000fc40007ffe01d */
[--C-:B------:R-:W-:Y:S02]  /*1aba0*/  SHF.L.W.U32.HI R47, R46, 0x1e, R46.reuse ;  /* 0x0000001e2e2f7819 */ /* 0x100fe40000010e2e */
[----:B------:R-:W-:Y:S02]  /*1abb0*/  IADD3 R42, PT, PT, R16, -0x6423f959, R43 ;  /* 0x9bdc06a7102a7810 */ /* 0x000fe40007ffe02b */
[C-C-:B------:R-:W-:Y:S02]  /*1abc0*/  SHF.L.W.U32.HI R48, R46.reuse, 0x13, R46.reuse ;  /* 0x000000132e307819 */ /* 0x140fe40000010e2e */
[----:B------:R-:W-:Y:S02]  /*1abd0*/  SHF.L.W.U32.HI R50, R46, 0xa, R46 ;  /* 0x0000000a2e327819 */ /* 0x000fe40000010e2e */
[C-C-:B------:R-:W-:Y:S02]  /*1abe0*/  SHF.R.U64 R7, R2.reuse, 0x8, R3.reuse ;  /* 0x0000000802077819 */ /* 0x140fe40000001203 */
[----:B------:R-:W-:-:S02]  /*1abf0*/  SHF.R.U64 R16, R2, 0x18, R3 ;  /* 0x0000001802107819 */ /* 0x000fc40000001203 */
[----:B------:R-:W-:Y:S01]  /*1ac00*/  LOP3.LUT R43, R6, 0xff0000, RZ, 0xc0, !PT ;  /* 0x00ff0000062b7812 */ /* 0x000fe200078ec0ff */
[----:B------:R-:W-:Y:S01]  /*1ac10*/  IMAD.SHL.U32 R6, R7, 0x100, RZ ;  /* 0x0000010007067824 */ /* 0x000fe200078e00ff */
[----:B------:R-:W-:Y:S01]  /*1ac20*/  LOP3.LUT R50, R50, R48, R47, 0x96, !PT ;  /* 0x0000003032327212 */ /* 0x000fe200078e962f */
[----:B------:R-:W-:Y:S01]  /*1ac30*/  IMAD.IADD R47, R46, 0x1, R42 ;  /* 0x000000012e2f7824 */ /* 0x000fe200078e022a */
[----:B------:R-:W-:Y:S01]  /*1ac40*/  LOP3.LUT R48, R19, R49, R46, 0xe8, !PT ;  /* 0x0000003113307212 */ /* 0x000fe200078ee82e */
[C---:B------:R-:W-:Y:S01]  /*1ac50*/  IMAD R43, R16.reuse, 0x1000000, R43 ;  /* 0x01000000102b7824 */ /* 0x040fe200078e022b */
[----:B------:R-:W-:Y:S02]  /*1ac60*/  PRMT R5, R16, 0x3340, R5 ;  /* 0x0000334010057816 */ /* 0x000fe40000000005 */
[C-C-:B------:R-:W-:Y:S02]  /*1ac70*/  SHF.L.W.U32.HI R19, R47.reuse, 0x1a, R47.reuse ;  /* 0x0000001a2f137819 */ /* 0x140fe40000010e2f */
[----:B------:R-:W-:-:S02]  /*1ac80*/  SHF.L.W.U32.HI R52, R47, 0x15, R47 ;  /* 0x000000152f347819 */ /* 0x000fc40000010e2f */
[----:B------:R-:W-:Y:S02]  /*1ac90*/  SHF.L.W.U32.HI R54, R47, 0x7, R47 ;  /* 0x000000072f367819 */ /* 0x000fe40000010e2f */
[----:B------:R-:W-:Y:S02]  /*1aca0*/  LOP3.LUT R55, R43, 0xff00, R6, 0xf8, !PT ;  /* 0x0000ff002b377812 */ /* 0x000fe400078ef806 */
[----:B------:R-:W-:Y:S02]  /*1acb0*/  IADD3 R51, PT, PT, R51, R50, R48 ;  /* 0x0000003233337210 */ /* 0x000fe40007ffe030 */
[----:B------:R-:W-:Y:S02]  /*1acc0*/  LOP3.LUT R52, R54, R19, R52, 0x96, !PT ;  /* 0x0000001336347212 */ /* 0x000fe400078e9634 */
[C-C-:B------:R-:W-:Y:S02]  /*1acd0*/  SHF.L.W.U32.HI R19, R0.reuse, 0x19, R0.reuse ;  /* 0x0000001900137819 */ /* 0x140fe40000010e00 */
[----:B------:R-:W-:-:S02]  /*1ace0*/  SHF.L.W.U32.HI R48, R0, 0xe, R0 ;  /* 0x0000000e00307819 */ /* 0x000fc40000010e00 */
[----:B------:R-:W-:Y:S02]  /*1acf0*/  SHF.R.U32.HI R50, RZ, 0x3, R0 ;  /* 0x00000003ff327819 */ /* 0x000fe40000011600 */
[----:B------:R-:W-:Y:S02]  /*1ad00*/  LOP3.LUT R6, R55, 0xff, R2, 0xf8, !PT ;  /* 0x000000ff37067812 */ /* 0x000fe400078ef802 */
[----:B------:R-:W-:Y:S02]  /*1ad10*/  LOP3.LUT R57, R38, R47, R45, 0xe2, !PT ;  /* 0x0000002f26397212 */ /* 0x000fe400078ee22d */
[----:B------:R-:W-:Y:S02]  /*1ad20*/  LOP3.LUT R19, R50, R19, R48, 0x96, !PT ;  /* 0x0000001332137212 */ /* 0x000fe400078e9630 */
[----:B------:R-:W-:Y:S02]  /*1ad30*/  IADD3 R59, PT, PT, R57, R52, R6 ;  /* 0x00000034393b7210 */ /* 0x000fe40007ffe006 */
[----:B------:R-:W-:-:S02]  /*1ad40*/  SHF.L.W.U32.HI R57, R51, 0x1e, R51 ;  /* 0x0000001e33397819 */ /* 0x000fc40000010e33 */
[C-C-:B------:R-:W-:Y:S02]  /*1ad50*/  SHF.L.W.U32.HI R48, R51.reuse, 0x13, R51.reuse ;  /* 0x0000001333307819 */ /* 0x140fe40000010e33 */
[----:B------:R-:W-:Y:S02]  /*1ad60*/  SHF.L.W.U32.HI R50, R51, 0xa, R51 ;  /* 0x0000000a33327819 */ /* 0x000fe40000010e33 */
[----:B------:R-:W-:Y:S02]  /*1ad70*/  IADD3 R26, PT, PT, R59, -0x3e640e8c, R26 ;  /* 0xc19bf1743b1a7810 */ /* 0x000fe40007ffe01a */
[----:B------:R-:W-:Y:S02]  /*1ad80*/  LOP3.LUT R57, R50, R48, R57, 0x96, !PT ;  /* 0x0000003032397212 */ /* 0x000fe400078e9639 */
[----:B------:R-:W-:Y:S02]  /*1ad90*/  SHF.R.U32.HI R50, RZ, 0xa, R53 ;  /* 0x0000000aff327819 */ /* 0x000fe40000011635 */
[----:B------:R-:W-:-:S02]  /*1ada0*/  SHF.L.W.U32.HI R48, R24, 0xf, R29 ;  /* 0x0000000f18307819 */ /* 0x000fc40000010e1d */
[----:B------:R-:W-:Y:S02]  /*1adb0*/  SHF.L.W.U32.HI R53, R24, 0xd, R29 ;  /* 0x0000000d18357819 */ /* 0x000fe40000010e1d */
[----:B------:R-:W-:Y:S02]  /*1adc0*/  SHF.R.U32.HI R55, RZ, 0xa, R55 ;  /* 0x0000000aff377819 */ /* 0x000fe40000011637 */
[----:B------:R-:W-:Y:S01]  /*1add0*/  LOP3.LUT R50, R50, R48, R53, 0x96, !PT ;  /* 0x0000003032327212 */ /* 0x000fe200078e9635 */
[----:B------:R-:W-:Y:S01]  /*1ade0*/  IMAD.IADD R48, R51, 0x1, R26 ;  /* 0x0000000133307824 */ /* 0x000fe200078e021a */
[----:B------:R-:W-:Y:S02]  /*1adf0*/  SHF.R.U32.HI R54, RZ, 0x3, R10 ;  /* 0x00000003ff367819 */ /* 0x000fe4000001160a */
[----:B------:R-:W-:Y:S02]  /*1ae00*/  IADD3 R50, PT, PT, R4, R50, R21 ;  /* 0x0000003204327210 */ /* 0x000fe40007ffe015 */
[----:B------:R-:W-:-:S02]  /*1ae10*/  SHF.L.W.U32.HI R4, R48, 0x1a, R48 ;  /* 0x0000001a30047819 */ /* 0x000fc40000010e30 */
[C---:B------:R-:W-:Y:S01]  /*1ae20*/  SHF.L.W.U32.HI R53, R48.reuse, 0x15, R48 ;  /* 0x0000001530357819 */ /* 0x040fe20000010e30 */
[----:B------:R-:W-:Y:S01]  /*1ae30*/  IMAD.IADD R19, R19, 0x1, R50 ;  /* 0x0000000113137824 */ /* 0x000fe200078e0232 */
[----:B------:R-:W-:Y:S02]  /*1ae40*/  SHF.L.W.U32.HI R52, R48, 0x7, R48 ;  /* 0x0000000730347819 */ /* 0x000fe40000010e30 */
[----:B------:R-:W-:Y:S02]  /*1ae50*/  LOP3.LUT R50, R49, R46, R51, 0xe8, !PT ;  /* 0x0000002e31327212 */ /* 0x000fe400078ee833 */
[----:B------:R-:W-:Y:S02]  /*1ae60*/  LOP3.LUT R52, R52, R4, R53, 0x96, !PT ;  /* 0x0000000434347212 */ /* 0x000fe400078e9635 */
[----:B------:R-:W-:Y:S02]  /*1ae70*/  LOP3.LUT R4, R47, R48, R38, 0xe2, !PT ;  /* 0x000000302f047212 */ /* 0x000fe400078ee226 */
[----:B------:R-:W-:-:S02]  /*1ae80*/  IADD3 R50, PT, PT, R28, R57, R50 ;  /* 0x000000391c327210 */ /* 0x000fc40007ffe032 */
[----:B------:R-:W-:Y:S02]  /*1ae90*/  IADD3 R4, PT, PT, R4, R52, R19 ;  /* 0x0000003404047210 */ /* 0x000fe40007ffe013 */
[----:B------:R-:W-:Y:S02]  /*1aea0*/  SHF.L.W.U32.HI R52, R10, 0x19, R10 ;  /* 0x000000190a347819 */ /* 0x000fe40000010e0a */
[----:B------:R-:W-:Y:S02]  /*1aeb0*/  IADD3 R28, PT, PT, R4, -0x1b64963f, R45 ;  /* 0xe49b69c1041c7810 */ /* 0x000fe40007ffe02d */
[C-C-:B------:R-:W-:Y:S02]  /*1aec0*/  SHF.L.W.U32.HI R4, R43.reuse, 0xf, R6.reuse ;  /* 0x0000000f2b047819 */ /* 0x140fe40000010e06 */
[----:B------:R-:W-:Y:S01]  /*1aed0*/  SHF.L.W.U32.HI R45, R43, 0xd, R6 ;  /* 0x0000000d2b2d7819 */ /* 0x000fe20000010e06 */
[----:B------:R-:W-:Y:S01]  /*1aee0*/  IMAD.IADD R49, R50, 0x1, R28 ;  /* 0x0000000132317824 */ /* 0x000fe200078e021c */
[----:B------:R-:W-:-:S02]  /*1aef0*/  SHF.L.W.U32.HI R53, R10, 0xe, R10 ;  /* 0x0000000e0a357819 */ /* 0x000fc40000010e0a */
[----:B------:R-:W-:Y:S02]  /*1af00*/  LOP3.LUT R4, R55, R4, R45, 0x96, !PT ;  /* 0x0000000437047212 */ /* 0x000fe400078e962d */
[----:B------:R-:W-:Y:S02]  /*1af10*/  LOP3.LUT R45, R54, R52, R53, 0x96, !PT ;  /* 0x00000034362d7212 */ /* 0x000fe400078e9635 */
[----:B------:R-:W-:Y:S02]  /*1af20*/  IADD3 R4, PT, PT, R0, R4, R23 ;  /* 0x0000000400047210 */ /* 0x000fe40007ffe017 */
[C-C-:B------:R-:W-:Y:S02]  /*1af30*/  SHF.L.W.U32.HI R52, R49.reuse, 0x1a, R49.reuse ;  /* 0x0000001a31347819 */ /* 0x140fe40000010e31 */
[--C-:B------:R-:W-:Y:S01]  /*1af40*/  SHF.L.W.U32.HI R53, R49, 0x15, R49.reuse ;  /* 0x0000001531357819 */ /* 0x100fe20000010e31 */
[----:B------:R-:W-:Y:S01]  /*1af50*/  IMAD.IADD R45, R45, 0x1, R4 ;  /* 0x000000012d2d7824 */ /* 0x000fe200078e0204 */
[----:B------:R-:W-:-:S02]  /*1af60*/  SHF.L.W.U32.HI R54, R49, 0x7, R49 ;  /* 0x0000000731367819 */ /* 0x000fc40000010e31 */
[--C-:B------:R-:W-:Y:S02]  /*1af70*/  SHF.L.W.U32.HI R0, R50, 0x1e, R50.reuse ;  /* 0x0000001e32007819 */ /* 0x100fe40000010e32 */
[----:B------:R-:W-:Y:S02]  /*1af80*/  LOP3.LUT R54, R54, R52, R53, 0x96, !PT ;  /* 0x0000003436367212 */ /* 0x000fe400078e9635 */
        /* <DEDUP_REMOVED lines=9> */
[--C-:B------:R-:W-:Y:S01]  /*1b020*/  SHF.L.W.U32.HI R55, R19, 0xd, R19.reuse ;  /* 0x0000000d13377819 */ /* 0x100fe20000010e13 */
        /* <DEDUP_REMOVED lines=12> */
[C---:B------:R-:W-:Y:S02]  /*1b0f0*/  SHF.L.W.U32.HI R4, R53.reuse, 0x1e, R53 ;  /* 0x0000001e35047819 */ /* 0x040fe40000010e35 */
        /* <DEDUP_REMOVED lines=80> */
[C---:B------:R-:W-:Y:S02]  /*1b600*/  SHF.L.W.U32.HI R11, R10.reuse, 0xf, R10 ;  /* 0x0000000f0a0b7819 */ /* 0x040fe40000010e0a */
        /* <DEDUP_REMOVED lines=25> */
[--C-:B------:R-:W-:Y:S01]  /*1b7a0*/  SHF.L.W.U32.HI R12, R8, 0xd, R8.reuse ;  /* 0x0000000d080c7819 */ /* 0x100fe20000010e08 */
        /* <DEDUP_REMOVED lines=48> */
[----:B------:R-:W-:Y:S02]  /*1bab0*/  SHF.R.U32.HI R22, RZ, 0xa, R12 ;  /* 0x0000000aff167819 */ /* 0x000fe4000001160c */
[C---:B------:R-:W-:Y:S02]  /*1bac0*/  SHF.L.W.U32.HI R48, R23.reuse, 0x19, R23 ;  /* 0x0000001917307819 */ /* 0x040fe40000010e17 */
        /* <DEDUP_REMOVED lines=12> */
[C-C-:B------:R-:W-:Y:S02]  /*1bb90*/  SHF.L.W.U32.HI R22, R46.reuse, 0x13, R46.reuse ;  /* 0x000000132e167819 */ /* 0x140fe40000010e2e */
[--C-:B------:R-:W-:Y:S02]  /*1bba0*/  SHF.L.W.U32.HI R48, R46, 0xa, R46.reuse ;  /* 0x0000000a2e307819 */ /* 0x100fe40000010e2e */
[----:B------:R-:W-:Y:S02]  /*1bbb0*/  LOP3.LUT R59, R28, R49, R47, 0xe2, !PT ;  /* 0x000000311c3b7212 */ /* 0x000fe400078ee22f */
[----:B------:R-:W-:Y:S02]  /*1bbc0*/  LOP3.LUT R22, R48, R22, R21, 0x96, !PT ;  /* 0x0000001630167212 */ /* 0x000fe400078e9615 */
[----:B------:R-:W-:Y:S02]  /*1bbd0*/  LOP3.LUT R57, R42, R55, R46, 0xe8, !PT ;  /* 0x000000372a397212 */ /* 0x000fe400078ee82e */
[----:B------:R-:W-:-:S02]  /*1bbe0*/  IADD3 R59, PT, PT, R59, R50, R20 ;  /* 0x000000323b3b7210 */ /* 0x000fc40007ffe014 */
[----:B------:R-:W-:Y:S02]  /*1bbf0*/  IADD3 R57, PT, PT, R44, R22, R57 ;  /* 0x000000162c397210 */ /* 0x000fe40007ffe039 */
[--C-:B------:R-:W-:Y:S02]  /*1bc00*/  SHF.L.W.U32.HI R21, R11, 0xf, R11.reuse ;  /* 0x0000000f0b157819 */ /* 0x100fe40000010e0b */
[----:B------:R-:W-:Y:S02]  /*1bc10*/  IADD3 R38, PT, PT, R59, -0x57ce3993, R38 ;  /* 0xa831c66d3b267810 */ /* 0x000fe40007ffe026 */
        /* <DEDUP_REMOVED lines=22> */
[----:B------:R-:W-:-:S02]  /*1bd80*/  IADD3 R47, PT, PT, R48, -0x4ffcd838, R47 ;  /* 0xb00327c8302f7810 */ /* 0x000fc40007ffe02f */
[C-C-:B------:R-:W-:Y:S02]  /*1bd90*/  SHF.L.W.U32.HI R21, R20.reuse, 0xf, R20.reuse ;  /* 0x0000000f14157819 */ /* 0x140fe40000010e14 */
[--C-:B------:R-:W-:Y:S01]  /*1bda0*/  SHF.L.W.U32.HI R48, R20, 0xd, R20.reuse ;  /* 0x0000000d14307819 */ /* 0x100fe20000010e14 */
        /* <DEDUP_REMOVED lines=12> */
[----:B------:R-:W-:Y:S02]  /*1be70*/  SHF.L.W.U32.HI R23, R44, 0x1e, R44 ;  /* 0x0000001e2c177819 */ /* 0x000fe40000010e2c */
[----:B------:R-:W-:Y:S02]  /*1be80*/  LOP3.LUT R54, R52, R27, R48, 0x96, !PT ;  /* 0x0000001b34367212 */ /* 0x000fe400078e9630 */
[C-C-:B------:R-:W-:Y:S02]  /*1be90*/  SHF.L.W.U32.HI R48, R44.reuse, 0x13, R44.reuse ;  /* 0x000000132c307819 */ /* 0x140fe40000010e2c */
[----:B------:R-:W-:Y:S02]  /*1bea0*/  SHF.L.W.U32.HI R27, R44, 0xa, R44 ;  /* 0x0000000a2c1b7819 */ /* 0x000fe40000010e2c */
[----:B------:R-:W-:Y:S02]  /*1beb0*/  LOP3.LUT R52, R42, R51, R49, 0xe2, !PT ;  /* 0x000000332a347212 */ /* 0x000fe400078ee231 */
[----:B------:R-:W-:-:S02]  /*1bec0*/  LOP3.LUT R50, R27, R48, R23, 0x96, !PT ;  /* 0x000000301b327212 */ /* 0x000fc400078e9617 */
[--C-:B------:R-:W-:Y:S02]  /*1bed0*/  SHF.L.W.U32.HI R23, R18, 0x19, R18.reuse ;  /* 0x0000001912177819 */ /* 0x100fe40000010e12 */
[----:B------:R-:W-:Y:S02]  /*1bee0*/  IADD3 R59, PT, PT, R52, R54, R21 ;  /* 0x00000036343b7210 */ /* 0x000fe40007ffe015 */
[--C-:B------:R-:W-:Y:S02]  /*1bef0*/  SHF.L.W.U32.HI R48, R18, 0xe, R18.reuse ;  /* 0x0000000e12307819 */ /* 0x100fe40000010e12 */
[----:B------:R-:W-:Y:S02]  /*1bf00*/  SHF.R.U32.HI R27, RZ, 0x3, R18 ;  /* 0x00000003ff1b7819 */ /* 0x000fe40000011612 */
[----:B------:R-:W-:Y:S02]  /*1bf10*/  LOP3.LUT R55, R46, R57, R44, 0xe8, !PT ;  /* 0x000000392e377212 */ /* 0x000fe400078ee82c */
[----:B------:R-:W-:-:S02]  /*1bf20*/  LOP3.LUT R48, R27, R23, R48, 0x96, !PT ;  /* 0x000000171b307212 */ /* 0x000fc400078e9630 */
[----:B------:R-:W-:Y:S02]  /*1bf30*/  IADD3 R55, PT, PT, R26, R50, R55 ;  /* 0x000000321a377210 */ /* 0x000fe40007ffe037 */
[----:B------:R-:W-:Y:S02]  /*1bf40*/  IADD3 R28, PT, PT, R59, -0x40a68039, R28 ;  /* 0xbf597fc73b1c7810 */ /* 0x000fe40007ffe01c */
[C-C-:B------:R-:W-:Y:S02]  /*1bf50*/  SHF.L.W.U32.HI R23, R22.reuse, 0xf, R22.reuse ;  /* 0x0000000f16177819 */ /* 0x140fe40000010e16 */
        /* <DEDUP_REMOVED lines=10> */
[--C-:B------:R-:W-:Y:S01]  /*1c000*/  SHF.L.W.U32.HI R26, R24, 0x15, R24.reuse ;  /* 0x00000015181a7819 */ /* 0x100fe20000010e18 */
[----:B------:R-:W-:Y:S01]  /*1c010*/  IMAD.IADD R23, R48, 0x1, R23 ;  /* 0x0000000130177824 */ /* 0x000fe200078e0217 */
[----:B------:R-:W-:-:S02]  /*1c020*/  SHF.L.W.U32.HI R46, R24, 0x7, R24 ;  /* 0x00000007182e7819 */ /* 0x000fc40000010e18 */
        /* <DEDUP_REMOVED lines=10> */
[----:B------:R-:W-:Y:S02]  /*1c0d0*/  LOP3.LUT R48, R57, R44, R55, 0xe8, !PT ;  /* 0x0000002c39307212 */ /* 0x000fe400078ee837 */
[----:B------:R-:W-:-:S02]  /*1c0e0*/  LOP3.LUT R25, R46, R25, R26, 0x96, !PT ;  /* 0x000000192e197212 */ /* 0x000fc400078e961a */
[----:B------:R-:W-:Y:S02]  /*1c0f0*/  IADD3 R53, PT, PT, R53, R50, R48 ;  /* 0x0000003235357210 */ /* 0x000fe40007ffe030 */
[----:B------:R-:W-:Y:S02]  /*1c100*/  IADD3 R26, PT, PT, R52, -0x391ff40d, R49 ;  /* 0xc6e00bf3341a7810 */ /* 0x000fe40007ffe031 */
[C-C-:B------:R-:W-:Y:S02]  /*1c110*/  SHF.L.W.U32.HI R48, R23.reuse, 0xf, R23.reuse ;  /* 0x0000000f17307819 */ /* 0x140fe40000010e17 */
[--C-:B------:R-:W-:Y:S01]  /*1c120*/  SHF.L.W.U32.HI R57, R23, 0xd, R23.reuse ;  /* 0x0000000d17397819 */ /* 0x100fe20000010e17 */
[----:B------:R-:W-:Y:S01]  /*1c130*/  IMAD.IADD R49, R53, 0x1, R26 ;  /* 0x0000000135317824 */ /* 0x000fe200078e021a */
[----:B------:R-:W-:Y:S02]  /*1c140*/  SHF.R.U32.HI R50, RZ, 0xa, R23 ;  /* 0x0000000aff327819 */ /* 0x000fe40000011617 */
[----:B------:R-:W-:-:S02]  /*1c150*/  IADD3 R46, PT, PT, R18, R25, R9 ;  /* 0x00000019122e7210 */ /* 0x000fc40007ffe009 */
[----:B------:R-:W-:Y:S02]  /*1c160*/  LOP3.LUT R18, R50, R48, R57, 0x96, !PT ;  /* 0x0000003032127212 */ /* 0x000fe400078e9639 */
[--C-:B------:R-:W-:Y:S01]  /*1c170*/  SHF.L.W.U32.HI R48, R49, 0x1a, R49.reuse ;  /* 0x0000001a31307819 */ /* 0x100fe20000010e31 */
[----:B------:R-:W-:Y:S01]  /*1c180*/  IMAD.IADD R25, R27, 0x1, R46 ;  /* 0x000000011b197824 */ /* 0x000fe200078e022e */
[C-C-:B------:R-:W-:Y:S02]  /*1c190*/  SHF.L.W.U32.HI R57, R49.reuse, 0x15, R49.reuse ;  /* 0x0000001531397819 */ /* 0x140fe40000010e31 */
[----:B------:R-:W-:Y:S02]  /*1c1a0*/  SHF.L.W.U32.HI R50, R49, 0x7, R49 ;  /* 0x0000000731327819 */ /* 0x000fe40000010e31 */
[----:B------:R-:W-:Y:S02]  /*1c1b0*/  SHF.L.W.U32.HI R27, R53, 0x1e, R53 ;  /* 0x0000001e351b7819 */ /* 0x000fe40000010e35 */
[----:B------:R-:W-:-:S02]  /*1c1c0*/  LOP3.LUT R57, R50, R48, R57, 0x96, !PT ;  /* 0x0000003032397212 */ /* 0x000fc400078e9639 */
[----:B------:R-:W-:Y:S02]  /*1c1d0*/  LOP3.LUT R50, R24, R49, R51, 0xe2, !PT ;  /* 0x0000003118327212 */ /* 0x000fe400078ee233 */
[C-C-:B------:R-:W-:Y:S02]  /*1c1e0*/  SHF.L.W.U32.HI R46, R53.reuse, 0x13, R53.reuse ;  /* 0x00000013352e7819 */ /* 0x140fe40000010e35 */
[----:B------:R-:W-:Y:S02]  /*1c1f0*/  SHF.L.W.U32.HI R48, R53, 0xa, R53 ;  /* 0x0000000a35307819 */ /* 0x000fe40000010e35 */
[----:B------:R-:W-:Y:S02]  /*1c200*/  IADD3 R59, PT, PT, R50, R57, R25 ;  /* 0x00000039323b7210 */ /* 0x000fe40007ffe019 */
[----:B------:R-:W-:Y:S02]  /*1c210*/  LOP3.LUT R46, R48, R46, R27, 0x96, !PT ;  /* 0x0000002e302e7212 */ /* 0x000fe400078e961b */
[----:B------:R-:W-:-:S02]  /*1c220*/  LOP3.LUT R57, R44, R55, R53, 0xe8, !PT ;  /* 0x000000372c397212 */ /* 0x000fc400078ee835 */
[----:B------:R-:W-:Y:S02]  /*1c230*/  SHF.L.W.U32.HI R44, R43, 0xe, R6 ;  /* 0x0000000e2b2c7819 */ /* 0x000fe40000010e06 */
[----:B------:R-:W-:Y:S02]  /*1c240*/  SHF.L.W.U32.HI R27, R6, 0x19, R2 ;  /* 0x00000019061b7819 */ /* 0x000fe40000010e02 */
[----:B------:R-:W-:Y:S02]  /*1c250*/  SHF.R.U32.HI R43, RZ, 0x3, R6 ;  /* 0x00000003ff2b7819 */ /* 0x000fe40000011606 */
[----:B------:R-:W-:Y:S02]  /*1c260*/  IADD3 R38, PT, PT, R38, R46, R57 ;  /* 0x0000002e26267210 */ /* 0x000fe40007ffe039 */
[----:B------:R-:W-:Y:S02]  /*1c270*/  IADD3 R42, PT, PT, R59, -0x2a586eb9, R42 ;  /* 0xd5a791473b2a7810 */ /* 0x000fe40007ffe02a */
[----:B------:R-:W-:-:S02]  /*1c280*/  LOP3.LUT R27, R43, R27, R44, 0x96, !PT ;  /* 0x0000001b2b1b7212 */ /* 0x000fc400078e962c */
[----:B------:R-:W-:Y:S01]  /*1c290*/  IADD3 R18, PT, PT, R29, R18, R12 ;  /* 0x000000121d127210 */ /* 0x000fe20007ffe00c */
[----:B------:R-:W-:Y:S01]  /*1c2a0*/  IMAD.IADD R44, R38, 0x1, R42 ;  /* 0x00000001262c7824 */ /* 0x000fe200078e022a */
[C-C-:B------:R-:W-:Y:S02]  /*1c2b0*/  SHF.L.W.U32.HI R29, R25.reuse, 0xf, R25.reuse ;  /* 0x0000000f191d7819 */ /* 0x140fe40000010e19 */
[----:B------:R-:W-:Y:S01]  /*1c2c0*/  SHF.L.W.U32.HI R46, R25, 0xd, R25 ;  /* 0x0000000d192e7819 */ /* 0x000fe20000010e19 */
[----:B------:R-:W-:Y:S01]  /*1c2d0*/  IMAD.IADD R27, R27, 0x1, R18 ;  /* 0x000000011b1b7824 */ /* 0x000fe200078e0212 */
[C-C-:B------:R-:W-:Y:S02]  /*1c2e0*/  SHF.L.W.U32.HI R48, R44.reuse, 0x1a, R44.reuse ;  /* 0x0000001a2c307819 */ /* 0x140fe40000010e2c */
[C-C-:B------:R-:W-:Y:S02]  /*1c2f0*/  SHF.L.W.U32.HI R57, R44.reuse, 0x15, R44.reuse ;  /* 0x000000152c397819 */ /* 0x140fe40000010e2c */
[----:B------:R-:W-:-:S02]  /*1c300*/  SHF.L.W.U32.HI R50, R44, 0x7, R44 ;  /* 0x000000072c327819 */ /* 0x000fc40000010e2c */
[----:B------:R-:W-:Y:S02]  /*1c310*/  SHF.R.U32.HI R43, RZ, 0xa, R25 ;  /* 0x0000000aff2b7819 */ /* 0x000fe40000011619 */
        /* <DEDUP_REMOVED lines=16> */
[----:B------:R-:W-:Y:S01]  /*1c420*/  IMAD.IADD R43, R47, 0x1, R51 ;  /* 0x000000012f2b7824 */ /* 0x000fe200078e0233 */
[----:B------:R-:W-:-:S02]  /*1c430*/  SHF.L.W.U32.HI R46, R27, 0xf, R27 ;  /* 0x0000000f1b2e7819 */ /* 0x000fc40000010e1b */
[----:B------:R-:W-:Y:S01]  /*1c440*/  SHF.L.W.U32.HI R55, R27, 0xd, R27 ;  /* 0x0000000d1b377819 */ /* 0x000fe20000010e1b */
[----:B------:R-:W-:Y:S01]  /*1c450*/  IMAD.IADD R6, R18, 0x1, R29 ;  /* 0x0000000112067824 */ /* 0x000fe200078e021d */
[----:B------:R-:W-:Y:S02]  /*1c460*/  SHF.R.U32.HI R48, RZ, 0xa, R27 ;  /* 0x0000000aff307819 */ /* 0x000fe4000001161b */
[C-C-:B------:R-:W-:Y:S02]  /*1c470*/  SHF.L.W.U32.HI R50, R43.reuse, 0x1a, R43.reuse ;  /* 0x0000001a2b327819 */ /* 0x140fe40000010e2b */
[C-C-:B------:R-:W-:Y:S02]  /*1c480*/  SHF.L.W.U32.HI R57, R43.reuse, 0x15, R43.reuse ;  /* 0x000000152b397819 */ /* 0x140fe40000010e2b */
[----:B------:R-:W-:Y:S02]  /*1c490*/  SHF.L.W.U32.HI R52, R43, 0x7, R43 ;  /* 0x000000072b347819 */ /* 0x000fe40000010e2b */
[----:B------:R-:W-:-:S02]  /*1c4a0*/  LOP3.LUT R46, R48, R46, R55, 0x96, !PT ;  /* 0x0000002e302e7212 */ /* 0x000fc400078e9637 */
[----:B------:R-:W-:Y:S02]  /*1c4b0*/  LOP3.LUT R52, R52, R50, R57, 0x96, !PT ;  /* 0x0000003234347212 */ /* 0x000fe400078e9639 */
[C-C-:B------:R-:W-:Y:S02]  /*1c4c0*/  SHF.L.W.U32.HI R18, R47.reuse, 0x1e, R47.reuse ;  /* 0x0000001e2f127819 */ /* 0x140fe40000010e2f */
[C-C-:B------:R-:W-:Y:S02]  /*1c4d0*/  SHF.L.W.U32.HI R29, R47.reuse, 0x13, R47.reuse ;  /* 0x000000132f1d7819 */ /* 0x140fe40000010e2f */
[----:B------:R-:W-:Y:S02]  /*1c4e0*/  SHF.L.W.U32.HI R48, R47, 0xa, R47 ;  /* 0x0000000a2f307819 */ /* 0x000fe40000010e2f */
[----:B------:R-:W-:Y:S02]  /*1c4f0*/  LOP3.LUT R55, R44, R43, R49, 0xe2, !PT ;  /* 0x0000002b2c377212 */ /* 0x000fe400078ee231 */
[----:B------:R-:W-:-:S02]  /*1c500*/  LOP3.LUT R50, R48, R29, R18, 0x96, !PT ;  /* 0x0000001d30327212 */ /* 0x000fc400078e9612 */
[----:B------:R-:W-:Y:S02]  /*1c510*/  IADD3 R55, PT, PT, R55, R52, R6 ;  /* 0x0000003437377210 */ /* 0x000fe40007ffe006 */
[----:B------:R-:W-:Y:S02]  /*1c520*/  LOP3.LUT R53, R53, R38, R47, 0xe8, !PT ;  /* 0x0000002635357212 */ /* 0x000fe400078ee82f */
[----:B------:R-:W-:Y:S02]  /*1c530*/  IADD3 R24, PT, PT, R55, 0x14292967, R24 ;  /* 0x1429296737187810 */ /* 0x000fe40007ffe018 */
[----:B------:R-:W-:Y:S02]  /*1c540*/  IADD3 R28, PT, PT, R28, R50, R53 ;  /* 0x000000321c1c7210 */ /* 0x000fe40007ffe035 */
[----:B------:R-:W-:Y:S02]  /*1c550*/  IADD3 R19, PT, PT, R19, R46, R20 ;  /* 0x0000002e13137210 */ /* 0x000fe40007ffe014 */
[C-C-:B------:R-:W-:Y:S01]  /*1c560*/  SHF.L.W.U32.HI R18, R45.reuse, 0x19, R45.reuse ;  /* 0x000000192d127819 */ /* 0x140fe20000010e2d */
[----:B------:R-:W-:Y:S01]  /*1c570*/  IMAD.IADD R46, R28, 0x1, R24 ;  /* 0x000000011c2e7824 */ /* 0x000fe200078e0218 */
[----:B------:R-:W-:-:S02]  /*1c580*/  SHF.L.W.U32.HI R29, R45, 0xe, R45 ;  /* 0x0000000e2d1d7819 */ /* 0x000fc40000010e2d */
[----:B------:R-:W-:Y:S02]  /*1c590*/  SHF.R.U32.HI R48, RZ, 0x3, R45 ;  /* 0x00000003ff307819 */ /* 0x000fe4000001162d */
[--C-:B------:R-:W-:Y:S02]  /*1c5a0*/  SHF.R.U32.HI R50, RZ, 0xa, R6.reuse ;  /* 0x0000000aff327819 */ /* 0x100fe40000011606 */
[----:B------:R-:W-:Y:S02]  /*1c5b0*/  LOP3.LUT R18, R48, R18, R29, 0x96, !PT ;  /* 0x0000001230127212 */ /* 0x000fe400078e961d */
        /* <DEDUP_REMOVED lines=8> */
[C-C-:B------:R-:W-:Y:S02]  /*1c640*/  SHF.L.W.U32.HI R18, R28.reuse, 0x1e, R28.reuse ;  /* 0x0000001e1c127819 */ /* 0x140fe40000010e1c */
[----:B------:R-:W-:-:S02]  /*1c650*/  SHF.L.W.U32.HI R53, R28, 0x13, R28 ;  /* 0x000000131c357819 */ /* 0x000fc40000010e1c */
[----:B------:R-:W-:Y:S02]  /*1c660*/  SHF.L.W.U32.HI R48, R28, 0xa, R28 ;  /* 0x0000000a1c307819 */ /* 0x000fe40000010e1c */
[----:B------:R-:W-:Y:S02]  /*1c670*/  LOP3.LUT R50, R43, R46, R44, 0xe2, !PT ;  /* 0x0000002e2b327212 */ /* 0x000fe400078ee22c */
[----:B------:R-:W-:Y:S02]  /*1c680*/  LOP3.LUT R48, R48, R53, R18, 0x96, !PT ;  /* 0x0000003530307212 */ /* 0x000fe400078e9612 */
[----:B------:R-:W-:Y:S02]  /*1c690*/  IADD3 R50, PT, PT, R50, R52, R19 ;  /* 0x0000003432327210 */ /* 0x000fe40007ffe013 */
[----:B------:R-:W-:Y:S02]  /*1c6a0*/  LOP3.LUT R55, R38, R47, R28, 0xe8, !PT ;  /* 0x0000002f26377212 */ /* 0x000fe400078ee81c */
[----:B------:R-:W-:-:S02]  /*1c6b0*/  IADD3 R49, PT, PT, R50, 0x27b70a85, R49 ;  /* 0x27b70a8532317810 */ /* 0x000fc40007ffe031 */
[----:B------:R-:W-:Y:S02]  /*1c6c0*/  IADD3 R26, PT, PT, R26, R48, R55 ;  /* 0x000000301a1a7210 */ /* 0x000fe40007ffe037 */
[----:B------:R-:W-:Y:S02]  /*1c6d0*/  IADD3 R29, PT, PT, R45, R29, R22 ;  /* 0x0000001d2d1d7210 */ /* 0x000fe40007ffe016 */
[--C-:B------:R-:W-:Y:S01]  /*1c6e0*/  SHF.L.W.U32.HI R18, R0, 0x19, R0.reuse ;  /* 0x0000001900127819 */ /* 0x100fe20000010e00 */
[----:B------:R-:W-:Y:S01]  /*1c6f0*/  IMAD.IADD R45, R26, 0x1, R49 ;  /* 0x000000011a2d7824 */ /* 0x000fe200078e0231 */
[--C-:B------:R-:W-:Y:S02]  /*1c700*/  SHF.L.W.U32.HI R53, R0, 0xe, R0.reuse ;  /* 0x0000000e00357819 */ /* 0x100fe40000010e00 */
[----:B------:R-:W-:Y:S02]  /*1c710*/  SHF.R.U32.HI R38, RZ, 0x3, R0 ;  /* 0x00000003ff267819 */ /* 0x000fe40000011600 */
[----:B------:R-:W-:-:S02]  /*1c720*/  SHF.R.U32.HI R48, RZ, 0xa, R19 ;  /* 0x0000000aff307819 */ /* 0x000fc40000011613 */
        /* <DEDUP_REMOVED lines=15> */
[----:B------:R-:W-:Y:S02]  /*1c820*/  LOP3.LUT R47, R47, R28, R26, 0xe8, !PT ;  /* 0x0000001c2f2f7212 */ /* 0x000fe400078ee81a */
[----:B------:R-:W-:Y:S02]  /*1c830*/  IADD3 R44, PT, PT, R53, 0x2e1b2138, R44 ;  /* 0x2e1b2138352c7810 */ /* 0x000fe40007ffe02c */
[----:B------:R-:W-:Y:S02]  /*1c840*/  IADD3 R47, PT, PT, R42, R52, R47 ;  /* 0x000000342a2f7210 */ /* 0x000fe40007ffe02f */
[----:B------:R-:W-:-:S02]  /*1c850*/  SHF.L.W.U32.HI R29, R4, 0x19, R4 ;  /* 0x00000019041d7819 */ /* 0x000fc40000010e04 */
[--C-:B------:R-:W-:Y:S02]  /*1c860*/  SHF.L.W.U32.HI R48, R4, 0xe, R4.reuse ;  /* 0x0000000e04307819 */ /* 0x100fe40000010e04 */
[----:B------:R-:W-:Y:S02]  /*1c870*/  SHF.R.U32.HI R50, RZ, 0x3, R4 ;  /* 0x00000003ff327819 */ /* 0x000fe40000011604 */
[----:B------:R-:W-:Y:S01]  /*1c880*/  IADD3 R0, PT, PT, R0, R38, R21 ;  /* 0x0000002600007210 */ /* 0x000fe20007ffe015 */
[----:B------:R-:W-:Y:S01]  /*1c890*/  IMAD.IADD R38, R47, 0x1, R44 ;  /* 0x000000012f267824 */ /* 0x000fe200078e022c */
[----:B------:R-:W-:Y:S02]  /*1c8a0*/  LOP3.LUT R29, R50, R29, R48, 0x96, !PT ;  /* 0x0000001d321d7212 */ /* 0x000fe400078e9630 */
[C-C-:B------:R-:W-:Y:S02]  /*1c8b0*/  SHF.L.W.U32.HI R42, R18.reuse, 0xf, R18.reuse ;  /* 0x0000000f122a7819 */ /* 0x140fe40000010e12 */
[----:B------:R-:W-:Y:S01]  /*1c8c0*/  SHF.L.W.U32.HI R53, R18, 0xd, R18 ;  /* 0x0000000d12357819 */ /* 0x000fe20000010e12 */
[----:B------:R-:W-:Y:S01]  /*1c8d0*/  IMAD.IADD R29, R29, 0x1, R0 ;  /* 0x000000011d1d7824 */ /* 0x000fe200078e0200 */
[----:B------:R-:W-:-:S02]  /*1c8e0*/  SHF.R.U32.HI R48, RZ, 0xa, R18 ;  /* 0x0000000aff307819 */ /* 0x000fc40000011612 */
[C-C-:B------:R-:W-:Y:S02]  /*1c8f0*/  SHF.L.W.U32.HI R50, R38.reuse, 0x1a, R38.reuse ;  /* 0x0000001a26327819 */ /* 0x140fe40000010e26 */
[C-C-:B------:R-:W-:Y:S02]  /*1c900*/  SHF.L.W.U32.HI R55, R38.reuse, 0x15, R38.reuse ;  /* 0x0000001526377819 */ /* 0x140fe40000010e26 */
[----:B------:R-:W-:Y:S02]  /*1c910*/  SHF.L.W.U32.HI R52, R38, 0x7, R38 ;  /* 0x0000000726347819 */ /* 0x000fe40000010e26 */
[----:B------:R-:W-:Y:S02]  /*1c920*/  LOP3.LUT R42, R48, R42, R53, 0x96, !PT ;  /* 0x0000002a302a7212 */ /* 0x000fe400078e9635 */
        /* <DEDUP_REMOVED lines=12> */
[----:B------:R-:W-:Y:S02]  /*1c9f0*/  IADD3 R28, PT, PT, R52, 0x4d2c6dfc, R43 ;  /* 0x4d2c6dfc341c7810 */ /* 0x000fe40007ffe02b */
[----:B------:R-:W-:-:S02]  /*1ca00*/  LOP3.LUT R0, R48, R0, R53, 0x96, !PT ;  /* 0x0000000030007212 */ /* 0x000fc400078e9635 */
[----:B------:R-:W-:Y:S01]  /*1ca10*/  IADD3 R43, PT, PT, R4, R42, R23 ;  /* 0x0000002a042b7210 */ /* 0x000fe20007ffe017 */
[----:B------:R-:W-:Y:S01]  /*1ca20*/  IMAD.IADD R53, R51, 0x1, R28 ;  /* 0x0000000133357824 */ /* 0x000fe200078e021c */
[C-C-:B------:R-:W-:Y:S02]  /*1ca30*/  SHF.L.W.U32.HI R4, R29.reuse, 0xf, R29.reuse ;  /* 0x0000000f1d047819 */ /* 0x140fe40000010e1d */
[----:B------:R-:W-:Y:S01]  /*1ca40*/  SHF.L.W.U32.HI R55, R29, 0xd, R29 ;  /* 0x0000000d1d377819 */ /* 0x000fe20000010e1d */
[----:B------:R-:W-:Y:S01]  /*1ca50*/  IMAD.IADD R43, R0, 0x1, R43 ;  /* 0x00000001002b7824 */ /* 0x000fe200078e022b */
[----:B------:R-:W-:Y:S02]  /*1ca60*/  SHF.R.U32.HI R42, RZ, 0xa, R29 ;  /* 0x0000000aff2a7819 */ /* 0x000fe4000001161d */
[C-C-:B------:R-:W-:Y:S02]  /*1ca70*/  SHF.L.W.U32.HI R48, R53.reuse, 0x1a, R53.reuse ;  /* 0x0000001a35307819 */ /* 0x140fe40000010e35 */
[----:B------:R-:W-:-:S02]  /*1ca80*/  SHF.L.W.U32.HI R57, R53, 0x15, R53 ;  /* 0x0000001535397819 */ /* 0x000fc40000010e35 */
[----:B------:R-:W-:Y:S02]  /*1ca90*/  SHF.L.W.U32.HI R50, R53, 0x7, R53 ;  /* 0x0000000735327819 */ /* 0x000fe40000010e35 */
        /* <DEDUP_REMOVED lines=40> */
[----:B------:R-:W-:Y:S01]  /*1cd20*/  IMAD.IADD R47, R49, 0x1, R45 ;  /* 0x00000001312f7824 */ /* 0x000fe200078e022d */
[C-C-:B------:R-:W-:Y:S02]  /*1cd30*/  SHF.L.W.U32.HI R8, R0.reuse, 0xf, R0.reuse ;  /* 0x0000000f00087819 */ /* 0x140fe40000010e00 */
[--C-:B------:R-:W-:Y:S01]  /*1cd40*/  SHF.L.W.U32.HI R57, R0, 0xd, R0.reuse ;  /* 0x0000000d00397819 */ /* 0x100fe20000010e00 */
[----:B------:R-:W-:Y:S01]  /*1cd50*/  IMAD.IADD R4, R10, 0x1, R55 ;  /* 0x000000010a047824 */ /* 0x000fe200078e0237 */
[----:B------:R-:W-:-:S02]  /*1cd60*/  SHF.R.U32.HI R42, RZ, 0xa, R0 ;  /* 0x0000000aff2a7819 */ /* 0x000fc40000011600 */
[C-C-:B------:R-:W-:Y:S02]  /*1cd70*/  SHF.L.W.U32.HI R48, R47.reuse, 0x1a, R47.reuse ;  /* 0x0000001a2f307819 */ /* 0x140fe40000010e2f */
[C-C-:B------:R-:W-:Y:S02]  /*1cd80*/  SHF.L.W.U32.HI R59, R47.reuse, 0x15, R47.reuse ;  /* 0x000000152f3b7819 */ /* 0x140fe40000010e2f */
[----:B------:R-:W-:Y:S02]  /*1cd90*/  SHF.L.W.U32.HI R50, R47, 0x7, R47 ;  /* 0x000000072f327819 */ /* 0x000fe40000010e2f */
[----:B------:R-:W-:Y:S02]  /*1cda0*/  LOP3.LUT R8, R42, R8, R57, 0x96, !PT ;  /* 0x000000082a087212 */ /* 0x000fe400078e9639 */
        /* <DEDUP_REMOVED lines=12> */
[----:B------:R-:W-:Y:S02]  /*1ce70*/  IADD3 R38, PT, PT, R57, 0x766a0abb, R38 ;  /* 0x766a0abb39267810 */ /* 0x000fe40007ffe026 */
[----:B------:R-:W-:-:S02]  /*1ce80*/  LOP3.LUT R10, R42, R10, R51, 0x96, !PT ;  /* 0x0000000a2a0a7212 */ /* 0x000fc400078e9633 */
[----:B------:R-:W-:Y:S01]  /*1ce90*/  IADD3 R9, PT, PT, R9, R8, R6 ;  /* 0x0000000809097210 */ /* 0x000fe20007ffe006 */
[----:B------:R-:W-:Y:S01]  /*1cea0*/  IMAD.IADD R42, R44, 0x1, R38 ;  /* 0x000000012c2a7824 */ /* 0x000fe200078e0226 */
[C-C-:B------:R-:W-:Y:S02]  /*1ceb0*/  SHF.L.W.U32.HI R8, R4.reuse, 0xf, R4.reuse ;  /* 0x0000000f04087819 */ /* 0x140fe40000010e04 */
[--C-:B------:R-:W-:Y:S02]  /*1cec0*/  SHF.L.W.U32.HI R51, R4, 0xd, R4.reuse ;  /* 0x0000000d04337819 */ /* 0x100fe40000010e04 */
[----:B------:R-:W-:Y:S02]  /*1ced0*/  SHF.R.U32.HI R48, RZ, 0xa, R4 ;  /* 0x0000000aff307819 */ /* 0x000fe40000011604 */
[C-C-:B------:R-:W-:Y:S02]  /*1cee0*/  SHF.L.W.U32.HI R50, R42.reuse, 0x1a, R42.reuse ;  /* 0x0000001a2a327819 */ /* 0x140fe40000010e2a */
[----:B------:R-:W-:-:S02]  /*1cef0*/  SHF.L.W.U32.HI R55, R42, 0x15, R42 ;  /* 0x000000152a377819 */ /* 0x000fc40000010e2a */
[----:B------:R-:W-:Y:S02]  /*1cf00*/  SHF.L.W.U32.HI R52, R42, 0x7, R42 ;  /* 0x000000072a347819 */ /* 0x000fe40000010e2a */
[----:B------:R-:W-:Y:S01]  /*1cf10*/  LOP3.LUT R48, R48, R8, R51, 0x96, !PT ;  /* 0x0000000830307212 */ /* 0x000fe200078e9633 */
[----:B------:R-:W-:Y:S01]  /*1cf20*/  IMAD.IADD R8, R10, 0x1, R9 ;  /* 0x000000010a087824 */ /* 0x000fe200078e0209 */
        /* <DEDUP_REMOVED lines=8> */
[----:B------:R-:W-:Y:S02]  /*1cfb0*/  IADD3 R53, PT, PT, R52, -0x7e3d36d2, R53 ;  /* 0x81c2c92e34357810 */ /* 0x000fe40007ffe035 */
[----:B------:R-:W-:-:S02]  /*1cfc0*/  IADD3 R28, PT, PT, R28, R50, R51 ;  /* 0x000000321c1c7210 */ /* 0x000fc40007ffe033 */
[C-C-:B------:R-:W-:Y:S02]  /*1cfd0*/  SHF.L.W.U32.HI R9, R11.reuse, 0x19, R11.reuse ;  /* 0x000000190b097819 */ /* 0x140fe40000010e0b */
[----:B------:R-:W-:Y:S01]  /*1cfe0*/  SHF.L.W.U32.HI R10, R11, 0xe, R11 ;  /* 0x0000000e0b0a7819 */ /* 0x000fe20000010e0b */
[----:B------:R-:W-:Y:S01]  /*1cff0*/  IMAD.IADD R51, R28, 0x1, R53 ;  /* 0x000000011c337824 */ /* 0x000fe200078e0235 */
[----:B------:R-:W-:Y:S02]  /*1d000*/  SHF.R.U32.HI R24, RZ, 0x3, R11 ;  /* 0x00000003ff187819 */ /* 0x000fe4000001160b */
[----:B------:R-:W-:Y:S02]  /*1d010*/  SHF.L.W.U32.HI R55, R8, 0xd, R8 ;  /* 0x0000000d08377819 */ /* 0x000fe40000010e08 */
[----:B------:R-:W-:Y:S02]  /*1d020*/  LOP3.LUT R10, R24, R9, R10, 0x96, !PT ;  /* 0x00000009180a7212 */ /* 0x000fe400078e960a */
[----:B------:R-:W-:-:S02]  /*1d030*/  IADD3 R9, PT, PT, R12, R48, R19 ;  /* 0x000000300c097210 */ /* 0x000fc40007ffe013 */
[--C-:B------:R-:W-:Y:S02]  /*1d040*/  SHF.L.W.U32.HI R12, R8, 0xf, R8.reuse ;  /* 0x0000000f080c7819 */ /* 0x100fe40000010e08 */
[----:B------:R-:W-:Y:S01]  /*1d050*/  SHF.R.U32.HI R24, RZ, 0xa, R8 ;  /* 0x0000000aff187819 */ /* 0x000fe20000011608 */
[----:B------:R-:W-:Y:S01]  /*1d060*/  IMAD.IADD R10, R10, 0x1, R9 ;  /* 0x000000010a0a7824 */ /* 0x000fe200078e0209 */
        /* <DEDUP_REMOVED lines=16> */
[----:B------:R-:W-:Y:S02]  /*1d170*/  IADD3 R26, PT, PT, R55, -0x6d8dd37b, R26 ;  /* 0x92722c85371a7810 */ /* 0x000fe40007ffe01a */
[----:B------:R-:W-:Y:S02]  /*1d180*/  LOP3.LUT R9, R48, R9, R24, 0x96, !PT ;  /* 0x0000000930097212 */ /* 0x000fe400078e9618 */
[----:B------:R-:W-:Y:S01]  /*1d190*/  IADD3 R12, PT, PT, R11, R12, R18 ;  /* 0x0000000c0b0c7210 */ /* 0x000fe20007ffe012 */
[----:B------:R-:W-:Y:S01]  /*1d1a0*/  IMAD.IADD R24, R49, 0x1, R26 ;  /* 0x0000000131187824 */ /* 0x000fe200078e021a */
        /* <DEDUP_REMOVED lines=11> */
[----:B------:R-:W-:Y:S02]  /*1d260*/  SHF.L.W.U32.HI R46, R49, 0xa, R49 ;  /* 0x0000000a312e7819 */ /* 0x000fe40000010e31 */
[----:B------:R-:W-:Y:S02]  /*1d270*/  LOP3.LUT R50, R51, R24, R42, 0xe2, !PT ;  /* 0x0000001833327212 */ /* 0x000fe400078ee22a */
[----:B------:R-:W-:Y:S02]  /*1d280*/  LOP3.LUT R48, R46, R55, R12, 0x96, !PT ;  /* 0x000000372e307212 */ /* 0x000fe400078e960c */
[----:B------:R-:W-:Y:S02]  /*1d290*/  IADD3 R50, PT, PT, R50, R52, R9 ;  /* 0x0000003432327210 */ /* 0x000fe40007ffe009 */
[----:B------:R-:W-:-:S02]  /*1d2a0*/  LOP3.LUT R44, R44, R28, R49, 0xe8, !PT ;  /* 0x0000001c2c2c7212 */ /* 0x000fc400078ee831 */
[----:B------:R-:W-:Y:S02]  /*1d2b0*/  IADD3 R47, PT, PT, R50, -0x5d40175f, R47 ;  /* 0xa2bfe8a1322f7810 */ /* 0x000fe40007ffe02f */
[----:B------:R-:W-:Y:S02]  /*1d2c0*/  IADD3 R44, PT, PT, R45, R48, R44 ;  /* 0x000000302d2c7210 */ /* 0x000fe40007ffe02c */
[C-C-:B------:R-:W-:Y:S02]  /*1d2d0*/  SHF.L.W.U32.HI R12, R22.reuse, 0x19, R22.reuse ;  /* 0x00000019160c7819 */ /* 0x140fe40000010e16 */
[--C-:B------:R-:W-:Y:S01]  /*1d2e0*/  SHF.L.W.U32.HI R55, R22, 0xe, R22.reuse ;  /* 0x0000000e16377819 */ /* 0x100fe20000010e16 */
[----:B------:R-:W-:Y:S01]  /*1d2f0*/  IMAD.IADD R45, R44, 0x1, R47 ;  /* 0x000000012c2d7824 */ /* 0x000fe200078e022f */
[----:B------:R-:W-:Y:S02]  /*1d300*/  SHF.R.U32.HI R46, RZ, 0x3, R22 ;  /* 0x00000003ff2e7819 */ /* 0x000fe40000011616 */
[----:B------:R-:W-:-:S02]  /*1d310*/  IADD3 R11, PT, PT, R20, R11, R29 ;  /* 0x0000000b140b7210 */ /* 0x000fc40007ffe01d */
[----:B------:R-:W-:Y:S02]  /*1d320*/  LOP3.LUT R12, R46, R12, R55, 0x96, !PT ;  /* 0x0000000c2e0c7212 */ /* 0x000fe400078e9637 */
        /* <DEDUP_REMOVED lines=20> */
[----:B------:R-:W-:Y:S02]  /*1d470*/  IADD3 R42, PT, PT, R57, -0x57e599b5, R42 ;  /* 0xa81a664b392a7810 */ /* 0x000fe40007ffe02a */
        /* <DEDUP_REMOVED lines=67> */
[----:B------:R-:W-:Y:S02]  /*1d8b0*/  IADD3 R45, PT, PT, R54, -0x2e6d17e7, R45 ;  /* 0xd192e819362d7810 */ /* 0x000fe40007ffe02d */
[----:B------:R-:W-:-:S02]  /*1d8c0*/  IADD3 R44, PT, PT, R47, R52, R44 ;  /* 0x000000342f2c7210 */ /* 0x000fc40007ffe02c */
[C-C-:B------:R-:W-:Y:S02]  /*1d8d0*/  SHF.L.W.U32.HI R23, R27.reuse, 0x19, R27.reuse ;  /* 0x000000191b177819 */ /* 0x140fe40000010e1b */
[----:B------:R-:W-:Y:S01]  /*1d8e0*/  SHF.L.W.U32.HI R48, R27, 0xe, R27 ;  /* 0x0000000e1b307819 */ /* 0x000fe20000010e1b */
[----:B------:R-:W-:Y:S01]  /*1d8f0*/  IMAD.IADD R47, R44, 0x1, R45 ;  /* 0x000000012c2f7824 */ /* 0x000fe200078e022d */
[----:B------:R-:W-:Y:S02]  /*1d900*/  SHF.R.U32.HI R50, RZ, 0x3, R27 ;  /* 0x00000003ff327819 */ /* 0x000fe4000001161b */
[----:B------:R-:W-:Y:S02]  /*1d910*/  IADD3 R46, PT, PT, R25, R46, R8 ;  /* 0x0000002e192e7210 */ /* 0x000fe40007ffe008 */
[----:B------:R-:W-:Y:S02]  /*1d920*/  LOP3.LUT R23, R50, R23, R48, 0x96, !PT ;  /* 0x0000001732177212 */ /* 0x000fe400078e9630 */
        /* <DEDUP_REMOVED lines=46> */
[----:B------:R-:W-:Y:S01]  /*1dc10*/  IADD3 R6, PT, PT, R6, R27, R9 ;  /* 0x0000001b06067210 */ /* 0x000fe20007ffe009 */
[----:B------:R-:W-:Y:S01]  /*1dc20*/  IMAD.IADD R49, R51, 0x1, R42 ;  /* 0x0000000133317824 */ /* 0x000fe200078e022a */
[C-C-:B------:R-:W-:Y:S02]  /*1dc30*/  SHF.L.W.U32.HI R27, R25.reuse, 0xf, R25.reuse ;  /* 0x0000000f191b7819 */ /* 0x140fe40000010e19 */
[--C-:B------:R-:W-:Y:S01]  /*1dc40*/  SHF.L.W.U32.HI R46, R25, 0xd, R25.reuse ;  /* 0x0000000d192e7819 */ /* 0x100fe20000010e19 */
        /* <DEDUP_REMOVED lines=113> */
[C---:B------:R-:W-:Y:S01]  /*1e360*/  SHF.L.W.U32.HI R29, R4.reuse, 0x19, R4 ;  /* 0x00000019041d7819 */ /* 0x040fe20000010e04 */
[----:B------:R-:W-:Y:S01]  /*1e370*/  IMAD.IADD R24, R45, 0x1, R44 ;  /* 0x000000012d187824 */ /* 0x000fe200078e022c */
[----:B------:R-:W-:-:S02]  /*1e380*/  SHF.L.W.U32.HI R48, R4, 0xe, R4 ;  /* 0x0000000e04307819 */ /* 0x000fc40000010e04 */
[----:B------:R-:W-:Y:S02]  /*1e390*/  SHF.R.U32.HI R43, RZ, 0x3, R4 ;  /* 0x00000003ff2b7819 */ /* 0x000fe40000011604 */
[C---:B------:R-:W-:Y:S02]  /*1e3a0*/  SHF.L.W.U32.HI R26, R18.reuse, 0xf, R18 ;  /* 0x0000000f121a7819 */ /* 0x040fe40000010e12 */
[----:B------:R-:W-:Y:S02]  /*1e3b0*/  LOP3.LUT R29, R43, R29, R48, 0x96, !PT ;  /* 0x0000001d2b1d7212 */ /* 0x000fe400078e9630 */
[--C-:B------:R-:W-:Y:S02]  /*1e3c0*/  SHF.L.W.U32.HI R43, R18, 0xd, R18.reuse ;  /* 0x0000000d122b7819 */ /* 0x100fe40000010e12 */
[----:B------:R-:W-:Y:S01]  /*1e3d0*/  SHF.R.U32.HI R48, RZ, 0xa, R18 ;  /* 0x0000000aff307819 */ /* 0x000fe20000011612 */
        /* <DEDUP_REMOVED lines=22> */
[----:B------:R-:W-:Y:S01]  /*1e540*/  SHF.L.W.U32.HI R55, R29, 0xd, R29 ;  /* 0x0000000d1d377819 */ /* 0x000fe20000010e1d */
        /* <DEDUP_REMOVED lines=45> */
[C---:B------:R-:W-:Y:S01]  /*1e820*/  IMAD.IADD R45, R28.reuse, 0x1, R51 ;  /* 0x000000011c2d7824 */ /* 0x040fe200078e0233 */
[----:B------:R-:W-:Y:S02]  /*1e830*/  SHF.L.W.U32.HI R10, R28, 0x1e, R28 ;  /* 0x0000001e1c0a7819 */ /* 0x000fe40000010e1c */
[----:B------:R-:W-:Y:S01]  /*1e840*/  SHF.L.W.U32.HI R59, R12, 0xe, R12 ;  /* 0x0000000e0c3b7819 */ /* 0x000fe20000010e0c */
[----:B------:R-:W-:Y:S01]  /*1e850*/  IMAD.IADD R4, R38, 0x1, R49 ;  /* 0x0000000126047824 */ /* 0x000fe200078e0231 */
[C-C-:B------:R-:W-:Y:S02]  /*1e860*/  SHF.L.W.U32.HI R42, R45.reuse, 0x1a, R45.reuse ;  /* 0x0000001a2d2a7819 */ /* 0x140fe40000010e2d */
[C-C-:B------:R-:W-:Y:S02]  /*1e870*/  SHF.L.W.U32.HI R57, R45.reuse, 0x15, R45.reuse ;  /* 0x000000152d397819 */ /* 0x140fe40000010e2d */
[----:B------:R-:W-:-:S02]  /*1e880*/  SHF.L.W.U32.HI R48, R45, 0x7, R45 ;  /* 0x000000072d307819 */ /* 0x000fc40000010e2d */
[--C-:B------:R-:W-:Y:S02]  /*1e890*/  SHF.L.W.U32.HI R49, R28, 0x13, R28.reuse ;  /* 0x000000131c317819 */ /* 0x100fe40000010e1c */
[----:B------:R-:W-:Y:S02]  /*1e8a0*/  LOP3.LUT R42, R48, R42, R57, 0x96, !PT ;  /* 0x0000002a302a7212 */ /* 0x000fe400078e9639 */
[----:B------:R-:W-:Y:S02]  /*1e8b0*/  SHF.L.W.U32.HI R38, R28, 0xa, R28 ;  /* 0x0000000a1c267819 */ /* 0x000fe40000010e1c */
[----:B------:R-:W-:Y:S02]  /*1e8c0*/  LOP3.LUT R57, R8, R45, R47, 0xe2, !PT ;  /* 0x0000002d08397212 */ /* 0x000fe400078ee22f */
[----:B------:R-:W-:Y:S02]  /*1e8d0*/  LOP3.LUT R38, R38, R49, R10, 0x96, !PT ;  /* 0x0000003126267212 */ /* 0x000fe400078e960a */
[----:B------:R-:W-:-:S02]  /*1e8e0*/  IADD3 R57, PT, PT, R57, R42, R4 ;  /* 0x0000002a39397210 */ /* 0x000fc40007ffe004 */
[----:B------:R-:W-:Y:S02]  /*1e8f0*/  LOP3.LUT R49, R26, R55, R28, 0xe8, !PT ;  /* 0x000000371a317212 */ /* 0x000fe400078ee81c */
[----:B------:R-:W-:Y:S02]  /*1e900*/  IADD3 R26, PT, PT, R57, 0x682e6ff3, R24 ;  /* 0x682e6ff3391a7810 */ /* 0x000fe40007ffe018 */
[--C-:B------:R-:W-:Y:S02]  /*1e910*/  SHF.L.W.U32.HI R10, R0, 0xf, R0.reuse ;  /* 0x0000000f000a7819 */ /* 0x100fe40000010e00 */
[----:B------:R-:W-:Y:S02]  /*1e920*/  IADD3 R49, PT, PT, R44, R38, R49 ;  /* 0x000000262c317210 */ /* 0x000fe40007ffe031 */
[--C-:B------:R-:W-:Y:S02]  /*1e930*/  SHF.L.W.U32.HI R57, R0, 0xd, R0.reuse ;  /* 0x0000000d00397819 */ /* 0x100fe40000010e00 */
[----:B------:R-:W-:-:S02]  /*1e940*/  SHF.R.U32.HI R24, RZ, 0xa, R0 ;  /* 0x0000000aff187819 */ /* 0x000fc40000011600 */
[--C-:B------:R-:W-:Y:S02]  /*1e950*/  SHF.L.W.U32.HI R38, R12, 0x19, R12.reuse ;  /* 0x000000190c267819 */ /* 0x100fe40000010e0c */
[----:B------:R-:W-:Y:S02]  /*1e960*/  SHF.R.U32.HI R42, RZ, 0x3, R12 ;  /* 0x00000003ff2a7819 */ /* 0x000fe4000001160c */
[----:B------:R-:W-:Y:S01]  /*1e970*/  LOP3.LUT R24, R24, R10, R57, 0x96, !PT ;  /* 0x0000000a18187212 */ /* 0x000fe200078e9639 */
[----:B------:R-:W-:Y:S01]  /*1e980*/  IMAD.IADD R10, R49, 0x1, R26 ;  /* 0x00000001310a7824 */ /* 0x000fe200078e021a */
[----:B------:R-:W-:Y:S02]  /*1e990*/  LOP3.LUT R38, R42, R38, R59, 0x96, !PT ;  /* 0x000000262a267212 */ /* 0x000fe400078e963b */
[----:B------:R-:W-:Y:S02]  /*1e9a0*/  IADD3 R9, PT, PT, R9, R24, R6 ;  /* 0x0000001809097210 */ /* 0x000fe40007ffe006 */
        /* <DEDUP_REMOVED lines=16> */
[----:B------:R-:W-:Y:S02]  /*1eab0*/  IADD3 R47, PT, PT, R48, 0x748f82ee, R47 ;  /* 0x748f82ee302f7810 */ /* 0x000fe40007ffe02f */
[----:B------:R-:W-:Y:S02]  /*1eac0*/  IADD3 R6, PT, PT, R53, R44, R6 ;  /* 0x0000002c35067210 */ /* 0x000fe40007ffe006 */
[C-C-:B------:R-:W-:Y:S02]  /*1ead0*/  SHF.L.W.U32.HI R38, R11.reuse, 0x19, R11.reuse ;  /* 0x000000190b267819 */ /* 0x140fe40000010e0b */
[----:B------:R-:W-:-:S02]  /*1eae0*/  SHF.L.W.U32.HI R55, R11, 0xe, R11 ;  /* 0x0000000e0b377819 */ /* 0x000fc40000010e0b */
[----:B------:R-:W-:Y:S02]  /*1eaf0*/  SHF.R.U32.HI R42, RZ, 0x3, R11 ;  /* 0x00000003ff2a7819 */ /* 0x000fe4000001160b */
[----:B------:R-:W-:Y:S01]  /*1eb00*/  IADD3 R27, PT, PT, R12, R9, R27 ;  /* 0x000000090c1b7210 */ /* 0x000fe20007ffe01b */
[----:B------:R-:W-:Y:S01]  /*1eb10*/  IMAD.IADD R9, R6, 0x1, R47 ;  /* 0x0000000106097824 */ /* 0x000fe200078e022f */
[----:B------:R-:W-:Y:S02]  /*1eb20*/  LOP3.LUT R38, R42, R38, R55, 0x96, !PT ;  /* 0x000000262a267212 */ /* 0x000fe400078e9637 */
[C-C-:B------:R-:W-:Y:S02]  /*1eb30*/  SHF.L.W.U32.HI R12, R6.reuse, 0x1e, R6.reuse ;  /* 0x0000001e060c7819 */ /* 0x140fe40000010e06 */
[--C-:B------:R-:W-:Y:S01]  /*1eb40*/  SHF.L.W.U32.HI R53, R6, 0x13, R6.reuse ;  /* 0x0000001306357819 */ /* 0x100fe20000010e06 */
[----:B------:R-:W-:Y:S01]  /*1eb50*/  IMAD.IADD R38, R38, 0x1, R27 ;  /* 0x0000000126267824 */ /* 0x000fe200078e021b */
[----:B------:R-:W-:-:S02]  /*1eb60*/  SHF.L.W.U32.HI R42, R6, 0xa, R6 ;  /* 0x0000000a062a7819 */ /* 0x000fc40000010e06 */
[C-C-:B------:R-:W-:Y:S02]  /*1eb70*/  SHF.L.W.U32.HI R48, R9.reuse, 0x1a, R9.reuse ;  /* 0x0000001a09307819 */ /* 0x140fe40000010e09 */
[C-C-:B------:R-:W-:Y:S02]  /*1eb80*/  SHF.L.W.U32.HI R55, R9.reuse, 0x15, R9.reuse ;  /* 0x0000001509377819 */ /* 0x140fe40000010e09 */
[----:B------:R-:W-:Y:S02]  /*1eb90*/  SHF.L.W.U32.HI R50, R9, 0x7, R9 ;  /* 0x0000000709327819 */ /* 0x000fe40000010e09 */
[----:B------:R-:W-:Y:S02]  /*1eba0*/  LOP3.LUT R44, R42, R53, R12, 0x96, !PT ;  /* 0x000000352a2c7212 */ /* 0x000fe400078e960c */
[C-C-:B------:R-:W-:Y:S02]  /*1ebb0*/  SHF.L.W.U32.HI R12, R24.reuse, 0xf, R24.reuse ;  /* 0x0000000f180c7819 */ /* 0x140fe40000010e18 */
[----:B------:R-:W-:-:S02]  /*1ebc0*/  SHF.L.W.U32.HI R27, R24, 0xd, R24 ;  /* 0x0000000d181b7819 */ /* 0x000fc40000010e18 */
[----:B------:R-:W-:Y:S02]  /*1ebd0*/  SHF.R.U32.HI R42, RZ, 0xa, R24 ;  /* 0x0000000aff2a7819 */ /* 0x000fe40000011618 */
[----:B------:R-:W-:Y:S02]  /*1ebe0*/  LOP3.LUT R53, R28, R49, R6, 0xe8, !PT ;  /* 0x000000311c357212 */ /* 0x000fe400078ee806 */
        /* <DEDUP_REMOVED lines=8> */
[----:B------:R-:W-:Y:S02]  /*1ec70*/  LOP3.LUT R28, R28, R12, R53, 0x96, !PT ;  /* 0x0000000c1c1c7212 */ /* 0x000fe400078e9635 */
[----:B------:R-:W-:-:S02]  /*1ec80*/  IADD3 R12, PT, PT, R57, 0x78a5636f, R8 ;  /* 0x78a5636f390c7810 */ /* 0x000fc40007ffe008 */
[C-C-:B------:R-:W-:Y:S02]  /*1ec90*/  SHF.L.W.U32.HI R44, R27.reuse, 0x1e, R27.reuse ;  /* 0x0000001e1b2c7819 */ /* 0x140fe40000010e1b */
[C-C-:B------:R-:W-:Y:S01]  /*1eca0*/  SHF.L.W.U32.HI R55, R27.reuse, 0x13, R27.reuse ;  /* 0x000000131b377819 */ /* 0x140fe20000010e1b */
[C---:B------:R-:W-:Y:S01]  /*1ecb0*/  IMAD.IADD R8, R27.reuse, 0x1, R12 ;  /* 0x000000011b087824 */ /* 0x040fe200078e020c */
[--C-:B------:R-:W-:Y:S02]  /*1ecc0*/  SHF.L.W.U32.HI R46, R27, 0xa, R27.reuse ;  /* 0x0000000a1b2e7819 */ /* 0x100fe40000010e1b */
[----:B------:R-:W-:Y:S02]  /*1ecd0*/  IADD3 R11, PT, PT, R11, R42, R18 ;  /* 0x0000002a0b0b7210 */ /* 0x000fe40007ffe012 */
[----:B------:R-:W-:Y:S02]  /*1ece0*/  LOP3.LUT R44, R46, R55, R44, 0x96, !PT ;  /* 0x000000372e2c7212 */ /* 0x000fe400078e962c */
[----:B------:R-:W-:Y:S01]  /*1ecf0*/  LOP3.LUT R42, R49, R6, R27, 0xe8, !PT ;  /* 0x00000006312a7212 */ /* 0x000fe200078ee81b */
[----:B------:R-:W-:Y:S01]  /*1ed00*/  IMAD.IADD R18, R28, 0x1, R11 ;  /* 0x000000011c127824 */ /* 0x000fe200078e020b */
[----:B------:R-:W-:-:S02]  /*1ed10*/  SHF.L.W.U32.HI R49, R8, 0x15, R8 ;  /* 0x0000001508317819 */ /* 0x000fc40000010e08 */
[----:B------:R-:W-:Y:S02]  /*1ed20*/  IADD3 R51, PT, PT, R51, R44, R42 ;  /* 0x0000002c33337210 */ /* 0x000fe40007ffe02a */
        /* <DEDUP_REMOVED lines=10> */
[----:B------:R-:W-:-:S02]  /*1edd0*/  IADD3 R46, PT, PT, R49, R46, R18 ;  /* 0x0000002e312e7210 */ /* 0x000fc40007ffe012 */
[----:B------:R-:W-:Y:S02]  /*1ede0*/  SHF.R.U32.HI R38, RZ, 0xa, R38 ;  /* 0x0000000aff267819 */ /* 0x000fe40000011626 */
[----:B------:R-:W-:Y:S02]  /*1edf0*/  LOP3.LUT R53, R6, R27, R51, 0xe8, !PT ;  /* 0x0000001b06357212 */ /* 0x000fe400078ee833 */
[----:B------:R-:W-:Y:S02]  /*1ee00*/  LOP3.LUT R11, R38, R11, R28, 0x96, !PT ;  /* 0x0000000b260b7212 */ /* 0x000fe400078e961c */
[----:B------:R-:W-:Y:S02]  /*1ee10*/  IADD3 R45, PT, PT, R46, -0x7b3787ec, R45 ;  /* 0x84c878142e2d7810 */ /* 0x000fe40007ffe02d */
        /* <DEDUP_REMOVED lines=27> */
[C-C-:B------:R-:W-:Y:S02]  /*1efd0*/  SHF.L.W.U32.HI R38, R47.reuse, 0x1e, R47.reuse ;  /* 0x0000001e2f267819 */ /* 0x140fe40000010e2f */
[----:B------:R-:W-:-:S02]  /*1efe0*/  SHF.L.W.U32.HI R49, R47, 0x13, R47 ;  /* 0x000000132f317819 */ /* 0x000fc40000010e2f */
[----:B------:R-:W-:Y:S02]  /*1eff0*/  SHF.L.W.U32.HI R42, R47, 0xa, R47 ;  /* 0x0000000a2f2a7819 */ /* 0x000fe40000010e2f */
[----:B------:R-:W-:Y:S02]  /*1f000*/  IADD3 R29, PT, PT, R29, -0x7338fdf8, R10 ;  /* 0x8cc702081d1d7810 */ /* 0x000fe40007ffe00a */
[----:B------:R-:W-:Y:S02]  /*1f010*/  LOP3.LUT R20, R28, R20, R27, 0x96, !PT ;  /* 0x000000141c147212 */ /* 0x000fe400078e961b */
[----:B------:R-:W-:Y:S01]  /*1f020*/  IADD3 R43, PT, PT, R22, R18, R43 ;  /* 0x00000012162b7210 */ /* 0x000fe20007ffe02b */
[----:B------:R-:W-:Y:S01]  /*1f030*/  IMAD.IADD R18, R26, 0x1, R29 ;  /* 0x000000011a127824 */ /* 0x000fe200078e021d */
        /* <DEDUP_REMOVED lines=16> */
[----:B------:R-:W-:Y:S02]  /*1f140*/  IADD3 R42, PT, PT, R43, R28, R10 ;  /* 0x0000001c2b2a7210 */ /* 0x000fe40007ffe00a */
[----:B------:R-:W-:Y:S02]  /*1f150*/  LOP3.LUT R20, R6, R20, R27, 0x96, !PT ;  /* 0x0000001406147212 */ /* 0x000fe400078e961b */
[----:B------:R-:W-:Y:S02]  /*1f160*/  IADD3 R6, PT, PT, R42, -0x6f410006, R9 ;  /* 0x90befffa2a067810 */ /* 0x000fe40007ffe009 */
[----:B------:R-:W-:Y:S02]  /*1f170*/  LOP3.LUT R28, R26, R47, R12, 0xe8, !PT ;  /* 0x0000002f1a1c7212 */ /* 0x000fe400078ee80c */
[--C-:B------:R-:W-:Y:S01]  /*1f180*/  SHF.L.W.U32.HI R22, R25, 0x19, R25.reuse ;  /* 0x0000001919167819 */ /* 0x100fe20000010e19 */
[----:B------:R-:W-:Y:S01]  /*1f190*/  IMAD.IADD R27, R47, 0x1, R6 ;  /* 0x000000012f1b7824 */ /* 0x000fe200078e0206 */
[----:B------:R-:W-:-:S02]  /*1f1a0*/  SHF.L.W.U32.HI R43, R25, 0xe, R25 ;  /* 0x0000000e192b7819 */ /* 0x000fc40000010e19 */
[----:B------:R-:W-:Y:S02]  /*1f1b0*/  SHF.R.U32.HI R26, RZ, 0x3, R25 ;  /* 0x00000003ff1a7819 */ /* 0x000fe40000011619 */
[----:B------:R-:W-:Y:S02]  /*1f1c0*/  IADD3 R45, PT, PT, R45, R38, R28 ;  /* 0x000000262d2d7210 */ /* 0x000fe40007ffe01c */
[----:B------:R-:W-:Y:S02]  /*1f1d0*/  LOP3.LUT R22, R26, R22, R43, 0x96, !PT ;  /* 0x000000161a167212 */ /* 0x000fe400078e962b */
[----:B------:R-:W-:Y:S02]  /*1f1e0*/  IADD3 R23, PT, PT, R23, R20, R0 ;  /* 0x0000001417177210 */ /* 0x000fe40007ffe000 */
[C-C-:B------:R-:W-:Y:S02]  /*1f1f0*/  SHF.L.W.U32.HI R0, R45.reuse, 0x1e, R45.reuse ;  /* 0x0000001e2d007819 */ /* 0x140fe40000010e2d */
[C---:B------:R-:W-:Y:S01]  /*1f200*/  SHF.L.W.U32.HI R9, R45.reuse, 0x13, R45 ;  /* 0x000000132d097819 */ /* 0x040fe20000010e2d */
[----:B------:R-:W-:Y:S01]  /*1f210*/  IMAD.IADD R20, R22, 0x1, R23 ;  /* 0x0000000116147824 */ /* 0x000fe200078e0217 */
[----:B------:R-:W-:-:S02]  /*1f220*/  SHF.L.W.U32.HI R26, R45, 0xa, R45 ;  /* 0x0000000a2d1a7819 */ /* 0x000fc40000010e2d */
        /* <DEDUP_REMOVED lines=13> */
[C-C-:B------:R-:W-:Y:S02]  /*1f300*/  SHF.L.W.U32.HI R0, R10.reuse, 0xf, R10.reuse ;  /* 0x0000000f0a007819 */ /* 0x140fe40000010e0a */
[----:B------:R-:W-:Y:S02]  /*1f310*/  SHF.L.W.U32.HI R9, R10, 0xd, R10 ;  /* 0x0000000d0a097819 */ /* 0x000fe40000010e0a */
[----:B------:R-:W-:Y:S01]  /*1f320*/  LOP3.LUT R28, R28, R29, R26, 0x96, !PT ;  /* 0x0000001d1c1c7212 */ /* 0x000fe200078e961a */
[----:B------:R-:W-:Y:S01]  /*1f330*/  IMAD.IADD R26, R12, 0x1, R23 ;  /* 0x000000010c1a7824 */ /* 0x000fe200078e0217 */
[----:B------:R-:W-:Y:S02]  /*1f340*/  SHF.R.U32.HI R10, RZ, 0xa, R10 ;  /* 0x0000000aff0a7819 */ /* 0x000fe4000001160a */
        /* <DEDUP_REMOVED lines=13> */
[----:B------:R-:W-:Y:S01]  /*1f420*/  LOP3.LUT R9, R27, R26, R18, 0xe2, !PT ;  /* 0x0000001a1b097212 */ /* 0x000fe200078ee212 */
[C---:B------:R-:W-:Y:S01]  /*1f430*/  IMAD.IADD R29, R12.reuse, 0x1, R35 ;  /* 0x000000010c1d7824 */ /* 0x040fe200078e0223 */
[----:B------:R-:W-:Y:S02]  /*1f440*/  PRMT R0, R7, 0x3340, R2 ;  /* 0x0000334007007816 */ /* 0x000fe40000000002 */
[C-C-:B------:R-:W-:Y:S01]  /*1f450*/  SHF.L.W.U32.HI R6, R12.reuse, 0x1e, R12.reuse ;  /* 0x0000001e0c067819 */ /* 0x140fe20000010e0c */
[----:B------:R-:W-:Y:S01]  /*1f460*/  IMAD.MOV.U32 R35, RZ, RZ, R29 ;  /* 0x000000ffff237224 */ /* 0x000fe200078e001d */
[C-C-:B------:R-:W-:Y:S02]  /*1f470*/  SHF.L.W.U32.HI R7, R12.reuse, 0x13, R12.reuse ;  /* 0x000000130c077819 */ /* 0x140fe40000010e0c */
[----:B------:R-:W-:Y:S02]  /*1f480*/  SHF.L.W.U32.HI R8, R12, 0xa, R12 ;  /* 0x0000000a0c087819 */ /* 0x000fe40000010e0c */
[----:B------:R-:W-:-:S02]  /*1f490*/  IADD3 R9, PT, PT, R11, R10, R9 ;  /* 0x0000000a0b097210 */ /* 0x000fc40007ffe009 */
[----:B------:R-:W-:Y:S02]  /*1f4a0*/  LOP3.LUT R6, R8, R7, R6, 0x96, !PT ;  /* 0x0000000708067212 */ /* 0x000fe400078e9606 */
[----:B------:R-:W-:Y:S01]  /*1f4b0*/  LOP3.LUT R10, R45, R22, R12, 0xe8, !PT ;  /* 0x000000162d0a7212 */ /* 0x000fe200078ee80c */
[----:B------:R-:W-:Y:S01]  /*1f4c0*/  VIADD R16, R9, 0xbef9a3f7 ;  /* 0xbef9a3f709107836 */ /* 0x000fe20000000000 */
[----:B------:R-:W-:Y:S02]  /*1f4d0*/  PRMT R4, R15, 0x3340, R3 ;  /* 0x000033400f047816 */ /* 0x000fe40000000003 */
[C-C-:B------:R-:W-:Y:S02]  /*1f4e0*/  SHF.L.W.U32.HI R7, R19.reuse, 0x19, R19.reuse ;  /* 0x0000001913077819 */ /* 0x140fe40000010e13 */
[----:B------:R-:W-:Y:S02]  /*1f4f0*/  SHF.L.W.U32.HI R8, R19, 0xe, R19 ;  /* 0x0000000e13087819 */ /* 0x000fe40000010e13 */
[----:B0-----:R-:W-:-:S02]  /*1f500*/  SHF.L.W.U32.HI R2, R20, 0xf, R20 ;  /* 0x0000000f14027819 */ /* 0x001fc40000010e14 */
[----:B------:R-:W-:Y:S02]  /*1f510*/  SHF.L.W.U32.HI R3, R20, 0xd, R20 ;  /* 0x0000000d14037819 */ /* 0x000fe40000010e14 */
[----:B------:R-:W-:Y:S01]  /*1f520*/  IADD3 R23, PT, PT, R23, R6, R10 ;  /* 0x0000000617177210 */ /* 0x000fe20007ffe00a */
[----:B------:R-:W-:Y:S01]  /*1f530*/  IMAD.IADD R10, R45, 0x1, R16 ;  /* 0x000000012d0a7824 */ /* 0x000fe200078e0210 */
[----:B------:R-:W-:Y:S02]  /*1f540*/  SHF.R.U32.HI R19, RZ, 0x3, R19 ;  /* 0x00000003ff137819 */ /* 0x000fe40000011613 */
[----:B------:R-:W-:Y:S01]  /*1f550*/  SHF.R.U32.HI R20, RZ, 0xa, R20 ;  /* 0x0000000aff147819 */ /* 0x000fe20000011614 */
[----:B------:R-:W-:Y:S01]  /*1f560*/  IMAD.IADD R28, R23, 0x1, R34 ;  /* 0x00000001171c7824 */ /* 0x000fe200078e0222 */
[----:B------:R-:W-:Y:S02]  /*1f570*/  LOP3.LUT R7, R19, R7, R8, 0x96, !PT ;  /* 0x0000000713077212 */ /* 0x000fe400078e9608 */
[----:B------:R-:W-:Y:S01]  /*1f580*/  LOP3.LUT R2, R20, R2, R3, 0x96, !PT ;  /* 0x0000000214027212 */ /* 0x000fe200078e9603 */
[----:B------:R-:W-:Y:S01]  /*1f590*/  IMAD.MOV.U32 R34, RZ, RZ, R28 ;  /* 0x000000ffff227224 */ /* 0x000fe200078e001c */
[C-C-:B------:R-:W-:Y:S01]  /*1f5a0*/  SHF.L.W.U32.HI R3, R23.reuse, 0x1e, R23.reuse ;  /* 0x0000001e17037819 */ /* 0x140fe20000010e17 */
[----:B------:R0:W-:Y:S01]  /*1f5b0*/  STL.64 [R1+0x8], R28 ;  /* 0x0000081c01007387 */ /* 0x0001e20000100a00 */
[----:B------:R-:W-:-:S02]  /*1f5c0*/  SHF.L.W.U32.HI R6, R23, 0x13, R23 ;  /* 0x0000001317067819 */ /* 0x000fc40000010e17 */
[----:B------:R-:W-:Y:S02]  /*1f5d0*/  SHF.L.W.U32.HI R8, R23, 0xa, R23 ;  /* 0x0000000a17087819 */ /* 0x000fe40000010e17 */
[C-C-:B------:R-:W-:Y:S02]  /*1f5e0*/  SHF.L.W.U32.HI R9, R10.reuse, 0x1a, R10.reuse ;  /* 0x0000001a0a097819 */ /* 0x140fe40000010e0a */
[C-C-:B------:R-:W-:Y:S02]  /*1f5f0*/  SHF.L.W.U32.HI R20, R10.reuse, 0x15, R10.reuse ;  /* 0x000000150a147819 */ /* 0x140fe40000010e0a */
[----:B------:R-:W-:Y:S02]  /*1f600*/  SHF.L.W.U32.HI R11, R10, 0x7, R10 ;  /* 0x000000070a0b7819 */ /* 0x000fe40000010e0a */
[----:B------:R-:W-:Y:S02]  /*1f610*/  LOP3.LUT R6, R8, R6, R3, 0x96, !PT ;  /* 0x0000000608067212 */ /* 0x000fe400078e9603 */
[----:B------:R-:W-:-:S02]  /*1f620*/  IADD3 R2, PT, PT, R21, R2, R24 ;  /* 0x0000000215027210 */ /* 0x000fc40007ffe018 */
[----:B------:R-:W-:Y:S02]  /*1f630*/  LOP3.LUT R9, R11, R9, R20, 0x96, !PT ;  /* 0x000000090b097212 */ /* 0x000fe400078e9614 */
[----:B------:R-:W-:Y:S02]  /*1f640*/  LOP3.LUT R3, R22, R12, R23, 0xe8, !PT ;  /* 0x0000000c16037212 */ /* 0x000fe400078ee817 */
[----:B------:R-:W-:Y:S02]  /*1f650*/  PRMT R0, R5, 0x5410, R0 ;  /* 0x0000541005007816 */ /* 0x000fe40000000000 */
[----:B------:R-:W-:Y:S02]  /*1f660*/  IADD3 R9, PT, PT, R9, R2, R7 ;  /* 0x0000000209097210 */ /* 0x000fe40007ffe007 */
[----:B------:R-:W-:Y:S01]  /*1f670*/  LOP3.LUT R5, R26, R10, R27, 0xe2, !PT ;  /* 0x0000000a1a057212 */ /* 0x000fe200078ee21b */
[----:B------:R-:W-:Y:S01]  /*1f680*/  IMAD.IADD R27, R27, 0x1, R31 ;  /* 0x000000011b1b7824 */ /* 0x000fe200078e021f */
[----:B------:R-:W-:Y:S01]  /*1f690*/  IADD3 R6, PT, PT, R16, R6, R3 ;  /* 0x0000000610067210 */ /* 0x000fe20007ffe003 */
[----:B------:R-:W-:Y:S01]  /*1f6a0*/  IMAD.IADD R26, R26, 0x1, R30 ;  /* 0x000000011a1a7824 */ /* 0x000fe200078e021e */
[----:B------:R-:W-:Y:S01]  /*1f6b0*/  IADD3 R5, PT, PT, R18, R9, R5 ;  /* 0x0000000912057210 */ /* 0x000fe20007ffe005 */
[----:B------:R0:W-:Y:S01]  /*1f6c0*/  STL [R1+0x88], R0 ;  /* 0x0000880001007387 */ /* 0x0001e20000100800 */
[C-C-:B------:R-:W-:Y:S01]  /*1f6d0*/  SHF.L.W.U32.HI R3, R6.reuse, 0x1e, R6.reuse ;  /* 0x0000001e06037819 */ /* 0x140fe20000010e06 */
[C---:B------:R-:W-:Y:S01]  /*1f6e0*/  IMAD.IADD R25, R6.reuse, 0x1, R37 ;  /* 0x0000000106197824 */ /* 0x040fe200078e0225 */
[C-C-:B------:R-:W-:Y:S01]  /*1f6f0*/  SHF.L.W.U32.HI R2, R6.reuse, 0x13, R6.reuse ;  /* 0x0000001306027819 */ /* 0x140fe20000010e06 */
[----:B------:R-:W-:Y:S01]  /*1f700*/  VIADD R5, R5, 0xc67178f2 ;  /* 0xc67178f205057836 */ /* 0x000fe20000000000 */
[----:B------:R-:W-:Y:S01]  /*1f710*/  SHF.L.W.U32.HI R7, R6, 0xa, R6 ;  /* 0x0000000a06077819 */ /* 0x000fe20000010e06 */
[----:B------:R0:W-:Y:S01]  /*1f720*/  STL.64 [R1+0x18], R26 ;  /* 0x0000181a01007387 */ /* 0x0001e20000100a00 */
[----:B------:R-:W-:Y:S01]  /*1f730*/  PRMT R13, R13, 0x3340, R14 ;  /* 0x000033400d0d7816 */ /* 0x000fe2000000000e */
[----:B------:R-:W-:Y:S01]  /*1f740*/  IMAD.MOV.U32 R31, RZ, RZ, R27 ;  /* 0x000000ffff1f7224 */ /* 0x000fe200078e001b */
[----:B------:R-:W-:Y:S01]  /*1f750*/  LOP3.LUT R3, R7, R2, R3, 0x96, !PT ;  /* 0x0000000207037212 */ /* 0x000fe200078e9603 */
[----:B------:R-:W-:Y:S01]  /*1f760*/  IMAD.MOV.U32 R30, RZ, RZ, R26 ;  /* 0x000000ffff1e7224 */ /* 0x000fe200078e001a */
[----:B------:R-:W-:Y:S01]  /*1f770*/  LOP3.LUT R2, R12, R23, R6, 0xe8, !PT ;  /* 0x000000170c027212 */ /* 0x000fe200078ee806 */
[----:B------:R-:W-:Y:S01]  /*1f780*/  IMAD.IADD R23, R10, 0x1, R33 ;  /* 0x000000010a177824 */ /* 0x000fe200078e0221 */
[----:B------:R-:W-:Y:S01]  /*1f790*/  PRMT R4, R13, 0x5410, R4 ;  /* 0x000054100d047816 */ /* 0x000fe20000000004 */
[----:B------:R-:W-:Y:S01]  /*1f7a0*/  IMAD.MOV.U32 R37, RZ, RZ, R25 ;  /* 0x000000ffff257224 */ /* 0x000fe200078e0019 */
[----:B------:R-:W-:Y:S01]  /*1f7b0*/  IADD3 R3, PT, PT, R5, R3, R2 ;  /* 0x0000000305037210 */ /* 0x000fe20007ffe002 */
[----:B------:R-:W-:Y:S01]  /*1f7c0*/  IMAD.MOV.U32 R33, RZ, RZ, R23 ;  /* 0x000000ffff217224 */ /* 0x000fe200078e0017 */
[----:B------:R-:W-:Y:S01]  /*1f7d0*/  IADD3 R22, PT, PT, R32, R5, R22 ;  /* 0x0000000520167210 */ /* 0x000fe20007ffe016 */
[----:B------:R0:W-:Y:S02]  /*1f7e0*/  STL [R1+0x84], R4 ;  /* 0x0000840401007387 */ /* 0x0001e40000100800 */
[----:B------:R-:W-:-:S02]  /*1f7f0*/  IMAD.IADD R24, R3, 0x1, R36 ;  /* 0x0000000103187824 */ /* 0x000fc400078e0224 */
[----:B------:R0:W-:Y:S01]  /*1f800*/  STL.64 [R1+0x10], R22 ;  /* 0x0000101601007387 */ /* 0x0001e20000100a00 */
[----:B------:R-:W-:Y:S02]  /*1f810*/  IMAD.MOV.U32 R32, RZ, RZ, R22 ;  /* 0x000000ffff207224 */ /* 0x000fe400078e0016 */
[----:B------:R-:W-:Y:S01]  /*1f820*/  IMAD.MOV.U32 R36, RZ, RZ, R24 ;  /* 0x000000ffff247224 */ /* 0x000fe200078e0018 */
[----:B------:R0:W-:Y:S01]  /*1f830*/  STL.64 [R1], R24 ;  /* 0x0000001801007387 */ /* 0x0001e20000100a00 */
[----:B------:R-:W-:Y:S05]  /*1f840*/  BRA.U !UP0, `(.L_x_17) ;  /* 0x0000002d08a07547 */ /* 0x000fea000b800000 */
[--C-:B------:R-:W-:Y:S01]  /*1f850*/  SHF.R.U32.HI R19, RZ, 0x10, R24.reuse ;  /* 0x00000010ff137819 */ /* 0x100fe20000011618 */
[----:B------:R-:W-:Y:S01]  /*1f860*/  BSSY B7, `(.L_x_17) ;  /* 0x00002e6000077945 */ /* 0x000fe20003800000 */
[----:B------:R-:W-:Y:S01]  /*1f870*/  SHF.R.U32.HI R49, RZ, 0x8, R24 ;  /* 0x00000008ff317819 */ /* 0x000fe20000011618 */
[----:B------:R-:W-:Y:S01]  /*1f880*/  IMAD.MOV.U32 R58, RZ, RZ, RZ ;  /* 0x000000ffff3a7224 */ /* 0x000fe200078e00ff */
[----:B------:R-:W-:Y:S02]  /*1f890*/  SHF.R.U32.HI R42, RZ, 0x18, R25 ;  /* 0x00000018ff2a7819 */ /* 0x000fe40000011619 */
[----:B------:R-:W-:Y:S02]  /*1f8a0*/  SHF.R.U32.HI R43, RZ, 0x18, R28 ;  /* 0x00000018ff2b7819 */ /* 0x000fe4000001161c */
[----:B------:R-:W-:Y:S02]  /*1f8b0*/  SHF.R.U32.HI R44, RZ, 0x18, R29 ;  /* 0x00000018ff2c7819 */ /* 0x000fe4000001161d */
[----:B------:R-:W-:-:S02]  /*1f8c0*/  SHF.R.U32.HI R45, RZ, 0x18, R22 ;  /* 0x00000018ff2d7819 */ /* 0x000fc40000011616 */
[----:B------:R-:W-:Y:S02]  /*1f8d0*/  SHF.R.U32.HI R46, RZ, 0x18, R23 ;  /* 0x00000018ff2e7819 */ /* 0x000fe40000011617 */
[----:B------:R-:W-:Y:S02]  /*1f8e0*/  SHF.R.U32.HI R47, RZ, 0x18, R26 ;  /* 0x00000018ff2f7819 */ /* 0x000fe4000001161a */
        /* <DEDUP_REMOVED lines=8> */
[----:B------:R-:W-:Y:S02]  /*1f970*/  PRMT R65, R24, 0x7632, R65 ;  /* 0x0000763218417816 */ /* 0x000fe40000000041 */
[----:B------:R-:W-:-:S02]  /*1f980*/  PRMT R64, R25, 0x7632, R64 ;  /* 0x0000763219407816 */ /* 0x000fc40000000040 */
[----:B------:R-:W-:Y:S02]  /*1f990*/  PRMT R63, R28, 0x7632, R63 ;  /* 0x000076321c3f7816 */ /* 0x000fe4000000003f */
[----:B------:R-:W-:Y:S02]  /*1f9a0*/  PRMT R62, R29, 0x7632, R62 ;  /* 0x000076321d3e7816 */ /* 0x000fe4000000003e */
[----:B------:R-:W-:Y:S02]  /*1f9b0*/  PRMT R61, R22, 0x7632, R61 ;  /* 0x00007632163d7816 */ /* 0x000fe4000000003d */
[----:B------:R-:W-:Y:S02]  /*1f9c0*/  PRMT R60, R23, 0x7632, R60 ;  /* 0x00007632173c7816 */ /* 0x000fe4000000003c */
[----:B------:R-:W-:Y:S02]  /*1f9d0*/  PRMT R59, R26, 0x7632, R59 ;  /* 0x000076321a3b7816 */ /* 0x000fe4000000003b */
[----:B------:R-:W-:-:S02]  /*1f9e0*/  PRMT R57, R27, 0x7632, R57 ;  /* 0x000076321b397816 */ /* 0x000fc40000000039 */
[----:B------:R-:W-:Y:S02]  /*1f9f0*/  SHF.R.U32.HI R18, RZ, 0x18, R24 ;  /* 0x00000018ff127819 */ /* 0x000fe40000011618 */
[----:B------:R-:W-:Y:S02]  /*1fa00*/  LOP3.LUT R19, R19, 0xff, RZ, 0xc0, !PT ;  /* 0x000000ff13137812 */ /* 0x000fe400078ec0ff */
[----:B------:R-:W-:-:S07]  /*1fa10*/  LOP3.LUT R2, R49, 0xff, RZ, 0xc0, !PT ;  /* 0x000000ff31027812 */ /* 0x000fce00078ec0ff */
.L_x_27:
[----:B------:R-:W-:Y:S05]  /*1fa20*/  YIELD ;  /* 0x0000000000007946 */ /* 0x000fea0003800000 */
[----:B------:R-:W0:Y:S02]  /*1fa30*/  LDCU.64 UR4, c[0x0][0x388] ;  /* 0x00007100ff0477ac */ /* 0x000e240008000a00 */
[----:B0-----:R-:W-:-:S05]  /*1fa40*/  LEA R4, P0, R58, UR4, 0x5 ;  /* 0x000000043a047c11 */ /* 0x001fca000f8028ff */
[----:B------:R-:W-:-:S05]  /*1fa50*/  IMAD.X R5, RZ, RZ, UR5, P0 ;  /* 0x00000005ff057e24 */ /* 0x000fca00080e06ff */
[----:B------:R-:W2:Y:S01]  /*1fa60*/  LDG.E.U8.CONSTANT R0, desc[UR36][R4.64] ;  /* 0x0000002404007981 */ /* 0x000ea2000c1e9100 */
[----:B------:R-:W-:Y:S01]  /*1fa70*/  PRMT R3, R18, 0x9910, RZ ;  /* 0x0000991012037816 */ /* 0x000fe200000000ff */
[----:B------:R-:W-:Y:S01]  /*1fa80*/  IMAD.U32 R16, RZ, RZ, UR38 ;  /* 0x00000026ff107e24 */ /* 0x000fe2000f8e00ff */
[----:B------:R-:W-:Y:S04]  /*1fa90*/  BSSY.RECONVERGENT B6, `(.L_x_18) ;  /* 0x00000a8000067945 */ /* 0x000fe80003800200 */
[----:B------:R-:W-:-:S05]  /*1faa0*/  IADD3 R16, P1, PT, R16, 0xa0, RZ ;  /* 0x000000a010107810 */ /* 0x000fca0007f3e0ff */
[----:B------:R-:W-:Y:S01]  /*1fab0*/  IMAD.X R38, RZ, RZ, UR39, P1 ;  /* 0x00000027ff267e24 */ /* 0x000fe200088e06ff */
[----:B--2---:R-:W-:-:S13]  /*1fac0*/  ISETP.NE.AND P0, PT, R0, R3, PT ;  /* 0x000000030000720c */ /* 0x004fda0003f05270 */
[----:B------:R-:W-:Y:S05]  /*1fad0*/  @P0 BRA `(.L_x_19) ;  /* 0x00000008008c0947 */ /* 0x000fea0003800000 */
[----:B------:R-:W2:Y:S01]  /*1fae0*/  LDG.E.U8.CONSTANT R0, desc[UR36][R4.64+0x1] ;  /* 0x0000012404007981 */ /* 0x000ea2000c1e9100 */
[----:B------:R-:W-:-:S04]  /*1faf0*/  LOP3.LUT R3, R65, 0xff, RZ, 0xc0, !PT ;  /* 0x000000ff41037812 */ /* 0x000fc800078ec0ff */
        /* <DEDUP_REMOVED lines=11> */
[----:B------:R-:W-:-:S04]  /*1fbb0*/  PRMT R3, R42, 0x9910, RZ ;  /* 0x000099102a037816 */ /* 0x000fc800000000ff */
        /* <DEDUP_REMOVED lines=110> */
[----:B------:R-:W0:Y:S01]  /*202a0*/  S2R R7, SR_LANEID ;  /* 0x0000000000077919 */ /* 0x000e220000000000 */
[----:B------:R-:W-:Y:S01]  /*202b0*/  VOTEU.ANY UR4, UPT, PT ;  /* 0x0000000000047886 */ /* 0x000fe200038e0100 */
[----:B------:R-:W1:Y:S01]  /*202c0*/  LDC.64 R4, c[0x4][0x8] ;  /* 0x01000200ff047b82 */ /* 0x000e620000000a00 */
[----:B------:R-:W0:Y:S08]  /*202d0*/  FLO.U32 R6, UR4 ;  /* 0x0000000400067d00 */ /* 0x000e3000080e0000 */
[----:B------:R-:W1:Y:S01]  /*202e0*/  POPC R3, UR4 ;  /* 0x0000000400037d09 */ /* 0x000e620008000000 */
[----:B0-----:R-:W-:-:S13]  /*202f0*/  ISETP.EQ.U32.AND P0, PT, R6, R7, PT ;  /* 0x000000070600720c */ /* 0x001fda0003f02070 */
[----:B-1----:R-:W2:Y:S01]  /*20300*/  @P0 ATOMG.E.ADD.STRONG.GPU PT, R3, desc[UR36][R4.64], R3 ;  /* 0x80000003040309a8 */ /* 0x002ea200081ef124 */
[----:B------:R-:W0:Y:S02]  /*20310*/  S2R R7, SR_LTMASK ;  /* 0x0000000000077919 */ /* 0x000e240000003900 */
[----:B0-----:R-:W-:-:S06]  /*20320*/  LOP3.LUT R7, R7, UR4, RZ, 0xc0, !PT ;  /* 0x0000000407077c12 */ /* 0x001fcc000f8ec0ff */
[----:B------:R-:W0:Y:S01]  /*20330*/  POPC R7, R7 ;  /* 0x0000000700077309 */ /* 0x000e220000000000 */
[----:B--2---:R-:W0:Y:S02]  /*20340*/  SHFL.IDX PT, R0, R3, R6, 0x1f ;  /* 0x00001f0603007589 */ /* 0x004e2400000e0000 */
[----:B0-----:R-:W-:-:S05]  /*20350*/  IMAD.IADD R0, R0, 0x1, R7 ;  /* 0x0000000100007824 */ /* 0x001fca00078e0207 */
[----:B------:R-:W-:-:S13]  /*20360*/  ISETP.GT.U32.AND P0, PT, R0, 0x3e7, PT ;  /* 0x000003e70000780c */ /* 0x000fda0003f04070 */
[----:B------:R-:W-:Y:S05]  /*20370*/  @P0 BRA `(.L_x_19) ;  /* 0x0000000000640947 */ /* 0x000fea0003800000 */
[----:B------:R-:W0:Y:S01]  /*20380*/  S2UR UR5, SR_CgaCtaId ;  /* 0x00000000000579c3 */ /* 0x000e220000008800 */
[----:B------:R-:W-:Y:S01]  /*20390*/  UMOV UR4, 0x400 ;  /* 0x0000040000047882 */ /* 0x000fe20000000000 */
[----:B------:R-:W-:Y:S01]  /*203a0*/  MOV R10, 0x0 ;  /* 0x00000000000a7802 */ /* 0x000fe20000000f00 */
[----:B------:R-:W-:Y:S01]  /*203b0*/  STL.64 [R1+0xc0], R66 ;  /* 0x0000c04201007387 */ /* 0x000fe20000100a00 */
[----:B------:R-:W-:Y:S02]  /*203c0*/  IMAD.MOV.U32 R6, RZ, RZ, R16 ;  /* 0x000000ffff067224 */ /* 0x000fe400078e0010 */
[----:B------:R-:W-:Y:S01]  /*203d0*/  IMAD.MOV.U32 R7, RZ, RZ, R38 ;  /* 0x000000ffff077224 */ /* 0x000fe200078e0026 */
[----:B------:R-:W-:Y:S01]  /*203e0*/  STL.64 [R1+0xa0], R18 ;  /* 0x0000a01201007387 */ /* 0x000fe20000100a00 */
[----:B------:R-:W1:Y:S01]  /*203f0*/  LDC.64 R10, c[0x4][R10] ;  /* 0x010000000a0a7b82 */ /* 0x000e620000000a00 */
[----:B0-----:R-:W-:Y:S02]  /*20400*/  ULEA UR4, UR5, UR4, 0x18 ;  /* 0x0000000405047291 */ /* 0x001fe4000f8ec0ff */
[----:B------:R-:W-:-:S06]  /*20410*/  UIADD3 UR5, UP0, UPT, UR38, 0x98, URZ ;  /* 0x0000009826057890 */ /* 0x000fcc000ff1e0ff */
[----:B------:R-:W-:Y:S01]  /*20420*/  IMAD.U32 R40, RZ, RZ, UR5 ;  /* 0x00000005ff287e24 */ /* 0x000fe2000f8e00ff */
[----:B------:R-:W0:Y:S03]  /*20430*/  LDS.U8 R3, [UR4] ;  /* 0x00000004ff037984 */ /* 0x000e260008000000 */
[----:B------:R-:W-:Y:S01]  /*20440*/  IMAD.MOV.U32 R12, RZ, RZ, R40 ;  /* 0x000000ffff0c7224 */ /* 0x000fe200078e0028 */
[----:B------:R-:W-:Y:S04]  /*20450*/  LDS.U8 R8, [UR4+0x1] ;  /* 0x00000104ff087984 */ /* 0x000fe80008000000 */
[----:B------:R-:W2:Y:S01]  /*20460*/  LDS.U8 R9, [UR4+0x2] ;  /* 0x00000204ff097984 */ /* 0x000ea20008000000 */
[----:B------:R-:W-:-:S06]  /*20470*/  UIADD3.X UR4, UPT, UPT, URZ, UR39, URZ, UP0, !UPT ;  /* 0x00000027ff047290 */ /* 0x000fcc00087fe4ff */
[----:B------:R-:W-:-:S05]  /*20480*/  IMAD.U32 R13, RZ, RZ, UR4 ;  /* 0x00000004ff0d7e24 */ /* 0x000fca000f8e00ff */
[----:B------:R3:W-:Y:S01]  /*20490*/  STL.64 [R1+0xb8], R12 ;  /* 0x0000b80c01007387 */ /* 0x0007e20000100a00 */
[----:B------:R-:W4:Y:S02]  /*204a0*/  LDCU.64 UR4, c[0x4][0x100] ;  /* 0x01002000ff0477ac */ /* 0x000f240008000a00 */
[----:B----4-:R-:W-:Y:S01]  /*204b0*/  IMAD.U32 R4, RZ, RZ, UR4 ;  /* 0x00000004ff047e24 */ /* 0x010fe2000f8e00ff */
[----:B0-----:R3:W-:Y:S01]  /*204c0*/  STL.64 [R1+0xa8], R2 ;  /* 0x0000a80201007387 */ /* 0x0017e20000100a00 */
[----:B------:R-:W-:-:S03]  /*204d0*/  IMAD.U32 R5, RZ, RZ, UR5 ;  /* 0x00000005ff057e24 */ /* 0x000fc6000f8e00ff */
[----:B-12---:R3:W-:Y:S04]  /*204e0*/  STL.64 [R1+0xb0], R8 ;  /* 0x0000b00801007387 */ /* 0x0067e80000100a00 */
[----:B------:R-:W-:-:S07]  /*204f0*/  LEPC R20, `(.L_x_19) ;  /* 0x000000001014794e */ /* 0x000fce0000000000 */
[----:B---3--:R-:W-:Y:S05]  /*20500*/  CALL.ABS.NOINC R10 ;  /* 0x000000000a007343 */ /* 0x008fea0003c00000 */
.L_x_19:
[----:B------:R-:W-:Y:S05]  /*20510*/  BSYNC.RECONVERGENT B6 ;  /* 0x0000000000067941 */ /* 0x000fea0003800200 */
.L_x_18:
[----:B------:R-:W0:Y:S01]  /*20520*/  LDCU UR4, c[0x0][0x390] ;  /* 0x00007200ff0477ac */ /* 0x000e220008000800 */
[----:B------:R-:W-:-:S05]  /*20530*/  VIADD R4, R58, 0x1 ;  /* 0x000000013a047836 */ /* 0x000fca0000000000 */
[----:B0-----:R-:W-:-:S13]  /*20540*/  ISETP.NE.AND P0, PT, R4, UR4, PT ;  /* 0x0000000404007c0c */ /* 0x001fda000bf05270 */
[----:B------:R-:W-:Y:S05]  /*20550*/  @!P0 BRA `(.L_x_20) ;  /* 0x0000002000588947 */ /* 0x000fea0003800000 */
[----:B------:R-:W0:Y:S02]  /*20560*/  LDCU.64 UR4, c[0x0][0x388] ;  /* 0x00007100ff0477ac */ /* 0x000e240008000a00 */
[----:B0-----:R-:W-:-:S05]  /*20570*/  LEA R4, P0, R4, UR4, 0x5 ;  /* 0x0000000404047c11 */ /* 0x001fca000f8028ff */
[----:B------:R-:W-:-:S05]  /*20580*/  IMAD.X R5, RZ, RZ, UR5, P0 ;  /* 0x00000005ff057e24 */ /* 0x000fca00080e06ff */
[----:B------:R-:W2:Y:S01]  /*20590*/  LDG.E.U8.CONSTANT R0, desc[UR36][R4.64] ;  /* 0x0000002404007981 */ /* 0x000ea2000c1e9100 */
[----:B------:R-:W-:Y:S01]  /*205a0*/  PRMT R3, R18, 0x9910, RZ ;  /* 0x0000991012037816 */ /* 0x000fe200000000ff */
[----:B------:R-:W-:Y:S03]  /*205b0*/  BSSY.RECONVERGENT B6, `(.L_x_21) ;  /* 0x00000a8000067945 */ /* 0x000fe60003800200 */
        /* <DEDUP_REMOVED lines=143> */
[----:B------:R-:W-:Y:S01]  /*20eb0*/  IMAD.MOV.U32 R12, RZ, RZ, R66 ;  /* 0x000000ffff0c7224 */ /* 0x000fe200078e0042 */
[----:B------:R-:W-:Y:S01]  /*20ec0*/  STL.64 [R1+0xa0], R18 ;  /* 0x0000a01201007387 */ /* 0x000fe20000100a00 */
[----:B------:R-:W-:-:S03]  /*20ed0*/  IMAD.MOV.U32 R13, RZ, RZ, R67 ;  /* 0x000000ffff0d7224 */ /* 0x000fc600078e0043 */
[----:B------:R-:W1:Y:S02]  /*20ee0*/  LDC.64 R10, c[0x4][R10] ;  /* 0x010000000a0a7b82 */ /* 0x000e640000000a00 */
[----:B------:R-:W-:Y:S01]  /*20ef0*/  STL.64 [R1+0xc0], R12 ;  /* 0x0000c00c01007387 */ /* 0x000fe20000100a00 */
        /* <DEDUP_REMOVED lines=9> */
[----:B------:R-:W3:Y:S01]  /*20f90*/  LDCU.64 UR4, c[0x4][0x100] ;  /* 0x01002000ff0477ac */ /* 0x000ee20008000a00 */
[----:B------:R4:W-:Y:S02]  /*20fa0*/  STL.64 [R1+0xb8], R6 ;  /* 0x0000b80601007387 */ /* 0x0009e40000100a00 */
[----:B----4-:R-:W-:Y:S02]  /*20fb0*/  IMAD.MOV.U32 R6, RZ, RZ, R16 ;  /* 0x000000ffff067224 */ /* 0x010fe400078e0010 */
[----:B------:R-:W-:Y:S02]  /*20fc0*/  IMAD.MOV.U32 R7, RZ, RZ, R38 ;  /* 0x000000ffff077224 */ /* 0x000fe400078e0026 */
[----:B---3--:R-:W-:Y:S01]  /*20fd0*/  IMAD.U32 R4, RZ, RZ, UR4 ;  /* 0x00000004ff047e24 */ /* 0x008fe2000f8e00ff */
[----:B0-----:R0:W-:Y:S01]  /*20fe0*/  STL.64 [R1+0xa8], R2 ;  /* 0x0000a80201007387 */ /* 0x0011e20000100a00 */
[----:B------:R-:W-:-:S03]  /*20ff0*/  IMAD.U32 R5, RZ, RZ, UR5 ;  /* 0x00000005ff057e24 */ /* 0x000fc6000f8e00ff */
[----:B-12---:R0:W-:Y:S04]  /*21000*/  STL.64 [R1+0xb0], R8 ;  /* 0x0000b00801007387 */ /* 0x0061e80000100a00 */
[----:B------:R-:W-:-:S07]  /*21010*/  LEPC R20, `(.L_x_22) ;  /* 0x000000001014794e */ /* 0x000fce0000000000 */
[----:B0-----:R-:W-:Y:S05]  /*21020*/  CALL.ABS.NOINC R10 ;  /* 0x000000000a007343 */ /* 0x001fea0003c00000 */
.L_x_22:
[----:B------:R-:W-:Y:S05]  /*21030*/  BSYNC.RECONVERGENT B6 ;  /* 0x0000000000067941 */ /* 0x000fea0003800200 */
.L_x_21:
        /* <DEDUP_REMOVED lines=177> */
.L_x_24:
[----:B------:R-:W-:Y:S05]  /*21b50*/  BSYNC.RECONVERGENT B6 ;  /* 0x0000000000067941 */ /* 0x000fea0003800200 */
.L_x_23:
        /* <DEDUP_REMOVED lines=177> */
.L_x_26:
[----:B------:R-:W-:Y:S05]  /*22670*/  BSYNC.RECONVERGENT B6 ;  /* 0x0000000000067941 */ /* 0x000fea0003800200 */
.L_x_25:
[----:B------:R-:W0:Y:S01]  /*22680*/  LDCU UR4, c[0x0][0x390] ;  /* 0x00007200ff0477ac */ /* 0x000e220008000800 */
[----:B------:R-:W-:-:S05]  /*22690*/  VIADD R58, R58, 0x4 ;  /* 0x000000043a3a7836 */ /* 0x000fca0000000000 */
[----:B0-----:R-:W-:-:S13]  /*226a0*/  ISETP.NE.AND P0, PT, R58, UR4, PT ;  /* 0x000000043a007c0c */ /* 0x001fda000bf05270 */
[----:B------:R-:W-:Y:S05]  /*226b0*/  @P0 BRA `(.L_x_27) ;  /* 0xffffffd000d80947 */ /* 0x000fea000383ffff */
.L_x_20:
[----:B------:R-:W-:Y:S05]  /*226c0*/  BSYNC B7 ;  /* 0x0000000000077941 */ /* 0x000fea0003800000 */
.L_x_17:
[----:B------:R-:W-:-:S13]  /*226d0*/  ISETP.NE.AND P0, PT, R41, RZ, PT ;  /* 0x000000ff2900720c */ /* 0x000fda0003f05270 */
[----:B------:R-:W-:Y:S05]  /*226e0*/  @P0 BRA `(.L_x_28) ;  /* 0xfffffe9c00f00947 */ /* 0x000fea000383ffff */
[----:B------:R-:W-:Y:S05]  /*226f0*/  EXIT ;  /* 0x000000000000794d */ /* 0x000fea0003800000 */
.L_x_29:
[----:B------:R-:W-:-:S00]  /*22700*/  BRA `(.L_x_29) ;  /* 0xfffffffc00fc7947 */ /* 0x000fc0000383ffff */
[----:B------:R-:W-:-:S00]  /*22710*/  NOP ;  /* 0x0000000000007918 */ /* 0x000fc00000000000 */
        /* <DEDUP_REMOVED lines=14> */
.L_x_79:


//--------------------- .text._Z16test_hash_kernelPKcPKhPh --------------------------
	.section	.text._Z16test_hash_kernelPKcPKhPh,"ax",@progbits
	.align	128
        .global         _Z16test_hash_kernelPKcPKhPh
        .type           _Z16test_hash_kernelPKcPKhPh,@function
        .size           _Z16test_hash_kernelPKcPKhPh,(.L_x_80 - _Z16test_hash_kernelPKcPKhPh)
        .other          _Z16test_hash_kernelPKcPKhPh,@"STO_CUDA_ENTRY STV_DEFAULT"
_Z16test_hash_kernelPKcPKhPh:
.text._Z16test_hash_kernelPKcPKhPh:
[----:B------:R-:W0:Y:S02]  /*0000*/  LDC R1, c[0x0][0x37c] ;  /* 0x0000df00ff017b82 */ /* 0x000e240000000800 */
[----:B0-----:R-:W-:Y:S01]  /*0010*/  VIADD R1, R1, 0xffffff68 ;  /* 0xffffff6801017836 */ /* 0x001fe20000000000 */
[----:B------:R-:W0:Y:S01]  /*0020*/  LDCU.64 UR6, c[0x0][0x358] ;  /* 0x00006b00ff0677ac */ /* 0x000e220008000a00 */
[----:B------:R-:W-:Y:S02]  /*0030*/  IMAD.MOV.U32 R12, RZ, RZ, 0x1f83d9ab ;  /* 0x1f83d9abff0c7424 */ /* 0x000fe400078e00ff */
[----:B------:R-:W-:Y:S01]  /*0040*/  IMAD.MOV.U32 R13, RZ, RZ, 0x5be0cd19 ;  /* 0x5be0cd19ff0d7424 */ /* 0x000fe200078e00ff */
[----:B------:R-:W-:Y:S01]  /*0050*/  STL.64 [R1+0x90], RZ ;  /* 0x000090ff01007387 */ /* 0x000fe20000100a00 */
[----:B------:R-:W-:Y:S01]  /*0060*/  IMAD.MOV.U32 R6, RZ, RZ, 0x6a09e667 ;  /* 0x6a09e667ff067424 */ /* 0x000fe200078e00ff */
[----:B------:R-:W1:Y:S01]  /*0070*/  LDCU.64 UR10, c[0x0][0x380] ;  /* 0x00007000ff0a77ac */ /* 0x000e620008000a00 */
[----:B------:R-:W-:Y:S01]  /*0080*/  IMAD.MOV.U32 R7, RZ, RZ, -0x4498517b ;  /* 0xbb67ae85ff077424 */ /* 0x000fe200078e00ff */
[----:B------:R-:W-:Y:S01]  /*0090*/  STL.64 [R1+0x18], R12 ;  /* 0x0000180c01007387 */ /* 0x000fe20000100a00 */
[----:B------:R-:W-:Y:S01]  /*00a0*/  IMAD.MOV.U32 R8, RZ, RZ, 0x3c6ef372 ;  /* 0x3c6ef372ff087424 */ /* 0x000fe200078e00ff */
[----:B------:R-:W-:Y:S01]  /*00b0*/  UMOV UR4, URZ ;  /* 0x000000ff00047c82 */ /* 0x000fe20008000000 */
[----:B------:R-:W-:Y:S01]  /*00c0*/  IMAD.MOV.U32 R9, RZ, RZ, -0x5ab00ac6 ;  /* 0xa54ff53aff097424 */ /* 0x000fe200078e00ff */
[----:B------:R2:W-:Y:S01]  /*00d0*/  STL.64 [R1], R6 ;  /* 0x0000000601007387 */ /* 0x0005e20000100a00 */
[----:B------:R-:W-:Y:S01]  /*00e0*/  IMAD.MOV.U32 R10, RZ, RZ, 0x510e527f ;  /* 0x510e527fff0a7424 */ /* 0x000fe200078e00ff */
[----:B------:R-:W-:Y:S01]  /*00f0*/  UMOV UR5, URZ ;  /* 0x000000ff00057c82 */ /* 0x000fe20008000000 */
[----:B------:R-:W-:Y:S01]  /*0100*/  IMAD.MOV.U32 R11, RZ, RZ, -0x64fa9774 ;  /* 0x9b05688cff0b7424 */ /* 0x000fe200078e00ff */
[----:B------:R3:W-:Y:S01]  /*0110*/  STL.64 [R1+0x8], R8 ;  /* 0x0000080801007387 */ /* 0x0007e20000100a00 */
[----:B------:R-:W-:-:S02]  /*0120*/  IMAD.MOV.U32 R3, RZ, RZ, -0x4498517b ;  /* 0xbb67ae85ff037424 */ /* 0x000fc400078e00ff */
[----:B------:R-:W-:Y:S01]  /*0130*/  IMAD.MOV.U32 R2, RZ, RZ, 0x6a09e667 ;  /* 0x6a09e667ff027424 */ /* 0x000fe200078e00ff */
[----:B------:R4:W-:Y:S01]  /*0140*/  STL.64 [R1+0x10], R10 ;  /* 0x0000100a01007387 */ /* 0x0009e20000100a00 */
[----:B------:R-:W-:Y:S02]  /*0150*/  IMAD.MOV.U32 R5, RZ, RZ, -0x5ab00ac6 ;  /* 0xa54ff53aff057424 */ /* 0x000fe400078e00ff */
[----:B------:R-:W-:Y:S02]  /*0160*/  IMAD.MOV.U32 R4, RZ, RZ, 0x3c6ef372 ;  /* 0x3c6ef372ff047424 */ /* 0x000fe400078e00ff */
[----:B--2---:R-:W-:Y:S02]  /*0170*/  IMAD.MOV.U32 R7, RZ, RZ, -0x64fa9774 ;  /* 0x9b05688cff077424 */ /* 0x004fe400078e00ff */
[----:B------:R-:W-:Y:S02]  /*0180*/  IMAD.MOV.U32 R6, RZ, RZ, 0x510e527f ;  /* 0x510e527fff067424 */ /* 0x000fe400078e00ff */
[----:B---3--:R-:W-:-:S02]  /*0190*/  IMAD.MOV.U32 R9, RZ, RZ, 0x5be0cd19 ;  /* 0x5be0cd19ff097424 */ /* 0x008fc400078e00ff */
[----:B------:R-:W-:Y:S02]  /*01a0*/  IMAD.MOV.U32 R8, RZ, RZ, 0x1f83d9ab ;  /* 0x1f83d9abff087424 */ /* 0x000fe400078e00ff */
[----:B01--4-:R-:W-:-:S07]  /*01b0*/  IMAD.MOV.U32 R11, RZ, RZ, RZ ;  /* 0x000000ffff0b7224 */ /* 0x013fce00078e00ff */
.L_x_31:
[----:B------:R-:W-:-:S04]  /*01c0*/  UIADD3 UR8, UP0, UPT, UR4, UR10, URZ ;  /* 0x0000000a04087290 */ /* 0x000fc8000ff1e0ff */
[----:B------:R-:W-:Y:S02]  /*01d0*/  UIADD3.X UR9, UPT, UPT, UR5, UR11, URZ, UP0, !UPT ;  /* 0x0000000b05097290 */ /* 0x000fe400087fe4ff */
[----:B------:R-:W-:-:S04]  /*01e0*/  IMAD.U32 R12, RZ, RZ, UR8 ;  /* 0x00000008ff0c7e24 */ /* 0x000fc8000f8e00ff */
[----:B------:R-:W-:-:S05]  /*01f0*/  IMAD.U32 R13, RZ, RZ, UR9 ;  /* 0x00000009ff0d7e24 */ /* 0x000fca000f8e00ff */
[----:B------:R-:W2:Y:S01]  /*0200*/  LDG.E.U8 R12, desc[UR6][R12.64] ;  /* 0x000000060c0c7981 */ /* 0x000ea2000c1e1100 */
[----:B------:R-:W-:Y:S02]  /*0210*/  VIADD R0, R11, 0x1 ;  /* 0x000000010b007836 */ /* 0x000fe40000000000 */
[----:B------:R-:W-:-:S03]  /*0220*/  IMAD.IADD R15, R1, 0x1, R11 ;  /* 0x00000001010f7824 */ /* 0x000fc600078e020b */
[----:B------:R0:W-:Y:S04]  /*0230*/  STL [R1+0x8c], R0 ;  /* 0x00008c0001007387 */ /* 0x0001e80000100800 */
[----:B--2---:R0:W-:Y:S04]  /*0240*/  STL.U8 [R15+0x4c], R12 ;  /* 0x00004c0c0f007387 */ /* 0x0041e80000100000 */
[----:B------:R-:W2:Y:S01]  /*0250*/  LDL.64 R10, [R1+0x88] ;  /* 0x00008800010a7983 */ /* 0x000ea20000100a00 */
[----:B------:R-:W-:-:S04]  /*0260*/  UIADD3 UR4, UP0, UPT, UR4, 0x1, URZ ;  /* 0x0000000104047890 */ /* 0x000fc8000ff1e0ff */
[----:B------:R-:W-:Y:S02]  /*0270*/  UIADD3.X UR5, UPT, UPT, URZ, UR5, URZ, UP0, !UPT ;  /* 0x00000005ff057290 */ /* 0x000fe400087fe4ff */
[----:B------:R-:W-:-:S04]  /*0280*/  UISETP.NE.U32.AND UP0, UPT, UR4, 0x6, UPT ;  /* 0x000000060400788c */ /* 0x000fc8000bf05070 */
[----:B------:R-:W-:Y:S01]  /*0290*/  UISETP.NE.AND.EX UP0, UPT, UR5, URZ, UPT, UP0 ;  /* 0x000000ff0500728c */ /* 0x000fe2000bf05300 */
        /* <DEDUP_REMOVED lines=8> */
[----:B------:R-:W5:Y:S04]  /*0320*/  LDL.64 R14, [R1+0x78] ;  /* 0x00007800010e7983 */ /* 0x000f680000100a00 */
[----:B------:R-:W5:Y:S01]  /*0330*/  LDL.64 R16, [R1+0x68] ;  /* 0x0000680001107983 */ /* 0x000f620000100a00 */
[----:B------:R-:W-:-:S02]  /*0340*/  PRMT R31, R10, 0x7770, RZ ;  /* 0x000077700a1f7816 */ /* 0x000fc400000000ff */
[----:B------:R-:W-:Y:S02]  /*0350*/  PRMT R32, R10, 0x7772, RZ ;  /* 0x000077720a207816 */ /* 0x000fe400000000ff */
[C-C-:B------:R-:W-:Y:S02]  /*0360*/  SHF.L.W.U32.HI R26, R6.reuse, 0x1a, R6.reuse ;  /* 0x0000001a061a7819 */ /* 0x140fe40000010e06 */
[C-C-:B------:R-:W-:Y:S02]  /*0370*/  SHF.L.W.U32.HI R27, R6.reuse, 0x15, R6.reuse ;  /* 0x00000015061b7819 */ /* 0x140fe40000010e06 */
[----:B------:R-:W-:Y:S02]  /*0380*/  SHF.L.W.U32.HI R28, R6, 0x7, R6 ;  /* 0x00000007061c7819 */ /* 0x000fe40000010e06 */
[----:B------:R-:W-:Y:S02]  /*0390*/  LOP3.LUT R41, R4, R3, R2, 0xe8, !PT ;  /* 0x0000000304297212 */ /* 0x000fe400078ee802 */
[----:B------:R-:W-:-:S02]  /*03a0*/  LOP3.LUT R26, R28, R26, R27, 0x96, !PT ;  /* 0x0000001a1c1a7212 */ /* 0x000fc400078e961b */
[C-C-:B------:R-:W-:Y:S02]  /*03b0*/  SHF.L.W.U32.HI R27, R2.reuse, 0x13, R2.reuse ;  /* 0x00000013021b7819 */ /* 0x140fe40000010e02 */
[----:B------:R-:W-:Y:S02]  /*03c0*/  SHF.L.W.U32.HI R28, R2, 0xa, R2 ;  /* 0x0000000a021c7819 */ /* 0x000fe40000010e02 */
[C---:B--2---:R-:W-:Y:S02]  /*03d0*/  PRMT R0, R29.reuse, 0x7771, RZ ;  /* 0x000077711d007816 */ /* 0x044fe400000000ff */
[----:B------:R-:W-:-:S03]  /*03e0*/  PRMT R30, R29, 0x7772, RZ ;  /* 0x000077721d1e7816 */ /* 0x000fc600000000ff */
[----:B------:R-:W-:Y:S01]  /*03f0*/  IMAD.U32 R11, R0, 0x10000, RZ ;  /* 0x00010000000b7824 */ /* 0x000fe200078e00ff */
[C---:B------:R-:W-:Y:S02]  /*0400*/  PRMT R0, R29.reuse, 0x7770, RZ ;  /* 0x000077701d007816 */ /* 0x040fe400000000ff */
[----:B------:R-:W-:Y:S02]  /*0410*/  PRMT R29, R29, 0x7773, RZ ;  /* 0x000077731d1d7816 */ /* 0x000fe400000000ff */
[----:B------:R-:W-:-:S05]  /*0420*/  LOP3.LUT R11, R11, 0xff0000, RZ, 0xc0, !PT ;  /* 0x00ff00000b0b7812 */ /* 0x000fca00078ec0ff */
[----:B------:R-:W-:Y:S01]  /*0430*/  IMAD R0, R0, 0x1000000, R11 ;  /* 0x0100000000007824 */ /* 0x000fe200078e020b */
[----:B------:R-:W-:-:S05]  /*0440*/  PRMT R11, R10, 0x7771, RZ ;  /* 0x000077710a0b7816 */ /* 0x000fca00000000ff */
[----:B------:R-:W-:-:S05]  /*0450*/  IMAD.U32 R11, R11, 0x10000, RZ ;  /* 0x000100000b0b7824 */ /* 0x000fca00078e00ff */
[----:B------:R-:W-:Y:S01]  /*0460*/  LOP3.LUT R34, R11, 0xff0000, RZ, 0xc0, !PT ;  /* 0x00ff00000b227812 */ /* 0x000fe200078ec0ff */
[----:B------:R-:W-:-:S04]  /*0470*/  IMAD.SHL.U32 R11, R30, 0x100, RZ ;  /* 0x000001001e0b7824 */ /* 0x000fc800078e00ff */
[----:B------:R-:W-:Y:S01]  /*0480*/  IMAD R31, R31, 0x1000000, R34 ;  /* 0x010000001f1f7824 */ /* 0x000fe200078e0222 */
[----:B------:R-:W-:Y:S01]  /*0490*/  LOP3.LUT R30, R29, R0, R11, 0xfe, !PT ;  /* 0x000000001d1e7212 */ /* 0x000fe200078efe0b */
[----:B------:R-:W-:Y:S01]  /*04a0*/  IMAD.SHL.U32 R0, R32, 0x100, RZ ;  /* 0x0000010020007824 */ /* 0x000fe200078e00ff */
[----:B------:R-:W-:-:S04]  /*04b0*/  LOP3.LUT R11, R7, R6, R8, 0xe2, !PT ;  /* 0x00000006070b7212 */ /* 0x000fc800078ee208 */
[----:B------:R-:W-:Y:S02]  /*04c0*/  IADD3 R32, PT, PT, R11, R26, R30 ;  /* 0x0000001a0b207210 */ /* 0x000fe40007ffe01e */
[----:B------:R-:W-:Y:S02]  /*04d0*/  LOP3.LUT R0, R31, R0, RZ, 0xfc, !PT ;  /* 0x000000001f007212 */ /* 0x000fe400078efcff */
[----:B------:R-:W-:Y:S02]  /*04e0*/  PRMT R11, R10, 0x7773, RZ ;  /* 0x000077730a0b7816 */ /* 0x000fe400000000ff */
[----:B------:R-:W-:Y:S02]  /*04f0*/  SHF.L.W.U32.HI R26, R2, 0x1e, R2 ;  /* 0x0000001e021a7819 */ /* 0x000fe40000010e02 */
[----:B------:R-:W-:Y:S02]  /*0500*/  IADD3 R34, PT, PT, R32, 0x428a2f98, R9 ;  /* 0x428a2f9820227810 */ /* 0x000fe40007ffe009 */
[----:B---3--:R-:W-:-:S02]  /*0510*/  PRMT R10, R18, 0x7771, RZ ;  /* 0x00007771120a7816 */ /* 0x008fc400000000ff */
[----:B------:R-:W-:Y:S01]  /*0520*/  LOP3.LUT R11, R0, R11, RZ, 0xfc, !PT ;  /* 0x0000000b000b7212 */ /* 0x000fe200078efcff */
[----:B------:R-:W-:Y:S01]  /*0530*/  IMAD.IADD R31, R5, 0x1, R34 ;  /* 0x00000001051f7824 */ /* 0x000fe200078e0222 */
[----:B------:R-:W-:Y:S01]  /*0540*/  LOP3.LUT R32, R28, R27, R26, 0x96, !PT ;  /* 0x0000001b1c207212 */ /* 0x000fe200078e961a */
[----:B------:R-:W-:Y:S01]  /*0550*/  IMAD.U32 R10, R10, 0x10000, RZ ;  /* 0x000100000a0a7824 */ /* 0x000fe200078e00ff */
[----:B------:R-:W-:Y:S02]  /*0560*/  SHF.R.U32.HI R26, RZ, 0xa, R0 ;  /* 0x0000000aff1a7819 */ /* 0x000fe40000011600 */
[C-C-:B------:R-:W-:Y:S02]  /*0570*/  SHF.L.W.U32.HI R28, R0.reuse, 0xf, R11.reuse ;  /* 0x0000000f001c7819 */ /* 0x140fe40000010e0b */
[----:B------:R-:W-:Y:S02]  /*0580*/  SHF.L.W.U32.HI R27, R0, 0xd, R11 ;  /* 0x0000000d001b7819 */ /* 0x000fe40000010e0b */
[----:B------:R-:W-:-:S02]  /*0590*/  IADD3 R41, PT, PT, R34, R32, R41 ;  /* 0x0000002022297210 */ /* 0x000fc40007ffe029 */
[----:B------:R-:W-:Y:S02]  /*05a0*/  LOP3.LUT R28, R26, R28, R27, 0x96, !PT ;  /* 0x0000001c1a1c7212 */ /* 0x000fe400078e961b */
[C-C-:B------:R-:W-:Y:S02]  /*05b0*/  SHF.L.W.U32.HI R29, R31.reuse, 0x1a, R31.reuse ;  /* 0x0000001a1f1d7819 */ /* 0x140fe40000010e1f */
[C-C-:B------:R-:W-:Y:S02]  /*05c0*/  SHF.L.W.U32.HI R36, R31.reuse, 0x15, R31.reuse ;  /* 0x000000151f247819 */ /* 0x140fe40000010e1f */
[----:B------:R-:W-:Y:S02]  /*05d0*/  SHF.L.W.U32.HI R33, R31, 0x7, R31 ;  /* 0x000000071f217819 */ /* 0x000fe40000010e1f */
[----:B------:R-:W-:Y:S02]  /*05e0*/  PRMT R27, R19, 0x7771, RZ ;  /* 0x00007771131b7816 */ /* 0x000fe400000000ff */
[----:B------:R-:W-:-:S02]  /*05f0*/  LOP3.LUT R32, R10, 0xff0000, RZ, 0xc0, !PT ;  /* 0x00ff00000a207812 */ /* 0x000fc400078ec0ff */
[----:B----4-:R-:W-:Y:S01]  /*0600*/  PRMT R10, R12, 0x7771, RZ ;  /* 0x000077710c0a7816 */ /* 0x010fe200000000ff */
[----:B------:R-:W-:Y:S01]  /*0610*/  IMAD.U32 R27, R27, 0x10000, RZ ;  /* 0x000100001b1b7824 */ /* 0x000fe200078e00ff */
[----:B------:R-:W-:Y:S02]  /*0620*/  LOP3.LUT R26, R33, R29, R36, 0x96, !PT ;  /* 0x0000001d211a7212 */ /* 0x000fe400078e9624 */
[C-C-:B------:R-:W-:Y:S01]  /*0630*/  SHF.L.W.U32.HI R40, R41.reuse, 0x1e, R41.reuse ;  /* 0x0000001e29287819 */ /* 0x140fe20000010e29 */
[----:B------:R-:W-:Y:S01]  /*0640*/  IMAD.U32 R10, R10, 0x10000, RZ ;  /* 0x000100000a0a7824 */ /* 0x000fe200078e00ff */
[C-C-:B------:R-:W-:Y:S02]  /*0650*/  SHF.L.W.U32.HI R33, R41.reuse, 0x13, R41.reuse ;  /* 0x0000001329217819 */ /* 0x140fe40000010e29 */
[----:B------:R-:W-:Y:S02]  /*0660*/  SHF.L.W.U32.HI R34, R41, 0xa, R41 ;  /* 0x0000000a29227819 */ /* 0x000fe40000010e29 */
[----:B------:R-:W-:-:S02]  /*0670*/  PRMT R29, R18, 0x7770, RZ ;  /* 0x00007770121d7816 */ /* 0x000fc400000000ff */
[----:B------:R-:W-:Y:S02]  /*0680*/  LOP3.LUT R40, R34, R33, R40, 0x96, !PT ;  /* 0x0000002122287212 */ /* 0x000fe400078e9628 */
[----:B------:R-:W-:Y:S01]  /*0690*/  LOP3.LUT R34, R27, 0xff0000, RZ, 0xc0, !PT ;  /* 0x00ff00001b227812 */ /* 0x000fe200078ec0ff */
[----:B------:R-:W-:Y:S01]  /*06a0*/  IMAD R35, R29, 0x1000000, R32 ;  /* 0x010000001d237824 */ /* 0x000fe200078e0220 */
[----:B------:R-:W-:Y:S02]  /*06b0*/  PRMT R33, R18, 0x7772, RZ ;  /* 0x0000777212217816 */ /* 0x000fe400000000ff */
[----:B------:R-:W-:Y:S02]  /*06c0*/  PRMT R27, R12, 0x7770, RZ ;  /* 0x000077700c1b7816 */ /* 0x000fe400000000ff */
[----:B------:R-:W-:Y:S01]  /*06d0*/  LOP3.LUT R32, R10, 0xff0000, RZ, 0xc0, !PT ;  /* 0x00ff00000a207812 */ /* 0x000fe200078ec0ff */
[----:B------:R-:W-:Y:S01]  /*06e0*/  IMAD.SHL.U32 R36, R33, 0x100, RZ ;  /* 0x0000010021247824 */ /* 0x000fe200078e00ff */
[----:B------:R-:W-:-:S02]  /*06f0*/  PRMT R29, R19, 0x7770, RZ ;  /* 0x00007770131d7816 */ /* 0x000fc400000000ff */
[----:B------:R-:W-:Y:S01]  /*0700*/  PRMT R10, R12, 0x7772, RZ ;  /* 0x000077720c0a7816 */ /* 0x000fe200000000ff */
[----:B------:R-:W-:Y:S01]  /*0710*/  IMAD R27, R27, 0x1000000, R32 ;  /* 0x010000001b1b7824 */ /* 0x000fe200078e0220 */
[----:B-----5:R-:W-:Y:S01]  /*0720*/  PRMT R32, R25, 0x7771, RZ ;  /* 0x0000777119207816 */ /* 0x020fe200000000ff */
[----:B------:R-:W-:Y:S01]  /*0730*/  IMAD R37, R29, 0x1000000, R34 ;  /* 0x010000001d257824 */ /* 0x000fe200078e0222 */
[----:B------:R-:W-:Y:S01]  /*0740*/  PRMT R29, R19, 0x7772, RZ ;  /* 0x00007772131d7816 */ /* 0x000fe200000000ff */
[----:B------:R-:W-:Y:S01]  /*0750*/  IMAD.SHL.U32 R34, R10, 0x100, RZ ;  /* 0x000001000a227824 */ /* 0x000fe200078e00ff */
[----:B------:R-:W-:Y:S01]  /*0760*/  LOP3.LUT R10, R35, R36, RZ, 0xfc, !PT ;  /* 0x00000024230a7212 */ /* 0x000fe200078efcff */
[----:B------:R-:W-:Y:S01]  /*0770*/  IMAD.U32 R35, R32, 0x10000, RZ ;  /* 0x0001000020237824 */ /* 0x000fe200078e00ff */
[----:B------:R-:W-:Y:S01]  /*0780*/  PRMT R33, R25, 0x7770, RZ ;  /* 0x0000777019217816 */ /* 0x000fe200000000ff */
[----:B------:R-:W-:Y:S01]  /*0790*/  IMAD.SHL.U32 R32, R29, 0x100, RZ ;  /* 0x000001001d207824 */ /* 0x000fe200078e00ff */
[----:B------:R-:W-:-:S02]  /*07a0*/  LOP3.LUT R34, R27, R34, RZ, 0xfc, !PT ;  /* 0x000000221b227212 */ /* 0x000fc400078efcff */
[----:B------:R-:W-:Y:S02]  /*07b0*/  LOP3.LUT R36, R35, 0xff0000, RZ, 0xc0, !PT ;  /* 0x00ff000023247812 */ /* 0x000fe400078ec0ff */
[----:B------:R-:W-:Y:S02]  /*07c0*/  PRMT R29, R12, 0x7773, RZ ;  /* 0x000077730c1d7816 */ /* 0x000fe400000000ff */
[----:B------:R-:W-:Y:S01]  /*07d0*/  PRMT R27, R13, 0x7771, RZ ;  /* 0x000077710d1b7816 */ /* 0x000fe200000000ff */
[----:B------:R-:W-:Y:S01]  /*07e0*/  IMAD R36, R33, 0x1000000, R36 ;  /* 0x0100000021247824 */ /* 0x000fe200078e0224 */
[----:B------:R-:W-:Y:S02]  /*07f0*/  LOP3.LUT R29, R34, R29, RZ, 0xfc, !PT ;  /* 0x0000001d221d7212 */ /* 0x000fe400078efcff */
[----:B------:R-:W-:Y:S02]  /*0800*/  LOP3.LUT R35, R6, R31, R7, 0xe2, !PT ;  /* 0x0000001f06237212 */ /* 0x000fe400078ee207 */
[----:B------:R-:W-:-:S02]  /*0810*/  PRMT R33, R25, 0x7772, RZ ;  /* 0x0000777219217816 */ /* 0x000fc400000000ff */
[----:B------:R-:W-:Y:S01]  /*0820*/  LOP3.LUT R12, R37, R32, RZ, 0xfc, !PT ;  /* 0x00000020250c7212 */ /* 0x000fe200078efcff */
[----:B------:R-:W-:Y:S01]  /*0830*/  IMAD.U32 R32, R27, 0x10000, RZ ;  /* 0x000100001b207824 */ /* 0x000fe200078e00ff */
[----:B------:R-:W-:Y:S01]  /*0840*/  IADD3 R37, PT, PT, R35, R26, R29 ;  /* 0x0000001a23257210 */ /* 0x000fe20007ffe01d */
[----:B------:R-:W-:Y:S01]  /*0850*/  IMAD.SHL.U32 R35, R33, 0x100, RZ ;  /* 0x0000010021237824 */ /* 0x000fe200078e00ff */
[C---:B------:R-:W-:Y:S02]  /*0860*/  PRMT R26, R13.reuse, 0x7772, RZ ;  /* 0x000077720d1a7816 */ /* 0x040fe400000000ff */
[----:B------:R-:W-:Y:S02]  /*0870*/  PRMT R27, R13, 0x7770, RZ ;  /* 0x000077700d1b7816 */ /* 0x000fe400000000ff */
[----:B------:R-:W-:Y:S01]  /*0880*/  LOP3.LUT R32, R32, 0xff0000, RZ, 0xc0, !PT ;  /* 0x00ff000020207812 */ /* 0x000fe200078ec0ff */
[----:B------:R-:W-:Y:S01]  /*0890*/  IMAD.SHL.U32 R38, R26, 0x100, RZ ;  /* 0x000001001a267824 */ /* 0x000fe200078e00ff */
[----:B------:R-:W-:-:S02]  /*08a0*/  LOP3.LUT R26, R36, R35, RZ, 0xfc, !PT ;  /* 0x00000023241a7212 */ /* 0x000fc400078efcff */
[----:B------:R-:W-:Y:S01]  /*08b0*/  PRMT R25, R25, 0x7773, RZ ;  /* 0x0000777319197816 */ /* 0x000fe200000000ff */
[----:B------:R-:W-:Y:S01]  /*08c0*/  IMAD R27, R27, 0x1000000, R32 ;  /* 0x010000001b1b7824 */ /* 0x000fe200078e0220 */
[----:B------:R-:W-:Y:S02]  /*08d0*/  IADD3 R33, PT, PT, R37, 0x71374491, R8 ;  /* 0x7137449125217810 */ /* 0x000fe40007ffe008 */
[----:B------:R-:W-:Y:S02]  /*08e0*/  LOP3.LUT R25, R26, R25, RZ, 0xfc, !PT ;  /* 0x000000191a197212 */ /* 0x000fe400078efcff */
[----:B------:R-:W-:Y:S01]  /*08f0*/  LOP3.LUT R38, R27, R38, RZ, 0xfc, !PT ;  /* 0x000000261b267212 */ /* 0x000fe200078efcff */
[----:B------:R-:W-:Y:S01]  /*0900*/  IMAD.IADD R32, R4, 0x1, R33 ;  /* 0x0000000104207824 */ /* 0x000fe200078e0221 */
[----:B------:R-:W-:Y:S02]  /*0910*/  SHF.R.U32.HI R35, RZ, 0xa, R26 ;  /* 0x0000000aff237819 */ /* 0x000fe4000001161a */
[----:B------:R-:W-:-:S02]  /*0920*/  SHF.L.W.U32.HI R27, R26, 0xf, R25 ;  /* 0x0000000f1a1b7819 */ /* 0x000fc40000010e19 */
[----:B------:R-:W-:Y:S02]  /*0930*/  SHF.L.W.U32.HI R36, R26, 0xd, R25 ;  /* 0x0000000d1a247819 */ /* 0x000fe40000010e19 */
[C---:B------:R-:W-:Y:S02]  /*0940*/  SHF.L.W.U32.HI R37, R32.reuse, 0x1a, R32 ;  /* 0x0000001a20257819 */ /* 0x040fe40000010e20 */
[----:B------:R-:W-:Y:S02]  /*0950*/  LOP3.LUT R36, R35, R27, R36, 0x96, !PT ;  /* 0x0000001b23247212 */ /* 0x000fe400078e9624 */
[C-C-:B------:R-:W-:Y:S02]  /*0960*/  SHF.L.W.U32.HI R42, R32.reuse, 0x15, R32.reuse ;  /* 0x00000015202a7819 */ /* 0x140fe40000010e20 */
[----:B------:R-:W-:Y:S02]  /*0970*/  SHF.L.W.U32.HI R39, R32, 0x7, R32 ;  /* 0x0000000720277819 */ /* 0x000fe40000010e20 */
[----:B------:R-:W-:-:S02]  /*0980*/  PRMT R27, R20, 0x7771, RZ ;  /* 0x00007771141b7816 */ /* 0x000fc400000000ff */
[----:B------:R-:W-:Y:S02]  /*0990*/  PRMT R13, R13, 0x7773, RZ ;  /* 0x000077730d0d7816 */ /* 0x000fe400000000ff */
[----:B------:R-:W-:Y:S01]  /*09a0*/  LOP3.LUT R39, R39, R37, R42, 0x96, !PT ;  /* 0x0000002527277212 */ /* 0x000fe200078e962a */
[----:B------:R-:W-:Y:S01]  /*09b0*/  IMAD.U32 R35, R27, 0x10000, RZ ;  /* 0x000100001b237824 */ /* 0x000fe200078e00ff */
[----:B------:R-:W-:Y:S02]  /*09c0*/  LOP3.LUT R13, R38, R13, RZ, 0xfc, !PT ;  /* 0x0000000d260d7212 */ /* 0x000fe400078efcff */
[----:B------:R-:W-:Y:S02]  /*09d0*/  LOP3.LUT R42, R31, R32, R6, 0xe2, !PT ;  /* 0x000000201f2a7212 */ /* 0x000fe400078ee206 */
[----:B------:R-:W-:Y:S02]  /*09e0*/  PRMT R37, R18, 0x7773, RZ ;  /* 0x0000777312257816 */ /* 0x000fe400000000ff */
[----:B------:R-:W-:-:S02]  /*09f0*/  IADD3 R44, PT, PT, R42, R39, R13 ;  /* 0x000000272a2c7210 */ /* 0x000fc40007ffe00d */
[----:B------:R-:W-:Y:S02]  /*0a00*/  LOP3.LUT R27, R10, R37, RZ, 0xfc, !PT ;  /* 0x000000250a1b7212 */ /* 0x000fe400078efcff */
[----:B------:R-:W-:Y:S02]  /*0a10*/  PRMT R18, R20, 0x7770, RZ ;  /* 0x0000777014127816 */ /* 0x000fe400000000ff */
[--C-:B------:R-:W-:Y:S02]  /*0a20*/  SHF.L.W.U32.HI R42, R34, 0xe, R29.reuse ;  /* 0x0000000e222a7819 */ /* 0x100fe40000010e1d */
[--C-:B------:R-:W-:Y:S02]  /*0a30*/  SHF.L.W.U32.HI R43, R29, 0x19, R29.reuse ;  /* 0x000000191d2b7819 */ /* 0x100fe40000010e1d */
[----:B------:R-:W-:Y:S02]  /*0a40*/  SHF.R.U32.HI R37, RZ, 0x3, R29 ;  /* 0x00000003ff257819 */ /* 0x000fe4000001161d */
[----:B------:R-:W-:-:S02]  /*0a50*/  LOP3.LUT R35, R35, 0xff0000, RZ, 0xc0, !PT ;  /* 0x00ff000023237812 */ /* 0x000fc400078ec0ff */
[----:B------:R-:W-:Y:S02]  /*0a60*/  LOP3.LUT R43, R37, R43, R42, 0x96, !PT ;  /* 0x0000002b252b7212 */ /* 0x000fe400078e962a */
[----:B------:R-:W-:Y:S01]  /*0a70*/  IADD3 R34, PT, PT, R44, -0x4a3f0431, R7 ;  /* 0xb5c0fbcf2c227810 */ /* 0x000fe20007ffe007 */
[----:B------:R-:W-:Y:S01]  /*0a80*/  IMAD R37, R18, 0x1000000, R35 ;  /* 0x0100000012257824 */ /* 0x000fe200078e0223 */
[----:B------:R-:W-:Y:S02]  /*0a90*/  PRMT R18, R20, 0x7772, RZ ;  /* 0x0000777214127816 */ /* 0x000fe400000000ff */
[----:B------:R-:W-:Y:S01]  /*0aa0*/  SHF.L.W.U32.HI R39, R38, 0xe, R13 ;  /* 0x0000000e26277819 */ /* 0x000fe20000010e0d */
[----:B------:R-:W-:Y:S01]  /*0ab0*/  IMAD.IADD R35, R3, 0x1, R34 ;  /* 0x0000000103237824 */ /* 0x000fe200078e0222 */
[----:B------:R-:W-:Y:S01]  /*0ac0*/  IADD3 R36, PT, PT, R30, R36, R27 ;  /* 0x000000241e247210 */ /* 0x000fe20007ffe01b */
[----:B------:R-:W-:Y:S01]  /*0ad0*/  IMAD.SHL.U32 R38, R18, 0x100, RZ ;  /* 0x0000010012267824 */ /* 0x000fe200078e00ff */
[----:B------:R-:W-:-:S02]  /*0ae0*/  PRMT R18, R21, 0x7771, RZ ;  /* 0x0000777115127816 */ /* 0x000fc400000000ff */
[--C-:B------:R-:W-:Y:S02]  /*0af0*/  SHF.L.W.U32.HI R30, R13, 0x19, R13.reuse ;  /* 0x000000190d1e7819 */ /* 0x100fe40000010e0d */
[----:B------:R-:W-:Y:S01]  /*0b00*/  LOP3.LUT R37, R37, R38, RZ, 0xfc, !PT ;  /* 0x0000002625257212 */ /* 0x000fe200078efcff */
[----:B------:R-:W-:Y:S01]  /*0b10*/  IMAD.U32 R38, R18, 0x10000, RZ ;  /* 0x0001000012267824 */ /* 0x000fe200078e00ff */
[----:B------:R-:W-:Y:S02]  /*0b20*/  SHF.R.U32.HI R42, RZ, 0x3, R13 ;  /* 0x00000003ff2a7819 */ /* 0x000fe4000001160d */
[C-C-:B------:R-:W-:Y:S02]  /*0b30*/  SHF.L.W.U32.HI R44, R35.reuse, 0x1a, R35.reuse ;  /* 0x0000001a232c7819 */ /* 0x140fe40000010e23 */
[C-C-:B------:R-:W-:Y:S02]  /*0b40*/  SHF.L.W.U32.HI R45, R35.reuse, 0x15, R35.reuse ;  /* 0x00000015232d7819 */ /* 0x140fe40000010e23 */
[----:B------:R-:W-:-:S02]  /*0b50*/  SHF.L.W.U32.HI R46, R35, 0x7, R35 ;  /* 0x00000007232e7819 */ /* 0x000fc40000010e23 */
[----:B------:R-:W-:Y:S02]  /*0b60*/  LOP3.LUT R30, R42, R30, R39, 0x96, !PT ;  /* 0x0000001e2a1e7212 */ /* 0x000fe400078e9627 */
[----:B------:R-:W-:Y:S02]  /*0b70*/  PRMT R18, R20, 0x7773, RZ ;  /* 0x0000777314127816 */ /* 0x000fe400000000ff */
[----:B------:R-:W-:Y:S02]  /*0b80*/  PRMT R20, R21, 0x7770, RZ ;  /* 0x0000777015147816 */ /* 0x000fe400000000ff */
[----:B------:R-:W-:Y:S02]  /*0b90*/  LOP3.LUT R39, R38, 0xff0000, RZ, 0xc0, !PT ;  /* 0x00ff000026277812 */ /* 0x000fe400078ec0ff */
[----:B------:R-:W-:Y:S02]  /*0ba0*/  LOP3.LUT R42, R3, R2, R41, 0xe8, !PT ;  /* 0x00000002032a7212 */ /* 0x000fe400078ee829 */
[----:B------:R-:W-:Y:S01]  /*0bb0*/  LOP3.LUT R44, R46, R44, R45, 0x96, !PT ;  /* 0x0000002c2e2c7212 */ /* 0x000fe200078e962d */
[----:B------:R-:W-:Y:S01]  /*0bc0*/  IMAD R39, R20, 0x1000000, R39 ;  /* 0x0100000014277824 */ /* 0x000fe200078e0227 */
[----:B------:R-:W-:-:S02]  /*0bd0*/  LOP3.LUT R18, R37, R18, RZ, 0xfc, !PT ;  /* 0x0000001225127212 */ /* 0x000fc400078efcff */
[----:B------:R-:W-:Y:S02]  /*0be0*/  LOP3.LUT R45, R32, R35, R31, 0xe2, !PT ;  /* 0x00000023202d7212 */ /* 0x000fe400078ee21f */
[----:B------:R-:W-:Y:S02]  /*0bf0*/  IADD3 R40, PT, PT, R33, R40, R42 ;  /* 0x0000002821287210 */ /* 0x000fe40007ffe02a */
[----:B------:R-:W-:Y:S02]  /*0c00*/  PRMT R20, R21, 0x7772, RZ ;  /* 0x0000777215147816 */ /* 0x000fe400000000ff */
[----:B------:R-:W-:Y:S02]  /*0c10*/  PRMT R19, R19, 0x7773, RZ ;  /* 0x0000777313137816 */ /* 0x000fe400000000ff */
[----:B------:R-:W-:Y:S01]  /*0c20*/  IADD3 R45, PT, PT, R45, R44, R18 ;  /* 0x0000002c2d2d7210 */ /* 0x000fe20007ffe012 */
[----:B------:R-:W-:Y:S01]  /*0c30*/  IMAD.SHL.U32 R20, R20, 0x100, RZ ;  /* 0x0000010014147824 */ /* 0x000fe200078e00ff */
[----:B------:R-:W-:-:S02]  /*0c40*/  SHF.L.W.U32.HI R33, R40, 0x1e, R40 ;  /* 0x0000001e28217819 */ /* 0x000fc40000010e28 */
[C-C-:B------:R-:W-:Y:S02]  /*0c50*/  SHF.L.W.U32.HI R38, R40.reuse, 0x13, R40.reuse ;  /* 0x0000001328267819 */ /* 0x140fe40000010e28 */
[----:B------:R-:W-:Y:S02]  /*0c60*/  SHF.L.W.U32.HI R42, R40, 0xa, R40 ;  /* 0x0000000a282a7819 */ /* 0x000fe40000010e28 */
[----:B------:R-:W-:Y:S02]  /*0c70*/  LOP3.LUT R19, R12, R19, RZ, 0xfc, !PT ;  /* 0x000000130c137212 */ /* 0x000fe400078efcff */
[----:B------:R-:W-:Y:S02]  /*0c80*/  IADD3 R45, PT, PT, R45, -0x164a245b, R6 ;  /* 0xe9b5dba52d2d7810 */ /* 0x000fe40007ffe006 */
[----:B------:R-:W-:Y:S02]  /*0c90*/  LOP3.LUT R38, R42, R38, R33, 0x96, !PT ;  /* 0x000000262a267212 */ /* 0x000fe400078e9621 */
[C---:B------:R-:W-:Y:S01]  /*0ca0*/  LOP3.LUT R33, R2.reuse, R41, R40, 0xe8, !PT ;  /* 0x0000002902217212 */ /* 0x040fe200078ee828 */
[----:B------:R-:W-:Y:S01]  /*0cb0*/  IMAD.IADD R46, R2, 0x1, R45 ;  /* 0x00000001022e7824 */ /* 0x000fe200078e022d */
[----:B------:R-:W-:-:S02]  /*0cc0*/  IADD3 R29, PT, PT, R29, R28, R19 ;  /* 0x0000001c1d1d7210 */ /* 0x000fc40007ffe013 */
[----:B------:R-:W-:Y:S02]  /*0cd0*/  LOP3.LUT R39, R39, R20, RZ, 0xfc, !PT ;  /* 0x0000001427277212 */ /* 0x000fe400078efcff */
[----:B------:R-:W-:Y:S01]  /*0ce0*/  PRMT R20, R21, 0x7773, RZ ;  /* 0x0000777315147816 */ /* 0x000fe200000000ff */
[----:B------:R-:W-:Y:S01]  /*0cf0*/  IMAD.IADD R21, R30, 0x1, R29 ;  /* 0x000000011e157824 */ /* 0x000fe200078e021d */
[----:B------:R-:W-:Y:S02]  /*0d00*/  IADD3 R34, PT, PT, R34, R38, R33 ;  /* 0x0000002622227210 */ /* 0x000fe40007ffe021 */
[C-C-:B------:R-:W-:Y:S02]  /*0d10*/  SHF.L.W.U32.HI R28, R46.reuse, 0x1a, R46.reuse ;  /* 0x0000001a2e1c7819 */ /* 0x140fe40000010e2e */
[C-C-:B------:R-:W-:Y:S02]  /*0d20*/  SHF.L.W.U32.HI R47, R46.reuse, 0x15, R46.reuse ;  /* 0x000000152e2f7819 */ /* 0x140fe40000010e2e */
[----:B------:R-:W-:-:S02]  /*0d30*/  SHF.L.W.U32.HI R42, R46, 0x7, R46 ;  /* 0x000000072e2a7819 */ /* 0x000fc40000010e2e */
[----:B------:R-:W-:Y:S02]  /*0d40*/  LOP3.LUT R30, R39, R20, RZ, 0xfc, !PT ;  /* 0x00000014271e7212 */ /* 0x000fe400078efcff */
[C-C-:B------:R-:W-:Y:S02]  /*0d50*/  SHF.L.W.U32.HI R29, R34.reuse, 0x1e, R34.reuse ;  /* 0x0000001e221d7819 */ /* 0x140fe40000010e22 */
[C-C-:B------:R-:W-:Y:S02]  /*0d60*/  SHF.L.W.U32.HI R38, R34.reuse, 0x13, R34.reuse ;  /* 0x0000001322267819 */ /* 0x140fe40000010e22 */
[----:B------:R-:W-:Y:S02]  /*0d70*/  SHF.L.W.U32.HI R33, R34, 0xa, R34 ;  /* 0x0000000a22217819 */ /* 0x000fe40000010e22 */
[----:B------:R-:W-:Y:S02]  /*0d80*/  PRMT R20, R22, 0x7771, RZ ;  /* 0x0000777116147816 */ /* 0x000fe400000000ff */
[----:B------:R-:W-:Y:S01]  /*0d90*/  LOP3.LUT R42, R42, R28, R47, 0x96, !PT ;  /* 0x0000001c2a2a7212 */ /* 0x000fe200078e962f */
[----:B------:R-:W-:Y:S01]  /*0da0*/  IMAD.IADD R28, R43, 0x1, R36 ;  /* 0x000000012b1c7824 */ /* 0x000fe200078e0224 */
[----:B------:R-:W-:-:S02]  /*0db0*/  LOP3.LUT R47, R35, R46, R32, 0xe2, !PT ;  /* 0x0000002e232f7212 */ /* 0x000fc400078ee220 */
[----:B------:R-:W-:Y:S01]  /*0dc0*/  LOP3.LUT R44, R33, R38, R29, 0x96, !PT ;  /* 0x00000026212c7212 */ /* 0x000fe200078e961d */
[----:B------:R-:W-:Y:S01]  /*0dd0*/  IMAD.U32 R29, R20, 0x10000, RZ ;  /* 0x00010000141d7824 */ /* 0x000fe200078e00ff */
[----:B------:R-:W-:Y:S02]  /*0de0*/  IADD3 R48, PT, PT, R47, R42, R30 ;  /* 0x0000002a2f307210 */ /* 0x000fe40007ffe01e */
[----:B------:R-:W-:Y:S02]  /*0df0*/  LOP3.LUT R42, R41, R40, R34, 0xe8, !PT ;  /* 0x00000028292a7212 */ /* 0x000fe400078ee822 */
[----:B------:R-:W-:Y:S02]  /*0e00*/  PRMT R20, R22, 0x7770, RZ ;  /* 0x0000777016147816 */ /* 0x000fe400000000ff */
[----:B------:R-:W-:Y:S02]  /*0e10*/  LOP3.LUT R33, R29, 0xff0000, RZ, 0xc0, !PT ;  /* 0x00ff00001d217812 */ /* 0x000fe400078ec0ff */
[----:B------:R-:W-:-:S02]  /*0e20*/  IADD3 R45, PT, PT, R45, R44, R42 ;  /* 0x0000002c2d2d7210 */ /* 0x000fc40007ffe02a */
[----:B------:R-:W-:Y:S01]  /*0e30*/  IADD3 R44, PT, PT, R48, 0x3956c25b, R31 ;  /* 0x3956c25b302c7810 */ /* 0x000fe20007ffe01f */
[----:B------:R-:W-:Y:S01]  /*0e40*/  IMAD R31, R20, 0x1000000, R33 ;  /* 0x01000000141f7824 */ /* 0x000fe200078e0221 */
[C-C-:B------:R-:W-:Y:S02]  /*0e50*/  SHF.L.W.U32.HI R36, R21.reuse, 0xf, R21.reuse ;  /* 0x0000000f15247819 */ /* 0x140fe40000010e15 */
[--C-:B------:R-:W-:Y:S01]  /*0e60*/  SHF.L.W.U32.HI R43, R21, 0xd, R21.reuse ;  /* 0x0000000d152b7819 */ /* 0x100fe20000010e15 */
[----:B------:R-:W-:Y:S01]  /*0e70*/  IMAD.IADD R41, R41, 0x1, R44 ;  /* 0x0000000129297824 */ /* 0x000fe200078e022c */
[----:B------:R-:W-:Y:S02]  /*0e80*/  SHF.R.U32.HI R38, RZ, 0xa, R21 ;  /* 0x0000000aff267819 */ /* 0x000fe40000011615 */
[----:B------:R-:W-:Y:S02]  /*0e90*/  PRMT R20, R22, 0x7772, RZ ;  /* 0x0000777216147816 */ /* 0x000fe400000000ff */
[----:B------:R-:W-:-:S02]  /*0ea0*/  LOP3.LUT R29, R38, R36, R43, 0x96, !PT ;  /* 0x00000024261d7212 */ /* 0x000fc400078e962b */
[--C-:B------:R-:W-:Y:S01]  /*0eb0*/  SHF.L.W.U32.HI R33, R28, 0xf, R28.reuse ;  /* 0x0000000f1c217819 */ /* 0x100fe20000010e1c */
[----:B------:R-:W-:Y:S01]  /*0ec0*/  IMAD.SHL.U32 R36, R20, 0x100, RZ ;  /* 0x0000010014247824 */ /* 0x000fe200078e00ff */
[--C-:B------:R-:W-:Y:S02]  /*0ed0*/  SHF.L.W.U32.HI R38, R28, 0xd, R28.reuse ;  /* 0x0000000d1c267819 */ /* 0x100fe40000010e1c */
[----:B------:R-:W-:Y:S02]  /*0ee0*/  SHF.R.U32.HI R42, RZ, 0xa, R28 ;  /* 0x0000000aff2a7819 */ /* 0x000fe4000001161c */
[C-C-:B------:R-:W-:Y:S02]  /*0ef0*/  SHF.L.W.U32.HI R43, R45.reuse, 0x1e, R45.reuse ;  /* 0x0000001e2d2b7819 */ /* 0x140fe40000010e2d */
[C-C-:B------:R-:W-:Y:S02]  /*0f00*/  SHF.L.W.U32.HI R48, R45.reuse, 0x13, R45.reuse ;  /* 0x000000132d307819 */ /* 0x140fe40000010e2d */
[----:B------:R-:W-:-:S02]  /*0f10*/  SHF.L.W.U32.HI R47, R45, 0xa, R45 ;  /* 0x0000000a2d2f7819 */ /* 0x000fc40000010e2d */
[----:B------:R-:W-:Y:S02]  /*0f20*/  LOP3.LUT R20, R42, R33, R38, 0x96, !PT ;  /* 0x000000212a147212 */ /* 0x000fe400078e9626 */
[----:B------:R-:W-:Y:S02]  /*0f30*/  LOP3.LUT R33, R47, R48, R43, 0x96, !PT ;  /* 0x000000302f217212 */ /* 0x000fe400078e962b */
[----:B------:R-:W-:Y:S02]  /*0f40*/  LOP3.LUT R31, R31, R36, RZ, 0xfc, !PT ;  /* 0x000000241f1f7212 */ /* 0x000fe400078efcff */
[C-C-:B------:R-:W-:Y:S02]  /*0f50*/  SHF.L.W.U32.HI R38, R41.reuse, 0x1a, R41.reuse ;  /* 0x0000001a29267819 */ /* 0x140fe40000010e29 */
[C-C-:B------:R-:W-:Y:S02]  /*0f60*/  SHF.L.W.U32.HI R43, R41.reuse, 0x15, R41.reuse ;  /* 0x00000015292b7819 */ /* 0x140fe40000010e29 */
[----:B------:R-:W-:-:S02]  /*0f70*/  SHF.L.W.U32.HI R42, R41, 0x7, R41 ;  /* 0x00000007292a7819 */ /* 0x000fc40000010e29 */
[----:B------:R-:W-:Y:S02]  /*0f80*/  PRMT R22, R22, 0x7773, RZ ;  /* 0x0000777316167816 */ /* 0x000fe400000000ff */
[----:B------:R-:W-:Y:S02]  /*0f90*/  PRMT R36, R23, 0x7771, RZ ;  /* 0x0000777117247816 */ /* 0x000fe400000000ff */
[----:B------:R-:W-:Y:S02]  /*0fa0*/  LOP3.LUT R42, R42, R38, R43, 0x96, !PT ;  /* 0x000000262a2a7212 */ /* 0x000fe400078e962b */
[----:B------:R-:W-:Y:S01]  /*0fb0*/  LOP3.LUT R22, R31, R22, RZ, 0xfc, !PT ;  /* 0x000000161f167212 */ /* 0x000fe200078efcff */
[----:B------:R-:W-:Y:S01]  /*0fc0*/  IMAD.U32 R36, R36, 0x10000, RZ ;  /* 0x0001000024247824 */ /* 0x000fe200078e00ff */
[----:B------:R-:W-:Y:S02]  /*0fd0*/  LOP3.LUT R47, R46, R41, R35, 0xe2, !PT ;  /* 0x000000292e2f7212 */ /* 0x000fe400078ee223 */
[----:B------:R-:W-:-:S02]  /*0fe0*/  LOP3.LUT R38, R40, R34, R45, 0xe8, !PT ;  /* 0x0000002228267212 */ /* 0x000fc400078ee82d */
[----:B------:R-:W-:Y:S02]  /*0ff0*/  IADD3 R47, PT, PT, R47, R42, R22 ;  /* 0x0000002a2f2f7210 */ /* 0x000fe40007ffe016 */
[----:B------:R-:W-:Y:S02]  /*1000*/  LOP3.LUT R43, R36, 0xff0000, RZ, 0xc0, !PT ;  /* 0x00ff0000242b7812 */ /* 0x000fe400078ec0ff */
[----:B------:R-:W-:Y:S02]  /*1010*/  IADD3 R47, PT, PT, R47, 0x59f111f1, R32 ;  /* 0x59f111f12f2f7810 */ /* 0x000fe40007ffe020 */
[C---:B------:R-:W-:Y:S02]  /*1020*/  PRMT R36, R23.reuse, 0x7770, RZ ;  /* 0x0000777017247816 */ /* 0x040fe400000000ff */
[----:B------:R-:W-:Y:S01]  /*1030*/  PRMT R32, R23, 0x7772, RZ ;  /* 0x0000777217207816 */ /* 0x000fe200000000ff */
[----:B------:R-:W-:Y:S01]  /*1040*/  IMAD.IADD R40, R40, 0x1, R47 ;  /* 0x0000000128287824 */ /* 0x000fe200078e022f */
[----:B------:R-:W-:Y:S01]  /*1050*/  IADD3 R44, PT, PT, R44, R33, R38 ;  /* 0x000000212c2c7210 */ /* 0x000fe20007ffe026 */
[----:B------:R-:W-:Y:S01]  /*1060*/  IMAD R36, R36, 0x1000000, R43 ;  /* 0x0100000024247824 */ /* 0x000fe200078e022b */
[----:B------:R-:W-:Y:S01]  /*1070*/  SHF.L.W.U32.HI R37, R37, 0xe, R18 ;  /* 0x0000000e25257819 */ /* 0x000fe20000010e12 */
[----:B------:R-:W-:Y:S01]  /*1080*/  IMAD.SHL.U32 R33, R32, 0x100, RZ ;  /* 0x0000010020217824 */ /* 0x000fe200078e00ff */
[----:B------:R-:W-:-:S02]  /*1090*/  SHF.L.W.U32.HI R38, R44, 0x1e, R44 ;  /* 0x0000001e2c267819 */ /* 0x000fc40000010e2c */
[C-C-:B------:R-:W-:Y:S02]  /*10a0*/  SHF.L.W.U32.HI R43, R44.reuse, 0x13, R44.reuse ;  /* 0x000000132c2b7819 */ /* 0x140fe40000010e2c */
[----:B------:R-:W-:Y:S02]  /*10b0*/  SHF.L.W.U32.HI R42, R44, 0xa, R44 ;  /* 0x0000000a2c2a7819 */ /* 0x000fe40000010e2c */
[----:B------:R-:W-:Y:S02]  /*10c0*/  LOP3.LUT R32, R36, R33, RZ, 0xfc, !PT ;  /* 0x0000002124207212 */ /* 0x000fe400078efcff */
[----:B------:R-:W-:Y:S02]  /*10d0*/  LOP3.LUT R38, R42, R43, R38, 0x96, !PT ;  /* 0x0000002b2a267212 */ /* 0x000fe400078e9626 */
[C-C-:B------:R-:W-:Y:S02]  /*10e0*/  SHF.L.W.U32.HI R36, R40.reuse, 0x1a, R40.reuse ;  /* 0x0000001a28247819 */ /* 0x140fe40000010e28 */
[----:B------:R-:W-:-:S02]  /*10f0*/  SHF.L.W.U32.HI R43, R40, 0x15, R40 ;  /* 0x00000015282b7819 */ /* 0x000fc40000010e28 */
[----:B------:R-:W-:Y:S02]  /*1100*/  SHF.L.W.U32.HI R42, R40, 0x7, R40 ;  /* 0x00000007282a7819 */ /* 0x000fe40000010e28 */
[----:B------:R-:W-:Y:S02]  /*1110*/  PRMT R33, R23, 0x7773, RZ ;  /* 0x0000777317217816 */ /* 0x000fe400000000ff */
[----:B------:R-:W-:Y:S02]  /*1120*/  LOP3.LUT R43, R42, R36, R43, 0x96, !PT ;  /* 0x000000242a2b7212 */ /* 0x000fe400078e962b */
[----:B------:R-:W-:Y:S02]  /*1130*/  LOP3.LUT R36, R34, R45, R44, 0xe8, !PT ;  /* 0x0000002d22247212 */ /* 0x000fe400078ee82c */
[----:B------:R-:W-:Y:S02]  /*1140*/  LOP3.LUT R33, R32, R33, RZ, 0xfc, !PT ;  /* 0x0000002120217212 */ /* 0x000fe400078efcff */
[----:B------:R-:W-:-:S02]  /*1150*/  LOP3.LUT R42, R41, R40, R46, 0xe2, !PT ;  /* 0x00000028292a7212 */ /* 0x000fc400078ee22e */
[----:B------:R-:W-:Y:S02]  /*1160*/  IADD3 R47, PT, PT, R47, R38, R36 ;  /* 0x000000262f2f7210 */ /* 0x000fe40007ffe024 */
[----:B------:R-:W-:Y:S02]  /*1170*/  IADD3 R48, PT, PT, R42, R43, R33 ;  /* 0x0000002b2a307210 */ /* 0x000fe40007ffe021 */
[--C-:B------:R-:W-:Y:S02]  /*1180*/  SHF.L.W.U32.HI R36, R18, 0x19, R18.reuse ;  /* 0x0000001912247819 */ /* 0x100fe40000010e12 */
[----:B------:R-:W-:Y:S02]  /*1190*/  SHF.R.U32.HI R23, RZ, 0x3, R18 ;  /* 0x00000003ff177819 */ /* 0x000fe40000011612 */
[C-C-:B------:R-:W-:Y:S02]  /*11a0*/  SHF.L.W.U32.HI R38, R47.reuse, 0x1e, R47.reuse ;  /* 0x0000001e2f267819 */ /* 0x140fe40000010e2f */
[----:B------:R-:W-:-:S02]  /*11b0*/  SHF.L.W.U32.HI R43, R47, 0x13, R47 ;  /* 0x000000132f2b7819 */ /* 0x000fc40000010e2f */
[----:B------:R-:W-:Y:S02]  /*11c0*/  SHF.L.W.U32.HI R42, R47, 0xa, R47 ;  /* 0x0000000a2f2a7819 */ /* 0x000fe40000010e2f */
[----:B------:R-:W-:Y:S02]  /*11d0*/  LOP3.LUT R36, R23, R36, R37, 0x96, !PT ;  /* 0x0000002417247212 */ /* 0x000fe400078e9625 */
[----:B------:R-:W-:Y:S02]  /*11e0*/  LOP3.LUT R49, R42, R43, R38, 0x96, !PT ;  /* 0x0000002b2a317212 */ /* 0x000fe400078e9626 */
[----:B------:R-:W-:Y:S02]  /*11f0*/  IADD3 R35, PT, PT, R48, -0x6dc07d5c, R35 ;  /* 0x923f82a430237810 */ /* 0x000fe40007ffe023 */
[--C-:B------:R-:W-:Y:S02]  /*1200*/  SHF.L.W.U32.HI R38, R39, 0xe, R30.reuse ;  /* 0x0000000e27267819 */ /* 0x100fe40000010e1e */
[--C-:B------:R-:W-:Y:S01]  /*1210*/  SHF.L.W.U32.HI R37, R30, 0x19, R30.reuse ;  /* 0x000000191e257819 */ /* 0x100fe20000010e1e */
[----:B------:R-:W-:Y:S01]  /*1220*/  IMAD.IADD R43, R34, 0x1, R35 ;  /* 0x00000001222b7824 */ /* 0x000fe200078e0223 */
[----:B------:R-:W-:-:S02]  /*1230*/  SHF.R.U32.HI R23, RZ, 0x3, R30 ;  /* 0x00000003ff177819 */ /* 0x000fc4000001161e */
[----:B------:R-:W-:Y:S02]  /*1240*/  LOP3.LUT R42, R45, R44, R47, 0xe8, !PT ;  /* 0x0000002c2d2a7212 */ /* 0x000fe400078ee82f */
[----:B------:R-:W-:Y:S02]  /*1250*/  LOP3.LUT R37, R23, R37, R38, 0x96, !PT ;  /* 0x0000002517257212 */ /* 0x000fe400078e9626 */
[----:B------:R-:W-:Y:S02]  /*1260*/  PRMT R23, R24, 0x7771, RZ ;  /* 0x0000777118177816 */ /* 0x000fe400000000ff */
[----:B------:R-:W-:Y:S02]  /*1270*/  IADD3 R42, PT, PT, R35, R49, R42 ;  /* 0x00000031232a7210 */ /* 0x000fe40007ffe02a */
[--C-:B------:R-:W-:Y:S01]  /*1280*/  SHF.L.W.U32.HI R39, R43, 0x1a, R43.reuse ;  /* 0x0000001a2b277819 */ /* 0x100fe20000010e2b */
[----:B------:R-:W-:Y:S01]  /*1290*/  IMAD.U32 R34, R23, 0x10000, RZ ;  /* 0x0001000017227824 */ /* 0x000fe200078e00ff */
[----:B------:R-:W-:-:S02]  /*12a0*/  SHF.L.W.U32.HI R38, R43, 0x15, R43 ;  /* 0x000000152b267819 */ /* 0x000fc40000010e2b */
[----:B------:R-:W-:Y:S02]  /*12b0*/  SHF.L.W.U32.HI R35, R43, 0x7, R43 ;  /* 0x000000072b237819 */ /* 0x000fe40000010e2b */
[----:B------:R-:W-:Y:S02]  /*12c0*/  PRMT R23, R14, 0x7771, RZ ;  /* 0x000077710e177816 */ /* 0x000fe400000000ff */
[----:B------:R-:W-:Y:S02]  /*12d0*/  LOP3.LUT R39, R35, R39, R38, 0x96, !PT ;  /* 0x0000002723277212 */ /* 0x000fe400078e9626 */
[----:B------:R-:W-:Y:S01]  /*12e0*/  PRMT R35, R24, 0x7770, RZ ;  /* 0x0000777018237816 */ /* 0x000fe200000000ff */
[----:B------:R-:W-:Y:S01]  /*12f0*/  IMAD.U32 R23, R23, 0x10000, RZ ;  /* 0x0001000017177824 */ /* 0x000fe200078e00ff */
[----:B------:R-:W-:Y:S02]  /*1300*/  LOP3.LUT R38, R34, 0xff0000, RZ, 0xc0, !PT ;  /* 0x00ff000022267812 */ /* 0x000fe400078ec0ff */
[----:B------:R-:W-:-:S02]  /*1310*/  PRMT R34, R24, 0x7772, RZ ;  /* 0x0000777218227816 */ /* 0x000fc400000000ff */
[----:B------:R-:W-:Y:S01]  /*1320*/  PRMT R48, R15, 0x7771, RZ ;  /* 0x000077710f307816 */ /* 0x000fe200000000ff */
[----:B------:R-:W-:Y:S01]  /*1330*/  IMAD R35, R35, 0x1000000, R38 ;  /* 0x0100000023237824 */ /* 0x000fe200078e0226 */
[----:B------:R-:W-:Y:S01]  /*1340*/  PRMT R24, R24, 0x7773, RZ ;  /* 0x0000777318187816 */ /* 0x000fe200000000ff */
[----:B------:R-:W-:Y:S01]  /*1350*/  IMAD.SHL.U32 R38, R34, 0x100, RZ ;  /* 0x0000010022267824 */ /* 0x000fe200078e00ff */
[----:B------:R-:W-:Y:S01]  /*1360*/  LOP3.LUT R34, R23, 0xff0000, RZ, 0xc0, !PT ;  /* 0x00ff000017227812 */ /* 0x000fe200078ec0ff */
[----:B------:R-:W-:Y:S01]  /*1370*/  IMAD.U32 R48, R48, 0x10000, RZ ;  /* 0x0001000030307824 */ /* 0x000fe200078e00ff */
[----:B------:R-:W-:Y:S02]  /*1380*/  PRMT R23, R14, 0x7770, RZ ;  /* 0x000077700e177816 */ /* 0x000fe400000000ff */
[----:B------:R-:W-:Y:S02]  /*1390*/  LOP3.LUT R35, R35, R38, RZ, 0xfc, !PT ;  /* 0x0000002623237212 */ /* 0x000fe400078efcff */
[----:B------:R-:W-:Y:S01]  /*13a0*/  LOP3.LUT R50, R48, 0xff0000, RZ, 0xc0, !PT ;  /* 0x00ff000030327812 */ /* 0x000fe200078ec0ff */
[----:B------:R-:W-:Y:S01]  /*13b0*/  IMAD R38, R23, 0x1000000, R34 ;  /* 0x0100000017267824 */ /* 0x000fe200078e0222 */
[----:B------:R-:W-:-:S02]  /*13c0*/  PRMT R34, R14, 0x7772, RZ ;  /* 0x000077720e227816 */ /* 0x000fc400000000ff */
[----:B------:R-:W-:Y:S02]  /*13d0*/  PRMT R23, R16, 0x7771, RZ ;  /* 0x0000777110177816 */ /* 0x000fe400000000ff */
[----:B------:R-:W-:Y:S01]  /*13e0*/  LOP3.LUT R24, R35, R24, RZ, 0xfc, !PT ;  /* 0x0000001823187212 */ /* 0x000fe200078efcff */
[----:B------:R-:W-:Y:S01]  /*13f0*/  IMAD.SHL.U32 R49, R34, 0x100, RZ ;  /* 0x0000010022317824 */ /* 0x000fe200078e00ff */
[----:B------:R-:W-:Y:S01]  /*1400*/  SHF.L.W.U32.HI R31, R31, 0xe, R22 ;  /* 0x0000000e1f1f7819 */ /* 0x000fe20000010e16 */
[----:B------:R-:W-:Y:S01]  /*1410*/  IMAD.U32 R23, R23, 0x10000, RZ ;  /* 0x0001000017177824 */ /* 0x000fe200078e00ff */
[----:B------:R-:W-:Y:S02]  /*1420*/  SHF.L.W.U32.HI R32, R32, 0xe, R33 ;  /* 0x0000000e20207819 */ /* 0x000fe40000010e21 */
[----:B------:R-:W-:Y:S02]  /*1430*/  LOP3.LUT R34, R38, R49, RZ, 0xfc, !PT ;  /* 0x0000003126227212 */ /* 0x000fe400078efcff */
[----:B------:R-:W-:-:S02]  /*1440*/  LOP3.LUT R38, R23, 0xff0000, RZ, 0xc0, !PT ;  /* 0x00ff000017267812 */ /* 0x000fc400078ec0ff */
[----:B------:R-:W-:Y:S02]  /*1450*/  PRMT R23, R16, 0x7770, RZ ;  /* 0x0000777010177816 */ /* 0x000fe400000000ff */
[----:B------:R-:W-:-:S03]  /*1460*/  PRMT R49, R15, 0x7770, RZ ;  /* 0x000077700f317816 */ /* 0x000fc600000000ff */
[----:B------:R-:W-:Y:S01]  /*1470*/  IMAD R38, R23, 0x1000000, R38 ;  /* 0x0100000017267824 */ /* 0x000fe200078e0226 */
[C---:B------:R-:W-:Y:S02]  /*1480*/  PRMT R23, R16.reuse, 0x7772, RZ ;  /* 0x0000777210177816 */ /* 0x040fe400000000ff */
[----:B------:R-:W-:-:S03]  /*1490*/  PRMT R16, R16, 0x7773, RZ ;  /* 0x0000777310107816 */ /* 0x000fc600000000ff */
[----:B------:R-:W-:-:S05]  /*14a0*/  IMAD.SHL.U32 R23, R23, 0x100, RZ ;  /* 0x0000010017177824 */ /* 0x000fca00078e00ff */
[----:B------:R-:W-:Y:S02]  /*14b0*/  LOP3.LUT R23, R38, R23, RZ, 0xfc, !PT ;  /* 0x0000001726177212 */ /* 0x000fe400078efcff */
[----:B------:R-:W-:Y:S02]  /*14c0*/  PRMT R38, R17, 0x7771, RZ ;  /* 0x0000777111267816 */ /* 0x000fe400000000ff */
[----:B------:R-:W-:-:S03]  /*14d0*/  LOP3.LUT R16, R23, R16, RZ, 0xfc, !PT ;  /* 0x0000001017107212 */ /* 0x000fc600078efcff */
[----:B------:R-:W-:Y:S02]  /*14e0*/  IMAD.U32 R48, R38, 0x10000, RZ ;  /* 0x0001000026307824 */ /* 0x000fe400078e00ff */
[----:B------:R-:W-:Y:S01]  /*14f0*/  IMAD R38, R49, 0x1000000, R50 ;  /* 0x0100000031267824 */ /* 0x000fe200078e0232 */
[----:B------:R-:W-:Y:S02]  /*1500*/  PRMT R50, R15, 0x7772, RZ ;  /* 0x000077720f327816 */ /* 0x000fe400000000ff */
[----:B------:R-:W-:Y:S02]  /*1510*/  LOP3.LUT R49, R48, 0xff0000, RZ, 0xc0, !PT ;  /* 0x00ff000030317812 */ /* 0x000fe400078ec0ff */
[----:B------:R-:W-:Y:S01]  /*1520*/  PRMT R48, R17, 0x7770, RZ ;  /* 0x0000777011307816 */ /* 0x000fe200000000ff */
[----:B------:R-:W-:-:S04]  /*1530*/  IMAD.SHL.U32 R53, R50, 0x100, RZ ;  /* 0x0000010032357824 */ /* 0x000fc800078e00ff */
[----:B------:R-:W-:Y:S01]  /*1540*/  IMAD R48, R48, 0x1000000, R49 ;  /* 0x0100000030307824 */ /* 0x000fe200078e0231 */
[----:B------:R-:W-:-:S04]  /*1550*/  LOP3.LUT R49, R40, R43, R41, 0xe2, !PT ;  /* 0x0000002b28317212 */ /* 0x000fc800078ee229 */
[----:B------:R-:W-:Y:S02]  /*1560*/  IADD3 R49, PT, PT, R49, R39, R16 ;  /* 0x0000002731317210 */ /* 0x000fe40007ffe010 */
[----:B------:R-:W-:Y:S02]  /*1570*/  PRMT R39, R17, 0x7772, RZ ;  /* 0x0000777211277816 */ /* 0x000fe400000000ff */
[----:B------:R-:W-:Y:S02]  /*1580*/  IADD3 R50, PT, PT, R49, -0x54e3a12b, R46 ;  /* 0xab1c5ed531327810 */ /* 0x000fe40007ffe02e */
[--C-:B------:R-:W-:Y:S01]  /*1590*/  SHF.L.W.U32.HI R46, R42, 0x1e, R42.reuse ;  /* 0x0000001e2a2e7819 */ /* 0x100fe20000010e2a */
[----:B------:R-:W-:Y:S01]  /*15a0*/  IMAD.SHL.U32 R51, R39, 0x100, RZ ;  /* 0x0000010027337824 */ /* 0x000fe200078e00ff */
[----:B------:R-:W-:Y:S02]  /*15b0*/  LOP3.LUT R39, R38, R53, RZ, 0xfc, !PT ;  /* 0x0000003526277212 */ /* 0x000fe400078efcff */
[----:B------:R-:W-:-:S02]  /*15c0*/  SHF.L.W.U32.HI R49, R42, 0x13, R42 ;  /* 0x000000132a317819 */ /* 0x000fc40000010e2a */
[----:B------:R-:W-:Y:S02]  /*15d0*/  LOP3.LUT R38, R48, R51, RZ, 0xfc, !PT ;  /* 0x0000003330267212 */ /* 0x000fe400078efcff */
[----:B------:R-:W-:Y:S02]  /*15e0*/  SHF.L.W.U32.HI R48, R42, 0xa, R42 ;  /* 0x0000000a2a307819 */ /* 0x000fe40000010e2a */
[----:B------:R-:W-:Y:S02]  /*15f0*/  PRMT R17, R17, 0x7773, RZ ;  /* 0x0000777311117816 */ /* 0x000fe400000000ff */
[----:B------:R-:W-:Y:S01]  /*1600*/  LOP3.LUT R48, R48, R49, R46, 0x96, !PT ;  /* 0x0000003130307212 */ /* 0x000fe200078e962e */
[----:B------:R-:W-:Y:S01]  /*1610*/  IMAD.IADD R46, R45, 0x1, R50 ;  /* 0x000000012d2e7824 */ /* 0x000fe200078e0232 */
[----:B------:R-:W-:Y:S02]  /*1620*/  LOP3.LUT R49, R44, R47, R42, 0xe8, !PT ;  /* 0x0000002f2c317212 */ /* 0x000fe400078ee82a */
[----:B------:R-:W-:-:S02]  /*1630*/  LOP3.LUT R17, R38, R17, RZ, 0xfc, !PT ;  /* 0x0000001126117212 */ /* 0x000fc400078efcff */
[----:B------:R-:W-:Y:S02]  /*1640*/  IADD3 R49, PT, PT, R50, R48, R49 ;  /* 0x0000003032317210 */ /* 0x000fe40007ffe031 */
[C-C-:B------:R-:W-:Y:S02]  /*1650*/  SHF.L.W.U32.HI R45, R46.reuse, 0x1a, R46.reuse ;  /* 0x0000001a2e2d7819 */ /* 0x140fe40000010e2e */
[C-C-:B------:R-:W-:Y:S02]  /*1660*/  SHF.L.W.U32.HI R48, R46.reuse, 0x15, R46.reuse ;  /* 0x000000152e307819 */ /* 0x140fe40000010e2e */
[----:B------:R-:W-:-:S04]  /*1670*/  SHF.L.W.U32.HI R50, R46, 0x7, R46 ;  /* 0x000000072e327819 */ /* 0x000fc80000010e2e */
[----:B------:R-:W-:Y:S02]  /*1680*/  LOP3.LUT R45, R50, R45, R48, 0x96, !PT ;  /* 0x0000002d322d7212 */ /* 0x000fe400078e9630 */
[----:B------:R-:W-:-:S04]  /*1690*/  LOP3.LUT R48, R43, R46, R40, 0xe2, !PT ;  /* 0x0000002e2b307212 */ /* 0x000fc800078ee228 */
[----:B------:R-:W-:Y:S02]  /*16a0*/  IADD3 R48, PT, PT, R48, R45, R17 ;  /* 0x0000002d30307210 */ /* 0x000fe40007ffe011 */
[C---:B------:R-:W-:Y:S02]  /*16b0*/  SHF.L.W.U32.HI R45, R49.reuse, 0xa, R49 ;  /* 0x0000000a312d7819 */ /* 0x040fe40000010e31 */
[----:B------:R-:W-:Y:S02]  /*16c0*/  IADD3 R51, PT, PT, R48, -0x27f85568, R41 ;  /* 0xd807aa9830337810 */ /* 0x000fe40007ffe029 */
        /* <DEDUP_REMOVED lines=38> */
[----:B------:R-:W-:Y:S02]  /*1930*/  PRMT R47, R14, 0x7773, RZ ;  /* 0x000077730e2f7816 */ /* 0x000fe400000000ff */
[----:B------:R-:W-:Y:S02]  /*1940*/  LOP3.LUT R14, R40, R43, R45, 0xe2, !PT ;  /* 0x0000002b280e7212 */ /* 0x000fe400078ee22d */
[----:B------:R-:W-:-:S04]  /*1950*/  LOP3.LUT R47, R34, R47, RZ, 0xfc, !PT ;  /* 0x0000002f222f7212 */ /* 0x000fc800078efcff */
[--C-:B------:R-:W-:Y:S02]  /*1960*/  IADD3 R51, PT, PT, R14, R48, R47.reuse ;  /* 0x000000300e337210 */ /* 0x100fe40007ffe02f */
[C---:B------:R-:W-:Y:S02]  /*1970*/  SHF.L.W.U32.HI R14, R42.reuse, 0x1e, R42 ;  /* 0x0000001e2a0e7819 */ /* 0x040fe40000010e2a */
[----:B------:R-:W-:Y:S02]  /*1980*/  IADD3 R48, PT, PT, R51, 0x550c7dc3, R46 ;  /* 0x550c7dc333307810 */ /* 0x000fe40007ffe02e */
[C-C-:B------:R-:W-:Y:S02]  /*1990*/  SHF.L.W.U32.HI R51, R42.reuse, 0x13, R42.reuse ;  /* 0x000000132a337819 */ /* 0x140fe40000010e2a */
[----:B------:R-:W-:Y:S02]  /*19a0*/  SHF.L.W.U32.HI R46, R42, 0xa, R42 ;  /* 0x0000000a2a2e7819 */ /* 0x000fe40000010e2a */
[----:B------:R-:W-:-:S02]  /*19b0*/  IADD3 R13, PT, PT, R13, R20, R47 ;  /* 0x000000140d0d7210 */ /* 0x000fc40007ffe02f */
[----:B------:R-:W-:Y:S01]  /*19c0*/  LOP3.LUT R46, R46, R51, R14, 0x96, !PT ;  /* 0x000000332e2e7212 */ /* 0x000fe200078e960e */
[----:B------:R-:W-:Y:S01]  /*19d0*/  IMAD.IADD R14, R49, 0x1, R48 ;  /* 0x00000001310e7824 */ /* 0x000fe200078e0230 */
        /* <DEDUP_REMOVED lines=51> */
[----:B------:R-:W-:Y:S02]  /*1d10*/  LOP3.LUT R50, R40, R48, R15, 0xe2, !PT ;  /* 0x0000003028327212 */ /* 0x000fe400078ee20f */
[----:B------:R-:W-:Y:S02]  /*1d20*/  SHF.L.W.U32.HI R45, R42, 0xa, R42 ;  /* 0x0000000a2a2d7819 */ /* 0x000fe40000010e2a */
[----:B------:R-:W-:-:S04]  /*1d30*/  IADD3 R43, PT, PT, R50, R43, R11 ;  /* 0x0000002b322b7210 */ /* 0x000fc80007ffe00b */
[----:B------:R-:W-:Y:S02]  /*1d40*/  IADD3 R50, PT, PT, R43, -0x3e640e8c, R14 ;  /* 0xc19bf1742b327810 */ /* 0x000fe40007ffe00e */
[C-C-:B------:R-:W-:Y:S02]  /*1d50*/  SHF.L.W.U32.HI R14, R42.reuse, 0x1e, R42.reuse ;  /* 0x0000001e2a0e7819 */ /* 0x140fe40000010e2a */
[----:B------:R-:W-:Y:S01]  /*1d60*/  SHF.L.W.U32.HI R43, R42, 0x13, R42 ;  /* 0x000000132a2b7819 */ /* 0x000fe20000010e2a */
[----:B------:R-:W-:-:S03]  /*1d70*/  IMAD.IADD R49, R49, 0x1, R50 ;  /* 0x0000000131317824 */ /* 0x000fc600078e0232 */
[----:B------:R-:W-:Y:S02]  /*1d80*/  LOP3.LUT R14, R45, R43, R14, 0x96, !PT ;  /* 0x0000002b2d0e7212 */ /* 0x000fe400078e960e */
[----:B------:R-:W-:Y:S02]  /*1d90*/  LOP3.LUT R43, R44, R41, R42, 0xe8, !PT ;  /* 0x000000292c2b7212 */ /* 0x000fe400078ee82a */
[C---:B------:R-:W-:Y:S02]  /*1da0*/  SHF.L.W.U32.HI R45, R49.reuse, 0x15, R49 ;  /* 0x00000015312d7819 */ /* 0x040fe40000010e31 */
[----:B------:R-:W-:Y:S02]  /*1db0*/  IADD3 R43, PT, PT, R50, R14, R43 ;  /* 0x0000000e322b7210 */ /* 0x000fe40007ffe02b */
[C-C-:B------:R-:W-:Y:S02]  /*1dc0*/  SHF.L.W.U32.HI R14, R49.reuse, 0x1a, R49.reuse ;  /* 0x0000001a310e7819 */ /* 0x140fe40000010e31 */
[----:B------:R-:W-:-:S02]  /*1dd0*/  SHF.L.W.U32.HI R50, R49, 0x7, R49 ;  /* 0x0000000731327819 */ /* 0x000fc40000010e31 */
[C---:B------:R-:W-:Y:S02]  /*1de0*/  SHF.L.W.U32.HI R20, R43.reuse, 0xa, R43 ;  /* 0x0000000a2b147819 */ /* 0x040fe40000010e2b */
[----:B------:R-:W-:Y:S02]  /*1df0*/  LOP3.LUT R45, R50, R14, R45, 0x96, !PT ;  /* 0x0000000e322d7212 */ /* 0x000fe400078e962d */
[----:B------:R-:W-:Y:S02]  /*1e00*/  IADD3 R14, PT, PT, R18, R29, R46 ;  /* 0x0000001d120e7210 */ /* 0x000fe40007ffe02e */
[----:B------:R-:W-:Y:S02]  /*1e10*/  LOP3.LUT R29, R48, R49, R40, 0xe2, !PT ;  /* 0x00000031301d7212 */ /* 0x000fe400078ee228 */
[----:B------:R-:W-:Y:S01]  /*1e20*/  SHF.L.W.U32.HI R18, R43, 0x1e, R43 ;  /* 0x0000001e2b127819 */ /* 0x000fe20000010e2b */
[----:B------:R-:W-:Y:S01]  /*1e30*/  IMAD.IADD R14, R37, 0x1, R14 ;  /* 0x00000001250e7824 */ /* 0x000fe200078e020e */
[----:B------:R-:W-:-:S02]  /*1e40*/  IADD3 R50, PT, PT, R29, R45, R28 ;  /* 0x0000002d1d327210 */ /* 0x000fc40007ffe01c */
[----:B------:R-:W-:Y:S02]  /*1e50*/  SHF.L.W.U32.HI R29, R43, 0x13, R43 ;  /* 0x000000132b1d7819 */ /* 0x000fe40000010e2b */
[----:B------:R-:W-:Y:S02]  /*1e60*/  IADD3 R37, PT, PT, R50, -0x1b64963f, R15 ;  /* 0xe49b69c132257810 */ /* 0x000fe40007ffe00f */
[----:B------:R-:W-:Y:S02]  /*1e70*/  LOP3.LUT R29, R20, R29, R18, 0x96, !PT ;  /* 0x0000001d141d7212 */ /* 0x000fe400078e9612 */
[--C-:B------:R-:W-:Y:S01]  /*1e80*/  SHF.L.W.U32.HI R13, R14, 0xf, R14.reuse ;  /* 0x0000000f0e0d7819 */ /* 0x100fe20000010e0e */
[----:B------:R-:W-:Y:S01]  /*1e90*/  IMAD.IADD R44, R44, 0x1, R37 ;  /* 0x000000012c2c7824 */ /* 0x000fe200078e0225 */
[--C-:B------:R-:W-:Y:S02]  /*1ea0*/  SHF.L.W.U32.HI R18, R14, 0xd, R14.reuse ;  /* 0x0000000d0e127819 */ /* 0x100fe40000010e0e */
[----:B------:R-:W-:-:S02]  /*1eb0*/  SHF.R.U32.HI R15, RZ, 0xa, R14 ;  /* 0x0000000aff0f7819 */ /* 0x000fc4000001160e */
[----:B------:R-:W-:Y:S02]  /*1ec0*/  LOP3.LUT R20, R41, R42, R43, 0xe8, !PT ;  /* 0x0000002a29147212 */ /* 0x000fe400078ee82b */
[----:B------:R-:W-:Y:S02]  /*1ed0*/  LOP3.LUT R13, R15, R13, R18, 0x96, !PT ;  /* 0x0000000d0f0d7212 */ /* 0x000fe400078e9612 */
[----:B------:R-:W-:Y:S02]  /*1ee0*/  IADD3 R18, PT, PT, R37, R29, R20 ;  /* 0x0000001d25127210 */ /* 0x000fe40007ffe014 */
[C-C-:B------:R-:W-:Y:S02]  /*1ef0*/  SHF.L.W.U32.HI R37, R36.reuse, 0xf, R36.reuse ;  /* 0x0000000f24257819 */ /* 0x140fe40000010e24 */
[--C-:B------:R-:W-:Y:S02]  /*1f00*/  SHF.L.W.U32.HI R20, R36, 0xd, R36.reuse ;  /* 0x0000000d24147819 */ /* 0x100fe40000010e24 */
[----:B------:R-:W-:-:S02]  /*1f10*/  SHF.R.U32.HI R15, RZ, 0xa, R36 ;  /* 0x0000000aff0f7819 */ /* 0x000fc40000011624 */
[C---:B------:R-:W-:Y:S02]  /*1f20*/  SHF.L.W.U32.HI R29, R44.reuse, 0x7, R44 ;  /* 0x000000072c1d7819 */ /* 0x040fe40000010e2c */
[----:B------:R-:W-:Y:S02]  /*1f30*/  LOP3.LUT R37, R15, R37, R20, 0x96, !PT ;  /* 0x000000250f257212 */ /* 0x000fe400078e9614 */
[C-C-:B------:R-:W-:Y:S02]  /*1f40*/  SHF.L.W.U32.HI R15, R44.reuse, 0x1a, R44.reuse ;  /* 0x0000001a2c0f7819 */ /* 0x140fe40000010e2c */
[----:B------:R-:W-:Y:S02]  /*1f50*/  SHF.L.W.U32.HI R20, R44, 0x15, R44 ;  /* 0x000000152c147819 */ /* 0x000fe40000010e2c */
[----:B------:R-:W-:Y:S02]  /*1f60*/  SHF.L.W.U32.HI R45, R33, 0x19, R33 ;  /* 0x00000019212d7819 */ /* 0x000fe40000010e21 */
[----:B------:R-:W-:-:S02]  /*1f70*/  LOP3.LUT R15, R29, R15, R20, 0x96, !PT ;  /* 0x0000000f1d0f7212 */ /* 0x000fc400078e9614 */
[----:B------:R-:W-:Y:S02]  /*1f80*/  LOP3.LUT R20, R49, R44, R48, 0xe2, !PT ;  /* 0x0000002c31147212 */ /* 0x000fe400078ee230 */
[----:B------:R-:W-:Y:S02]  /*1f90*/  IADD3 R37, PT, PT, R30, R37, R24 ;  /* 0x000000251e257210 */ /* 0x000fe40007ffe018 */
[----:B------:R-:W-:Y:S02]  /*1fa0*/  IADD3 R29, PT, PT, R20, R15, R21 ;  /* 0x0000000f141d7210 */ /* 0x000fe40007ffe015 */
[--C-:B------:R-:W-:Y:S02]  /*1fb0*/  SHF.L.W.U32.HI R20, R22, 0x19, R22.reuse ;  /* 0x0000001916147819 */ /* 0x100fe40000010e16 */
[----:B------:R-:W-:Y:S02]  /*1fc0*/  SHF.R.U32.HI R15, RZ, 0x3, R22 ;  /* 0x00000003ff0f7819 */ /* 0x000fe40000011616 */
[----:B------:R-:W-:-:S02]  /*1fd0*/  IADD3 R40, PT, PT, R29, -0x1041b87a, R40 ;  /* 0xefbe47861d287810 */ /* 0x000fc40007ffe028 */
[----:B------:R-:W-:Y:S02]  /*1fe0*/  LOP3.LUT R20, R15, R20, R31, 0x96, !PT ;  /* 0x000000140f147212 */ /* 0x000fe400078e961f */
[----:B------:R-:W-:Y:S01]  /*1ff0*/  SHF.R.U32.HI R15, RZ, 0x3, R33 ;  /* 0x00000003ff0f7819 */ /* 0x000fe20000011621 */
[----:B------:R-:W-:Y:S01]  /*2000*/  IMAD.IADD R50, R41, 0x1, R40 ;  /* 0x0000000129327824 */ /* 0x000fe200078e0228 */
[----:B------:R-:W-:Y:S01]  /*2010*/  SHF.L.W.U32.HI R41, R18, 0xa, R18 ;  /* 0x0000000a12297819 */ /* 0x000fe20000010e12 */
[----:B------:R-:W-:Y:S01]  /*2020*/  IMAD.IADD R20, R20, 0x1, R37 ;  /* 0x0000000114147824 */ /* 0x000fe200078e0225 */
[----:B------:R-:W-:Y:S02]  /*2030*/  LOP3.LUT R45, R15, R45, R32, 0x96, !PT ;  /* 0x0000002d0f2d7212 */ /* 0x000fe400078e9620 */
[C-C-:B------:R-:W-:Y:S02]  /*2040*/  SHF.L.W.U32.HI R15, R18.reuse, 0x1e, R18.reuse ;  /* 0x0000001e120f7819 */ /* 0x140fe40000010e12 */
[----:B------:R-:W-:-:S02]  /*2050*/  SHF.L.W.U32.HI R32, R18, 0x13, R18 ;  /* 0x0000001312207819 */ /* 0x000fc40000010e12 */
[C-C-:B------:R-:W-:Y:S02]  /*2060*/  SHF.L.W.U32.HI R29, R50.reuse, 0x7, R50.reuse ;  /* 0x00000007321d7819 */ /* 0x140fe40000010e32 */
[----:B------:R-:W-:Y:S02]  /*2070*/  LOP3.LUT R41, R41, R32, R15, 0x96, !PT ;  /* 0x0000002029297212 */ /* 0x000fe400078e960f */
[C-C-:B------:R-:W-:Y:S02]  /*2080*/  SHF.L.W.U32.HI R15, R50.reuse, 0x1a, R50.reuse ;  /* 0x0000001a320f7819 */ /* 0x140fe40000010e32 */
[----:B------:R-:W-:Y:S02]  /*2090*/  SHF.L.W.U32.HI R32, R50, 0x15, R50 ;  /* 0x0000001532207819 */ /* 0x000fe40000010e32 */
[----:B------:R-:W-:Y:S02]  /*20a0*/  IADD3 R22, PT, PT, R22, R13, R25 ;  /* 0x0000000d16167210 */ /* 0x000fe40007ffe019 */
[----:B------:R-:W-:-:S02]  /*20b0*/  LOP3.LUT R29, R29, R15, R32, 0x96, !PT ;  /* 0x0000000f1d1d7212 */ /* 0x000fc400078e9620 */
[----:B------:R-:W-:Y:S01]  /*20c0*/  LOP3.LUT R15, R44, R50, R49, 0xe2, !PT ;  /* 0x000000322c0f7212 */ /* 0x000fe200078ee231 */
[----:B------:R-:W-:Y:S01]  /*20d0*/  IMAD.IADD R13, R45, 0x1, R22 ;  /* 0x000000012d0d7824 */ /* 0x000fe200078e0216 */
[----:B------:R-:W-:Y:S02]  /*20e0*/  SHF.L.W.U32.HI R45, R20, 0xd, R20 ;  /* 0x0000000d142d7819 */ /* 0x000fe40000010e14 */
[----:B------:R-:W-:Y:S02]  /*20f0*/  IADD3 R15, PT, PT, R15, R29, R36 ;  /* 0x0000001d0f0f7210 */ /* 0x000fe40007ffe024 */
[----:B------:R-:W-:Y:S02]  /*2100*/  SHF.R.U32.HI R22, RZ, 0xa, R20 ;  /* 0x0000000aff167819 */ /* 0x000fe40000011614 */
[----:B------:R-:W-:-:S05]  /*2110*/  IADD3 R15, PT, PT, R15, 0xfc19dc6, R48 ;  /* 0x0fc19dc60f0f7810 */ /* 0x000fca0007ffe030 */
[C---:B------:R-:W-:Y:S01]  /*2120*/  IMAD.IADD R29, R42.reuse, 0x1, R15 ;  /* 0x000000012a1d7824 */ /* 0x040fe200078e020f */
[----:B------:R-:W-:-:S04]  /*2130*/  LOP3.LUT R42, R42, R43, R18, 0xe8, !PT ;  /* 0x0000002b2a2a7212 */ /* 0x000fc800078ee812 */
[C-C-:B------:R-:W-:Y:S02]  /*2140*/  SHF.L.W.U32.HI R31, R29.reuse, 0x1a, R29.reuse ;  /* 0x0000001a1d1f7819 */ /* 0x140fe40000010e1d */
[C-C-:B------:R-:W-:Y:S02]  /*2150*/  SHF.L.W.U32.HI R32, R29.reuse, 0x15, R29.reuse ;  /* 0x000000151d207819 */ /* 0x140fe40000010e1d */
[----:B------:R-:W-:Y:S02]  /*2160*/  SHF.L.W.U32.HI R48, R29, 0x7, R29 ;  /* 0x000000071d307819 */ /* 0x000fe40000010e1d */
[----:B------:R-:W-:Y:S02]  /*2170*/  IADD3 R41, PT, PT, R40, R41, R42 ;  /* 0x0000002928297210 */ /* 0x000fe40007ffe02a */
[----:B------:R-:W-:Y:S02]  /*2180*/  LOP3.LUT R32, R48, R31, R32, 0x96, !PT ;  /* 0x0000001f30207212 */ /* 0x000fe400078e9620 */
[----:B------:R-:W-:-:S04]  /*2190*/  LOP3.LUT R31, R50, R29, R44, 0xe2, !PT ;  /* 0x0000001d321f7212 */ /* 0x000fc800078ee22c */
[----:B------:R-:W-:-:S04]  /*21a0*/  IADD3 R32, PT, PT, R31, R32, R14 ;  /* 0x000000201f207210 */ /* 0x000fc80007ffe00e */
[----:B------:R-:W-:-:S05]  /*21b0*/  IADD3 R32, PT, PT, R32, 0x240ca1cc, R49 ;  /* 0x240ca1cc20207810 */ /* 0x000fca0007ffe031 */
[C---:B------:R-:W-:Y:S01]  /*21c0*/  IMAD.IADD R30, R43.reuse, 0x1, R32 ;  /* 0x000000012b1e7824 */ /* 0x040fe200078e0220 */
[----:B------:R-:W-:-:S04]  /*21d0*/  LOP3.LUT R43, R43, R18, R41, 0xe8, !PT ;  /* 0x000000122b2b7212 */ /* 0x000fc800078ee829 */
[C-C-:B------:R-:W-:Y:S02]  /*21e0*/  SHF.L.W.U32.HI R31, R30.reuse, 0x1a, R30.reuse ;  /* 0x0000001a1e1f7819 */ /* 0x140fe40000010e1e */
[C-C-:B------:R-:W-:Y:S02]  /*21f0*/  SHF.L.W.U32.HI R48, R30.reuse, 0x15, R30.reuse ;  /* 0x000000151e307819 */ /* 0x140fe40000010e1e */
[----:B------:R-:W-:-:S04]  /*2200*/  SHF.L.W.U32.HI R49, R30, 0x7, R30 ;  /* 0x000000071e317819 */ /* 0x000fc80000010e1e */
[----:B------:R-:W-:Y:S02]  /*2210*/  LOP3.LUT R48, R49, R31, R48, 0x96, !PT ;  /* 0x0000001f31307212 */ /* 0x000fe400078e9630 */
[----:B------:R-:W-:-:S04]  /*2220*/  LOP3.LUT R31, R29, R30, R50, 0xe2, !PT ;  /* 0x0000001e1d1f7212 */ /* 0x000fc800078ee232 */
[----:B------:R-:W-:-:S04]  /*2230*/  IADD3 R31, PT, PT, R31, R48, R20 ;  /* 0x000000301f1f7210 */ /* 0x000fc80007ffe014 */
[----:B------:R-:W-:Y:S02]  /*2240*/  IADD3 R31, PT, PT, R31, 0x2de92c6f, R44 ;  /* 0x2de92c6f1f1f7810 */ /* 0x000fe40007ffe02c */
[----:B------:R-:W-:-:S03]  /*2250*/  SHF.L.W.U32.HI R44, R41, 0x1e, R41 ;  /* 0x0000001e292c7819 */ /* 0x000fc60000010e29 */
[----:B------:R-:W-:-:S05]  /*2260*/  IMAD.IADD R37, R18, 0x1, R31 ;  /* 0x0000000112257824 */ /* 0x000fca00078e021f */
[C-C-:B------:R-:W-:Y:S02]  /*2270*/  SHF.L.W.U32.HI R40, R37.reuse, 0x1a, R37.reuse ;  /* 0x0000001a25287819 */ /* 0x140fe40000010e25 */
[C-C-:B------:R-:W-:Y:S02]  /*2280*/  SHF.L.W.U32.HI R49, R37.reuse, 0x15, R37.reuse ;  /* 0x0000001525317819 */ /* 0x140fe40000010e25 */
[----:B------:R-:W-:-:S04]  /*2290*/  SHF.L.W.U32.HI R42, R37, 0x7, R37 ;  /* 0x00000007252a7819 */ /* 0x000fc80000010e25 */
[----:B------:R-:W-:Y:S02]  /*22a0*/  LOP3.LUT R49, R42, R40, R49, 0x96, !PT ;  /* 0x000000282a317212 */ /* 0x000fe400078e9631 */
[----:B------:R-:W-:Y:S02]  /*22b0*/  SHF.L.W.U32.HI R42, R20, 0xf, R20 ;  /* 0x0000000f142a7819 */ /* 0x000fe40000010e14 */
[----:B------:R-:W-:Y:S02]  /*22c0*/  LOP3.LUT R40, R30, R37, R29, 0xe2, !PT ;  /* 0x000000251e287212 */ /* 0x000fe400078ee21d */
[----:B------:R-:W-:Y:S02]  /*22d0*/  LOP3.LUT R42, R22, R42, R45, 0x96, !PT ;  /* 0x0000002a162a7212 */ /* 0x000fe400078e962d */
[----:B------:R-:W-:Y:S02]  /*22e0*/  IADD3 R49, PT, PT, R40, R49, R13 ;  /* 0x0000003128317210 */ /* 0x000fe40007ffe00d */
[----:B------:R-:W-:-:S02]  /*22f0*/  SHF.L.W.U32.HI R22, R23, 0xe, R16 ;  /* 0x0000000e17167819 */ /* 0x000fc40000010e10 */
[--C-:B------:R-:W-:Y:S02]  /*2300*/  SHF.L.W.U32.HI R23, R16, 0x19, R16.reuse ;  /* 0x0000001910177819 */ /* 0x100fe40000010e10 */
[----:B------:R-:W-:Y:S02]  /*2310*/  SHF.R.U32.HI R40, RZ, 0x3, R16 ;  /* 0x00000003ff287819 */ /* 0x000fe40000011610 */
[--C-:B------:R-:W-:Y:S02]  /*2320*/  SHF.L.W.U32.HI R45, R41, 0x13, R41.reuse ;  /* 0x00000013292d7819 */ /* 0x100fe40000010e29 */
[----:B------:R-:W-:Y:S02]  /*2330*/  LOP3.LUT R23, R40, R23, R22, 0x96, !PT ;  /* 0x0000001728177212 */ /* 0x000fe400078e9616 */
[----:B------:R-:W-:Y:S02]  /*2340*/  IADD3 R40, PT, PT, R49, 0x4a7484aa, R50 ;  /* 0x4a7484aa31287810 */ /* 0x000fe40007ffe032 */
[----:B------:R-:W-:-:S02]  /*2350*/  SHF.L.W.U32.HI R22, R41, 0xa, R41 ;  /* 0x0000000a29167819 */ /* 0x000fc40000010e29 */
[----:B------:R-:W-:Y:S02]  /*2360*/  IADD3 R42, PT, PT, R33, R42, R11 ;  /* 0x0000002a212a7210 */ /* 0x000fe40007ffe00b */
[----:B------:R-:W-:Y:S01]  /*2370*/  LOP3.LUT R44, R22, R45, R44, 0x96, !PT ;  /* 0x0000002d162c7212 */ /* 0x000fe200078e962c */
[----:B------:R-:W-:Y:S02]  /*2380*/  IMAD.IADD R22, R41, 0x1, R40 ;  /* 0x0000000129167824 */ /* 0x000fe400078e0228 */
[----:B------:R-:W-:Y:S01]  /*2390*/  IMAD.IADD R23, R23, 0x1, R42 ;  /* 0x0000000117177824 */ /* 0x000fe200078e022a */
[----:B------:R-:W-:Y:S02]  /*23a0*/  IADD3 R42, PT, PT, R15, R44, R43 ;  /* 0x0000002c0f2a7210 */ /* 0x000fe40007ffe02b */
[C-C-:B------:R-:W-:Y:S02]  /*23b0*/  SHF.L.W.U32.HI R33, R22.reuse, 0x1a, R22.reuse ;  /* 0x0000001a16217819 */ /* 0x140fe40000010e16 */
[----:B------:R-:W-:-:S02]  /*23c0*/  SHF.L.W.U32.HI R48, R22, 0x15, R22 ;  /* 0x0000001516307819 */ /* 0x000fc40000010e16 */
[----:B------:R-:W-:Y:S02]  /*23d0*/  SHF.L.W.U32.HI R45, R22, 0x7, R22 ;  /* 0x00000007162d7819 */ /* 0x000fe40000010e16 */
[----:B------:R-:W-:Y:S02]  /*23e0*/  SHF.L.W.U32.HI R15, R13, 0xf, R13 ;  /* 0x0000000f0d0f7819 */ /* 0x000fe40000010e0d */
[----:B------:R-:W-:Y:S02]  /*23f0*/  LOP3.LUT R33, R45, R33, R48, 0x96, !PT ;  /* 0x000000212d217212 */ /* 0x000fe400078e9630 */
[----:B------:R-:W-:Y:S02]  /*2400*/  LOP3.LUT R48, R37, R22, R30, 0xe2, !PT ;  /* 0x0000001625307212 */ /* 0x000fe400078ee21e */
[----:B------:R-:W-:Y:S02]  /*2410*/  SHF.L.W.U32.HI R45, R38, 0xe, R17 ;  /* 0x0000000e262d7819 */ /* 0x000fe40000010e11 */
[----:B------:R-:W-:-:S02]  /*2420*/  IADD3 R50, PT, PT, R48, R33, R23 ;  /* 0x0000002130327210 */ /* 0x000fc40007ffe017 */
[--C-:B------:R-:W-:Y:S02]  /*2430*/  SHF.L.W.U32.HI R38, R13, 0xd, R13.reuse ;  /* 0x0000000d0d267819 */ /* 0x100fe40000010e0d */
[----:B------:R-:W-:Y:S02]  /*2440*/  SHF.R.U32.HI R33, RZ, 0xa, R13 ;  /* 0x0000000aff217819 */ /* 0x000fe4000001160d */
[--C-:B------:R-:W-:Y:S02]  /*2450*/  SHF.L.W.U32.HI R44, R17, 0x19, R17.reuse ;  /* 0x00000019112c7819 */ /* 0x100fe40000010e11 */
[----:B------:R-:W-:Y:S02]  /*2460*/  LOP3.LUT R43, R33, R15, R38, 0x96, !PT ;  /* 0x0000000f212b7212 */ /* 0x000fe400078e9626 */
[----:B------:R-:W-:Y:S02]  /*2470*/  SHF.R.U32.HI R48, RZ, 0x3, R17 ;  /* 0x00000003ff307819 */ /* 0x000fe40000011611 */
[----:B------:R-:W-:-:S02]  /*2480*/  IADD3 R33, PT, PT, R50, 0x5cb0a9dc, R29 ;  /* 0x5cb0a9dc32217810 */ /* 0x000fc40007ffe01d */
[----:B------:R-:W-:Y:S02]  /*2490*/  LOP3.LUT R15, R48, R44, R45, 0x96, !PT ;  /* 0x0000002c300f7212 */ /* 0x000fe400078e962d */
[C-C-:B------:R-:W-:Y:S01]  /*24a0*/  SHF.L.W.U32.HI R38, R42.reuse, 0x1e, R42.reuse ;  /* 0x0000001e2a267819 */ /* 0x140fe20000010e2a */
[C---:B------:R-:W-:Y:S01]  /*24b0*/  IMAD.IADD R29, R42.reuse, 0x1, R33 ;  /* 0x000000012a1d7824 */ /* 0x040fe200078e0221 */
[C-C-:B------:R-:W-:Y:S02]  /*24c0*/  SHF.L.W.U32.HI R45, R42.reuse, 0x13, R42.reuse ;  /* 0x000000132a2d7819 */ /* 0x140fe40000010e2a */
[----:B------:R-:W-:Y:S02]  /*24d0*/  SHF.L.W.U32.HI R44, R42, 0xa, R42 ;  /* 0x0000000a2a2c7819 */ /* 0x000fe40000010e2a */
[----:B------:R-:W-:Y:S02]  /*24e0*/  IADD3 R16, PT, PT, R16, R43, R28 ;  /* 0x0000002b10107210 */ /* 0x000fe40007ffe01c */
[----:B------:R-:W-:-:S02]  /*24f0*/  LOP3.LUT R43, R44, R45, R38, 0x96, !PT ;  /* 0x0000002d2c2b7212 */ /* 0x000fc400078e9626 */
[--C-:B------:R-:W-:Y:S01]  /*2500*/  SHF.L.W.U32.HI R38, R29, 0x1a, R29.reuse ;  /* 0x0000001a1d267819 */ /* 0x100fe20000010e1d */
[----:B------:R-:W-:Y:S01]  /*2510*/  IMAD.IADD R16, R15, 0x1, R16 ;  /* 0x000000010f107824 */ /* 0x000fe200078e0210 */
[C-C-:B------:R-:W-:Y:S02]  /*2520*/  SHF.L.W.U32.HI R45, R29.reuse, 0x15, R29.reuse ;  /* 0x000000151d2d7819 */ /* 0x140fe40000010e1d */
[----:B------:R-:W-:Y:S02]  /*2530*/  SHF.L.W.U32.HI R44, R29, 0x7, R29 ;  /* 0x000000071d2c7819 */ /* 0x000fe40000010e1d */
[----:B------:R-:W-:Y:S02]  /*2540*/  SHF.L.W.U32.HI R15, R10, 0xe, R27 ;  /* 0x0000000e0a0f7819 */ /* 0x000fe40000010e1b */
[----:B------:R-:W-:Y:S02]  /*2550*/  LOP3.LUT R44, R44, R38, R45, 0x96, !PT ;  /* 0x000000262c2c7212 */ /* 0x000fe400078e962d */
[----:B------:R-:W-:-:S02]  /*2560*/  LOP3.LUT R45, R22, R29, R37, 0xe2, !PT ;  /* 0x0000001d162d7212 */ /* 0x000fc400078ee225 */
[--C-:B------:R-:W-:Y:S02]  /*2570*/  SHF.L.W.U32.HI R10, R27, 0x19, R27.reuse ;  /* 0x000000191b0a7819 */ /* 0x100fe40000010e1b */
[----:B------:R-:W-:Y:S02]  /*2580*/  SHF.R.U32.HI R38, RZ, 0x3, R27 ;  /* 0x00000003ff267819 */ /* 0x000fe4000001161b */
[----:B------:R-:W-:Y:S02]  /*2590*/  LOP3.LUT R18, R18, R41, R42, 0xe8, !PT ;  /* 0x0000002912127212 */ /* 0x000fe400078ee82a */
[----:B------:R-:W-:Y:S02]  /*25a0*/  IADD3 R45, PT, PT, R45, R44, R16 ;  /* 0x0000002c2d2d7210 */ /* 0x000fe40007ffe010 */
[----:B------:R-:W-:Y:S02]  /*25b0*/  LOP3.LUT R10, R38, R10, R15, 0x96, !PT ;  /* 0x0000000a260a7212 */ /* 0x000fe400078e960f */
        /* <DEDUP_REMOVED lines=12> */
[--C-:B------:R-:W-:Y:S01]  /*2680*/  SHF.L.W.U32.HI R32, R18, 0x1a, R18.reuse ;  /* 0x0000001a12207819 */ /* 0x100fe20000010e12 */
[----:B------:R-:W-:Y:S01]  /*2690*/  IMAD.IADD R10, R10, 0x1, R17 ;  /* 0x000000010a0a7824 */ /* 0x000fe200078e0211 */
[C-C-:B------:R-:W-:Y:S02]  /*26a0*/  SHF.L.W.U32.HI R45, R18.reuse, 0x15, R18.reuse ;  /* 0x00000015122d7819 */ /* 0x140fe40000010e12 */
        /* <DEDUP_REMOVED lines=35> */
[--C-:B------:R-:W-:Y:S02]  /*28e0*/  SHF.L.W.U32.HI R41, R34, 0xe, R47.reuse ;  /* 0x0000000e22297819 */ /* 0x100fe40000010e2f */
[--C-:B------:R-:W-:Y:S02]  /*28f0*/  SHF.L.W.U32.HI R34, R47, 0x19, R47.reuse ;  /* 0x000000192f227819 */ /* 0x100fe40000010e2f */
[----:B------:R-:W-:Y:S02]  /*2900*/  SHF.R.U32.HI R42, RZ, 0x3, R47 ;  /* 0x00000003ff2a7819 */ /* 0x000fe4000001162f */
[----:B------:R-:W-:Y:S02]  /*2910*/  LOP3.LUT R12, R22, R12, R27, 0x96, !PT ;  /* 0x0000000c160c7212 */ /* 0x000fe400078e961b */
[----:B------:R-:W-:Y:S02]  /*2920*/  LOP3.LUT R34, R42, R34, R41, 0x96, !PT ;  /* 0x000000222a227212 */ /* 0x000fe400078e9629 */
[----:B------:R-:W-:-:S02]  /*2930*/  IADD3 R19, PT, PT, R19, R12, R14 ;  /* 0x0000000c13137210 */ /* 0x000fc40007ffe00e */
[C-C-:B------:R-:W-:Y:S02]  /*2940*/  SHF.L.W.U32.HI R27, R31.reuse, 0x1a, R31.reuse ;  /* 0x0000001a1f1b7819 */ /* 0x140fe40000010e1f */
[C---:B------:R-:W-:Y:S01]  /*2950*/  SHF.L.W.U32.HI R42, R31.reuse, 0x15, R31 ;  /* 0x000000151f2a7819 */ /* 0x040fe20000010e1f */
[----:B------:R-:W-:Y:S01]  /*2960*/  IMAD.IADD R12, R34, 0x1, R19 ;  /* 0x00000001220c7824 */ /* 0x000fe200078e0213 */
[----:B------:R-:W-:Y:S02]  /*2970*/  SHF.L.W.U32.HI R41, R31, 0x7, R31 ;  /* 0x000000071f297819 */ /* 0x000fe40000010e1f */
        /* <DEDUP_REMOVED lines=37> */
[----:B------:R-:W-:Y:S01]  /*2bd0*/  SHF.L.W.U32.HI R42, R35, 0xe, R24 ;  /* 0x0000000e232a7819 */ /* 0x000fe20000010e18 */
[----:B------:R-:W-:Y:S01]  /*2be0*/  IMAD.IADD R35, R30, 0x1, R18 ;  /* 0x000000011e237824 */ /* 0x000fe200078e0212 */
[--C-:B------:R-:W-:Y:S02]  /*2bf0*/  SHF.L.W.U32.HI R39, R24, 0x19, R24.reuse ;  /* 0x0000001918277819 */ /* 0x100fe40000010e18 */
[----:B------:R-:W-:Y:S02]  /*2c00*/  SHF.R.U32.HI R41, RZ, 0x3, R24 ;  /* 0x00000003ff297819 */ /* 0x000fe40000011618 */
        /* <DEDUP_REMOVED lines=75> */
[--C-:B------:R-:W-:Y:S02]  /*30c0*/  SHF.L.W.U32.HI R25, R19, 0x1e, R19.reuse ;  /* 0x0000001e13197819 */ /* 0x100fe40000010e13 */
[----:B------:R-:W-:Y:S01]  /*30d0*/  LOP3.LUT R37, R37, R26, R19, 0xe8, !PT ;  /* 0x0000001a25257212 */ /* 0x000fe200078ee813 */
        /* <DEDUP_REMOVED lines=26> */
[----:B------:R-:W-:Y:S02]  /*3280*/  SHF.L.W.U32.HI R39, R18, 0x1e, R18 ;  /* 0x0000001e12277819 */ /* 0x000fe40000010e12 */
        /* <DEDUP_REMOVED lines=191> */
[----:B------:R-:W-:Y:S02]  /*3e80*/  LOP3.LUT R43, R36, R35, R33, 0xe2, !PT ;  /* 0x00000023242b7212 */ /* 0x000fe400078ee221 */
[----:B------:R-:W-:Y:S02]  /*3e90*/  LOP3.LUT R42, R41, R39, R40, 0x96, !PT ;  /* 0x00000027292a7212 */ /* 0x000fe400078e9628 */
[C-C-:B------:R-:W-:Y:S02]  /*3ea0*/  SHF.L.W.U32.HI R39, R37.reuse, 0x1e, R37.reuse ;  /* 0x0000001e25277819 */ /* 0x140fe40000010e25 */
[C-C-:B------:R-:W-:Y:S02]  /*3eb0*/  SHF.L.W.U32.HI R40, R37.reuse, 0x13, R37.reuse ;  /* 0x0000001325287819 */ /* 0x140fe40000010e25 */
[----:B------:R-:W-:Y:S02]  /*3ec0*/  SHF.L.W.U32.HI R41, R37, 0xa, R37 ;  /* 0x0000000a25297819 */ /* 0x000fe40000010e25 */
        /* <DEDUP_REMOVED lines=108> */
[----:B------:R-:W-:-:S04]  /*4590*/  SHF.R.U32.HI R34, RZ, 0x3, R0 ;  /* 0x00000003ff227819 */ /* 0x000fc80000011600 */
[----:B------:R-:W-:Y:S02]  /*45a0*/  LOP3.LUT R24, R34, R24, R39, 0x96, !PT ;  /* 0x0000001822187212 */ /* 0x000fe400078e9627 */
[----:B------:R-:W-:Y:S02]  /*45b0*/  IADD3 R39, PT, PT, R22, R32, R17 ;  /* 0x0000002016277210 */ /* 0x000fe40007ffe011 */
[C-C-:B------:R-:W-:Y:S02]  /*45c0*/  SHF.L.W.U32.HI R34, R10.reuse, 0x1a, R10.reuse ;  /* 0x0000001a0a227819 */ /* 0x140fe40000010e0a */
[--C-:B------:R-:W-:Y:S01]  /*45d0*/  SHF.L.W.U32.HI R41, R10, 0x15, R10.reuse ;  /* 0x000000150a297819 */ /* 0x100fe20000010e0a */
[----:B------:R-:W-:Y:S01]  /*45e0*/  IMAD.IADD R22, R24, 0x1, R39 ;  /* 0x0000000118167824 */ /* 0x000fe200078e0227 */
[----:B------:R-:W-:Y:S02]  /*45f0*/  SHF.L.W.U32.HI R40, R10, 0x7, R10 ;  /* 0x000000070a287819 */ /* 0x000fe40000010e0a */
        /* <DEDUP_REMOVED lines=21> */
[C---:B------:R-:W-:Y:S01]  /*4750*/  SHF.L.W.U32.HI R39, R33.reuse, 0x15, R33 ;  /* 0x0000001521277819 */ /* 0x040fe20000010e21 */
[----:B------:R-:W-:Y:S01]  /*4760*/  IMAD.IADD R24, R24, 0x1, R37 ;  /* 0x0000000118187824 */ /* 0x000fe200078e0225 */
[----:B------:R-:W-:Y:S02]  /*4770*/  SHF.L.W.U32.HI R40, R33, 0x7, R33 ;  /* 0x0000000721287819 */ /* 0x000fe40000010e21 */
[--C-:B------:R-:W-:Y:S02]  /*4780*/  SHF.L.W.U32.HI R0, R22, 0xf, R22.reuse ;  /* 0x0000000f16007819 */ /* 0x100fe40000010e16 */
        /* <DEDUP_REMOVED lines=15> */
[----:B------:R-:W-:Y:S02]  /*4880*/  SHF.R.U32.HI R34, RZ, 0x3, R25 ;  /* 0x00000003ff227819 */ /* 0x000fe40000011619 */
[----:B------:R-:W-:Y:S01]  /*4890*/  IADD3 R11, PT, PT, R11, R0, R18 ;  /* 0x000000000b0b7210 */ /* 0x000fe20007ffe012 */
[C---:B------:R-:W-:Y:S01]  /*48a0*/  IMAD.IADD R0, R37.reuse, 0x1, R12 ;  /* 0x0000000125007824 */ /* 0x040fe200078e020c */
        /* <DEDUP_REMOVED lines=50> */
[----:B------:R-:W-:Y:S01]  /*4bd0*/  SHF.L.W.U32.HI R35, R11, 0xa, R11 ;  /* 0x0000000a0b237819 */ /* 0x000fe20000010e0b */
        /* <DEDUP_REMOVED lines=26> */
[C-C-:B------:R-:W-:Y:S02]  /*4d80*/  SHF.L.W.U32.HI R38, R40.reuse, 0x13, R40.reuse ;  /* 0x0000001328267819 */ /* 0x140fe40000010e28 */
[----:B------:R-:W-:Y:S02]  /*4d90*/  LOP3.LUT R42, R37, R28, R35, 0x96, !PT ;  /* 0x0000001c252a7212 */ /* 0x000fe400078e9623 */
[C-C-:B------:R-:W-:Y:S02]  /*4da0*/  SHF.L.W.U32.HI R37, R40.reuse, 0x1e, R40.reuse ;  /* 0x0000001e28257819 */ /* 0x140fe40000010e28 */
[----:B------:R-:W-:Y:S02]  /*4db0*/  SHF.L.W.U32.HI R41, R40, 0xa, R40 ;  /* 0x0000000a28297819 */ /* 0x000fe40000010e28 */
[----:B------:R-:W-:Y:S02]  /*4dc0*/  LOP3.LUT R43, R29, R33, R36, 0xe2, !PT ;  /* 0x000000211d2b7212 */ /* 0x000fe400078ee224 */
[----:B------:R-:W-:-:S02]  /*4dd0*/  LOP3.LUT R41, R41, R38, R37, 0x96, !PT ;  /* 0x0000002629297212 */ /* 0x000fc400078e9625 */
[----:B------:R-:W-:Y:S02]  /*4de0*/  LOP3.LUT R37, R34, R11, R40, 0xe8, !PT ;  /* 0x0000000b22257212 */ /* 0x000fe400078ee828 */
[C-C-:B------:R-:W-:Y:S02]  /*4df0*/  SHF.L.W.U32.HI R15, R27.reuse, 0xf, R27.reuse ;  /* 0x0000000f1b0f7819 */ /* 0x140fe40000010e1b */
[--C-:B------:R-:W-:Y:S02]  /*4e00*/  SHF.L.W.U32.HI R28, R27, 0xd, R27.reuse ;  /* 0x0000000d1b1c7819 */ /* 0x100fe40000010e1b */
[----:B------:R-:W-:Y:S02]  /*4e10*/  SHF.R.U32.HI R35, RZ, 0xa, R27 ;  /* 0x0000000aff237819 */ /* 0x000fe4000001161b */
[----:B------:R-:W-:Y:S02]  /*4e20*/  IADD3 R43, PT, PT, R43, R42, R32 ;  /* 0x0000002a2b2b7210 */ /* 0x000fe40007ffe020 */
[----:B------:R-:W-:-:S02]  /*4e30*/  IADD3 R34, PT, PT, R12, R41, R37 ;  /* 0x000000290c227210 */ /* 0x000fc40007ffe025 */
[----:B------:R-:W-:Y:S02]  /*4e40*/  LOP3.LUT R15, R35, R15, R28, 0x96, !PT ;  /* 0x0000000f230f7212 */ /* 0x000fe400078e961c */
[----:B------:R-:W-:Y:S02]  /*4e50*/  IADD3 R37, PT, PT, R43, 0x2748774c, R0 ;  /* 0x2748774c2b257810 */ /* 0x000fe40007ffe000 */
        /* <DEDUP_REMOVED lines=21> */
[----:B------:R-:W-:Y:S01]  /*4fb0*/  SHF.L.W.U32.HI R11, R32, 0xd, R32 ;  /* 0x0000000d200b7819 */ /* 0x000fe20000010e20 */
[----:B------:R-:W-:Y:S01]  /*4fc0*/  IMAD.IADD R41, R39, 0x1, R36 ;  /* 0x0000000127297824 */ /* 0x000fe200078e0224 */
[----:B------:R-:W-:Y:S02]  /*4fd0*/  SHF.R.U32.HI R12, RZ, 0xa, R32 ;  /* 0x0000000aff0c7819 */ /* 0x000fe40000011620 */
        /* <DEDUP_REMOVED lines=20> */
[----:B------:R-:W2:Y:S01]  /*5120*/  LDL.64 R28, [R1+0x90] ;  /* 0x00009000011c7983 */ /* 0x000ea20000100a00 */
[C-C-:B------:R-:W-:Y:S02]  /*5130*/  SHF.L.W.U32.HI R0, R35.reuse, 0xf, R35.reuse ;  /* 0x0000000f23007819 */ /* 0x140fe40000010e23 */
[--C-:B------:R-:W-:Y:S01]  /*5140*/  SHF.L.W.U32.HI R11, R35, 0xd, R35.reuse ;  /* 0x0000000d230b7819 */ /* 0x100fe20000010e23 */
[----:B------:R-:W-:Y:S01]  /*5150*/  IMAD.IADD R44, R42, 0x1, R40 ;  /* 0x000000012a2c7824 */ /* 0x000fe200078e0228 */
[----:B------:R-:W-:-:S02]  /*5160*/  SHF.R.U32.HI R12, RZ, 0xa, R35 ;  /* 0x0000000aff0c7819 */ /* 0x000fc40000011623 */
[----:B------:R-:W-:Y:S02]  /*5170*/  SHF.R.U32.HI R14, RZ, 0x3, R17 ;  /* 0x00000003ff0e7819 */ /* 0x000fe40000011611 */
[----:B------:R-:W-:Y:S02]  /*5180*/  LOP3.LUT R0, R12, R0, R11, 0x96, !PT ;  /* 0x000000000c007212 */ /* 0x000fe400078e960b */
[C-C-:B------:R-:W-:Y:S02]  /*5190*/  SHF.L.W.U32.HI R11, R17.reuse, 0x19, R17.reuse ;  /* 0x00000019110b7819 */ /* 0x140fe40000010e11 */
[----:B------:R-:W-:Y:S02]  /*51a0*/  SHF.L.W.U32.HI R12, R17, 0xe, R17 ;  /* 0x0000000e110c7819 */ /* 0x000fe40000010e11 */
        /* <DEDUP_REMOVED lines=30> */
[C-C-:B------:R-:W-:Y:S02]  /*5390*/  SHF.L.W.U32.HI R34, R10.reuse, 0x13, R10.reuse ;  /* 0x000000130a227819 */ /* 0x140fe40000010e0a */
        /* <DEDUP_REMOVED lines=8> */
[----:B------:R-:W-:Y:S02]  /*5420*/  IADD3 R43, PT, PT, R46, R43, R11 ;  /* 0x0000002b2e2b7210 */ /* 0x000fe40007ffe00b */
[----:B------:R-:W-:-:S02]  /*5430*/  LOP3.LUT R34, R39, R42, R10, 0xe8, !PT ;  /* 0x0000002a27227212 */ /* 0x000fc400078ee80a */
[----:B------:R-:W-:Y:S02]  /*5440*/  LOP3.LUT R12, R14, R12, R13, 0x96, !PT ;  /* 0x0000000c0e0c7212 */ /* 0x000fe400078e960d */
[----:B------:R-:W-:Y:S02]  /*5450*/  IADD3 R37, PT, PT, R37, R17, R34 ;  /* 0x0000001125257210 */ /* 0x000fe40007ffe022 */
[----:B------:R-:W-:Y:S02]  /*5460*/  IADD3 R30, PT, PT, R43, 0x5b9cca4f, R30 ;  /* 0x5b9cca4f2b1e7810 */ /* 0x000fe40007ffe01e */
        /* <DEDUP_REMOVED lines=55> */
[C-C-:B------:R-:W-:Y:S02]  /*57e0*/  SHF.L.W.U32.HI R32, R10.reuse, 0x1a, R10.reuse ;  /* 0x0000001a0a207819 */ /* 0x140fe40000010e0a */
[C-C-:B------:R-:W-:Y:S02]  /*57f0*/  SHF.L.W.U32.HI R43, R10.reuse, 0x15, R10.reuse ;  /* 0x000000150a2b7819 */ /* 0x140fe40000010e0a */
[----:B------:R-:W-:Y:S02]  /*5800*/  SHF.L.W.U32.HI R34, R10, 0x7, R10 ;  /* 0x000000070a227819 */ /* 0x000fe40000010e0a */
[----:B------:R-:W-:-:S02]  /*5810*/  SHF.L.W.U32.HI R39, R27, 0x13, R27 ;  /* 0x000000131b277819 */ /* 0x000fc40000010e1b */
[----:B------:R-:W-:Y:S01]  /*5820*/  SHF.L.W.U32.HI R18, R27, 0xa, R27 ;  /* 0x0000000a1b127819 */ /* 0x000fe20000010e1b */
[----:B------:R-:W-:Y:S01]  /*5830*/  IMAD.IADD R16, R16, 0x1, R19 ;  /* 0x0000000110107824 */ /* 0x000fe200078e0213 */
[----:B------:R-:W-:Y:S02]  /*5840*/  LOP3.LUT R34, R34, R32, R43, 0x96, !PT ;  /* 0x0000002022227212 */ /* 0x000fe400078e962b */
[----:B------:R-:W-:Y:S02]  /*5850*/  LOP3.LUT R43, R17, R10, R12, 0xe2, !PT ;  /* 0x0000000a112b7212 */ /* 0x000fe400078ee20c */
[----:B------:R-:W-:Y:S02]  /*5860*/  LOP3.LUT R39, R18, R39, R14, 0x96, !PT ;  /* 0x0000002712277212 */ /* 0x000fe400078e960e */
[C-C-:B------:R-:W-:Y:S02]  /*5870*/  SHF.L.W.U32.HI R14, R15.reuse, 0xf, R15.reuse ;  /* 0x0000000f0f0e7819 */ /* 0x140fe40000010e0f */
[----:B------:R-:W-:-:S02]  /*5880*/  SHF.L.W.U32.HI R19, R15, 0xd, R15 ;  /* 0x0000000d0f137819 */ /* 0x000fc40000010e0f */
[----:B------:R-:W-:Y:S02]  /*5890*/  SHF.R.U32.HI R18, RZ, 0xa, R15 ;  /* 0x0000000aff127819 */ /* 0x000fe4000001160f */
[----:B------:R-:W-:Y:S02]  /*58a0*/  LOP3.LUT R32, R37, R36, R27, 0xe8, !PT ;  /* 0x0000002425207212 */ /* 0x000fe400078ee81b */
[----:B------:R-:W-:Y:S02]  /*58b0*/  IADD3 R34, PT, PT, R43, R34, R16 ;  /* 0x000000222b227210 */ /* 0x000fe40007ffe010 */
[----:B------:R-:W-:Y:S02]  /*58c0*/  LOP3.LUT R18, R18, R14, R19, 0x96, !PT ;  /* 0x0000000e12127212 */ /* 0x000fe400078e9613 */
[----:B------:R-:W-:Y:S02]  /*58d0*/  IADD3 R14, PT, PT, R33, R39, R32 ;  /* 0x00000027210e7210 */ /* 0x000fe40007ffe020 */
[----:B------:R-:W-:-:S02]  /*58e0*/  IADD3 R31, PT, PT, R34, 0x78a5636f, R31 ;  /* 0x78a5636f221f7810 */ /* 0x000fc40007ffe01f */
[C-C-:B------:R-:W-:Y:S02]  /*58f0*/  SHF.L.W.U32.HI R19, R21.reuse, 0x19, R21.reuse ;  /* 0x0000001915137819 */ /* 0x140fe40000010e15 */
[--C-:B------:R-:W-:Y:S02]  /*5900*/  SHF.L.W.U32.HI R32, R21, 0xe, R21.reuse ;  /* 0x0000000e15207819 */ /* 0x100fe40000010e15 */
[----:B------:R-:W-:Y:S02]  /*5910*/  SHF.R.U32.HI R33, RZ, 0x3, R21 ;  /* 0x00000003ff217819 */ /* 0x000fe40000011615 */
[C-C-:B------:R-:W-:Y:S02]  /*5920*/  SHF.L.W.U32.HI R34, R14.reuse, 0x1e, R14.reuse ;  /* 0x0000001e0e227819 */ /* 0x140fe40000010e0e */
[C-C-:B------:R-:W-:Y:S02]  /*5930*/  SHF.L.W.U32.HI R37, R14.reuse, 0x13, R14.reuse ;  /* 0x000000130e257819 */ /* 0x140fe40000010e0e */
[----:B------:R-:W-:-:S02]  /*5940*/  SHF.L.W.U32.HI R39, R14, 0xa, R14 ;  /* 0x0000000a0e277819 */ /* 0x000fc40000010e0e */
[----:B------:R-:W-:Y:S01]  /*5950*/  LOP3.LUT R32, R33, R19, R32, 0x96, !PT ;  /* 0x0000001321207212 */ /* 0x000fe200078e9620 */
[----:B------:R-:W-:Y:S01]  /*5960*/  IMAD.IADD R19, R14, 0x1, R31 ;  /* 0x000000010e137824 */ /* 0x000fe200078e021f */
[----:B------:R-:W-:Y:S02]  /*5970*/  LOP3.LUT R34, R39, R37, R34, 0x96, !PT ;  /* 0x0000002527227212 */ /* 0x000fe400078e9622 */
[----:B------:R-:W-:Y:S02]  /*5980*/  LOP3.LUT R33, R36, R27, R14, 0xe8, !PT ;  /* 0x0000001b24217212 */ /* 0x000fe400078ee80e */
[----:B------:R-:W-:Y:S02]  /*5990*/  IADD3 R35, PT, PT, R20, R18, R35 ;  /* 0x0000001214237210 */ /* 0x000fe40007ffe023 */
[C-C-:B------:R-:W-:Y:S02]  /*59a0*/  SHF.L.W.U32.HI R18, R19.reuse, 0x1a, R19.reuse ;  /* 0x0000001a13127819 */ /* 0x140fe40000010e13 */
[----:B------:R-:W-:-:S02]  /*59b0*/  SHF.L.W.U32.HI R37, R19, 0x15, R19 ;  /* 0x0000001513257819 */ /* 0x000fc40000010e13 */
[----:B------:R-:W-:Y:S02]  /*59c0*/  SHF.L.W.U32.HI R36, R19, 0x7, R19 ;  /* 0x0000000713247819 */ /* 0x000fe40000010e13 */
[----:B------:R-:W-:Y:S01]  /*59d0*/  IADD3 R33, PT, PT, R30, R34, R33 ;  /* 0x000000221e217210 */ /* 0x000fe20007ffe021 */
[----:B------:R-:W-:Y:S01]  /*59e0*/  IMAD.IADD R20, R32, 0x1, R35 ;  /* 0x0000000120147824 */ /* 0x000fe200078e0223 */
[----:B------:R-:W-:Y:S02]  /*59f0*/  LOP3.LUT R36, R36, R18, R37, 0x96, !PT ;  /* 0x0000001224247212 */ /* 0x000fe400078e9625 */
[C-C-:B------:R-:W-:Y:S02]  /*5a00*/  SHF.L.W.U32.HI R18, R33.reuse, 0x1e, R33.reuse ;  /* 0x0000001e21127819 */ /* 0x140fe40000010e21 */
[C-C-:B------:R-:W-:Y:S02]  /*5a10*/  SHF.L.W.U32.HI R35, R33.reuse, 0x13, R33.reuse ;  /* 0x0000001321237819 */ /* 0x140fe40000010e21 */
[----:B------:R-:W-:-:S02]  /*5a20*/  SHF.L.W.U32.HI R30, R33, 0xa, R33 ;  /* 0x0000000a211e7819 */ /* 0x000fc40000010e21 */
[----:B------:R-:W-:Y:S02]  /*5a30*/  LOP3.LUT R37, R10, R19, R17, 0xe2, !PT ;  /* 0x000000130a257212 */ /* 0x000fe400078ee211 */
[----:B------:R-:W-:Y:S02]  /*5a40*/  LOP3.LUT R34, R30, R35, R18, 0x96, !PT ;  /* 0x000000231e227212 */ /* 0x000fe400078e9612 */
[C-C-:B------:R-:W-:Y:S02]  /*5a50*/  SHF.L.W.U32.HI R18, R16.reuse, 0xf, R16.reuse ;  /* 0x0000000f10127819 */ /* 0x140fe40000010e10 */
[----:B------:R-:W-:Y:S02]  /*5a60*/  SHF.L.W.U32.HI R35, R16, 0xd, R16 ;  /* 0x0000000d10237819 */ /* 0x000fe40000010e10 */
[----:B------:R-:W-:Y:S02]  /*5a70*/  IADD3 R39, PT, PT, R37, R36, R20 ;  /* 0x0000002425277210 */ /* 0x000fe40007ffe014 */
[----:B------:R-:W-:-:S02]  /*5a80*/  SHF.R.U32.HI R16, RZ, 0xa, R16 ;  /* 0x0000000aff107819 */ /* 0x000fc40000011610 */
[----:B------:R-:W-:Y:S02]  /*5a90*/  IADD3 R12, PT, PT, R39, -0x7b3787ec, R12 ;  /* 0x84c87814270c7810 */ /* 0x000fe40007ffe00c */
[----:B------:R-:W-:Y:S02]  /*5aa0*/  LOP3.LUT R16, R16, R18, R35, 0x96, !PT ;  /* 0x0000001210107212 */ /* 0x000fe400078e9623 */
[----:B------:R-:W-:Y:S02]  /*5ab0*/  LOP3.LUT R32, R27, R14, R33, 0xe8, !PT ;  /* 0x0000000e1b207212 */ /* 0x000fe400078ee821 */
[----:B------:R-:W-:Y:S01]  /*5ac0*/  IADD3 R38, PT, PT, R21, R16, R38 ;  /* 0x0000001015267210 */ /* 0x000fe20007ffe026 */
[----:B------:R-:W-:Y:S01]  /*5ad0*/  IMAD.IADD R16, R33, 0x1, R12 ;  /* 0x0000000121107824 */ /* 0x000fe200078e020c */
[C-C-:B------:R-:W-:Y:S02]  /*5ae0*/  SHF.L.W.U32.HI R30, R23.reuse, 0x19, R23.reuse ;  /* 0x00000019171e7819 */ /* 0x140fe40000010e17 */
[----:B------:R-:W-:-:S02]  /*5af0*/  SHF.L.W.U32.HI R37, R23, 0xe, R23 ;  /* 0x0000000e17257819 */ /* 0x000fc40000010e17 */
[----:B------:R-:W-:Y:S02]  /*5b00*/  SHF.R.U32.HI R27, RZ, 0x3, R23 ;  /* 0x00000003ff1b7819 */ /* 0x000fe40000011617 */
[----:B------:R-:W-:Y:S02]  /*5b10*/  IADD3 R18, PT, PT, R41, R34, R32 ;  /* 0x0000002229127210 */ /* 0x000fe40007ffe020 */
[----:B------:R-:W-:Y:S02]  /*5b20*/  LOP3.LUT R27, R27, R30, R37, 0x96, !PT ;  /* 0x0000001e1b1b7212 */ /* 0x000fe400078e9625 */
        /* <DEDUP_REMOVED lines=17> */
[----:B------:R-:W-:Y:S02]  /*5c40*/  IADD3 R35, PT, PT, R34, -0x7338fdf8, R17 ;  /* 0x8cc7020822237810 */ /* 0x000fe40007ffe011 */
[C-C-:B------:R-:W-:Y:S02]  /*5c50*/  SHF.L.W.U32.HI R14, R22.reuse, 0x19, R22.reuse ;  /* 0x00000019160e7819 */ /* 0x140fe40000010e16 */
[--C-:B------:R-:W-:Y:S02]  /*5c60*/  SHF.L.W.U32.HI R17, R22, 0xe, R22.reuse ;  /* 0x0000000e16117819 */ /* 0x100fe40000010e16 */
[----:B------:R-:W-:Y:S02]  /*5c70*/  SHF.R.U32.HI R30, RZ, 0x3, R22 ;  /* 0x00000003ff1e7819 */ /* 0x000fe40000011616 */
[----:B------:R-:W-:-:S02]  /*5c80*/  SHF.L.W.U32.HI R32, R27, 0x1e, R27 ;  /* 0x0000001e1b207819 */ /* 0x000fc40000010e1b */
[C-C-:B------:R-:W-:Y:S02]  /*5c90*/  SHF.L.W.U32.HI R37, R27.reuse, 0x13, R27.reuse ;  /* 0x000000131b257819 */ /* 0x140fe40000010e1b */
[----:B------:R-:W-:Y:S02]  /*5ca0*/  SHF.L.W.U32.HI R34, R27, 0xa, R27 ;  /* 0x0000000a1b227819 */ /* 0x000fe40000010e1b */
[----:B------:R-:W-:Y:S01]  /*5cb0*/  LOP3.LUT R14, R30, R14, R17, 0x96, !PT ;  /* 0x0000000e1e0e7212 */ /* 0x000fe200078e9611 */
[----:B------:R-:W-:Y:S01]  /*5cc0*/  IMAD.IADD R17, R18, 0x1, R35 ;  /* 0x0000000112117824 */ /* 0x000fe200078e0223 */
[----:B------:R-:W-:Y:S02]  /*5cd0*/  IADD3 R23, PT, PT, R23, R20, R0 ;  /* 0x0000001417177210 */ /* 0x000fe40007ffe000 */
[----:B------:R-:W-:Y:S02]  /*5ce0*/  LOP3.LUT R32, R34, R37, R32, 0x96, !PT ;  /* 0x0000002522207212 */ /* 0x000fe400078e9620 */
[----:B------:R-:W-:-:S02]  /*5cf0*/  LOP3.LUT R0, R33, R18, R27, 0xe8, !PT ;  /* 0x0000001221007212 */ /* 0x000fc400078ee81b */
        /* <DEDUP_REMOVED lines=8> */
[----:B------:R-:W-:Y:S02]  /*5d80*/  SHF.L.W.U32.HI R20, R31, 0xa, R31 ;  /* 0x0000000a1f147819 */ /* 0x000fe40000010e1f */
[----:B------:R-:W-:Y:S02]  /*5d90*/  LOP3.LUT R33, R16, R17, R19, 0xe2, !PT ;  /* 0x0000001110217212 */ /* 0x000fe400078ee213 */
[----:B------:R-:W-:Y:S02]  /*5da0*/  LOP3.LUT R30, R20, R23, R14, 0x96, !PT ;  /* 0x00000017141e7212 */ /* 0x000fe400078e960e */
[C-C-:B------:R-:W-:Y:S02]  /*5db0*/  SHF.L.W.U32.HI R14, R21.reuse, 0xf, R21.reuse ;  /* 0x0000000f150e7819 */ /* 0x140fe40000010e15 */
[----:B------:R-:W-:-:S02]  /*5dc0*/  SHF.L.W.U32.HI R23, R21, 0xd, R21 ;  /* 0x0000000d15177819 */ /* 0x000fc40000010e15 */
[----:B------:R-:W-:Y:S02]  /*5dd0*/  IADD3 R39, PT, PT, R33, R32, R0 ;  /* 0x0000002021277210 */ /* 0x000fe40007ffe000 */
[----:B------:R-:W-:Y:S02]  /*5de0*/  SHF.R.U32.HI R21, RZ, 0xa, R21 ;  /* 0x0000000aff157819 */ /* 0x000fe40000011615 */
[----:B------:R-:W-:Y:S02]  /*5df0*/  IADD3 R10, PT, PT, R39, -0x6f410006, R10 ;  /* 0x90befffa270a7810 */ /* 0x000fe40007ffe00a */
[----:B------:R-:W-:Y:S02]  /*5e00*/  LOP3.LUT R14, R21, R14, R23, 0x96, !PT ;  /* 0x0000000e150e7212 */ /* 0x000fe400078e9617 */
        /* <DEDUP_REMOVED lines=18> */
[----:B------:R-:W-:Y:S02]  /*5f30*/  LOP3.LUT R18, R27, R31, R12, 0xe8, !PT ;  /* 0x0000001f1b127212 */ /* 0x000fe400078ee80c */
[----:B------:R-:W-:Y:S02]  /*5f40*/  IADD3 R30, PT, PT, R22, R23, R11 ;  /* 0x00000017161e7210 */ /* 0x000fe40007ffe00b */
[----:B------:R-:W-:Y:S02]  /*5f50*/  IADD3 R35, PT, PT, R35, R20, R18 ;  /* 0x0000001423237210 */ /* 0x000fe40007ffe012 */
[----:B------:R-:W-:-:S02]  /*5f60*/  SHF.L.W.U32.HI R18, R0, 0xf, R0 ;  /* 0x0000000f00127819 */ /* 0x000fc40000010e00 */
[--C-:B------:R-:W-:Y:S02]  /*5f70*/  SHF.L.W.U32.HI R21, R0, 0xd, R0.reuse ;  /* 0x0000000d00157819 */ /* 0x100fe40000010e00 */
[----:B------:R-:W-:Y:S02]  /*5f80*/  SHF.R.U32.HI R20, RZ, 0xa, R0 ;  /* 0x0000000aff147819 */ /* 0x000fe40000011600 */
[----:B------:R-:W-:Y:S02]  /*5f90*/  IADD3 R0, PT, PT, R30, -0x5baf9315, R19 ;  /* 0xa4506ceb1e007810 */ /* 0x000fe40007ffe013 */
[C-C-:B------:R-:W-:Y:S02]  /*5fa0*/  SHF.L.W.U32.HI R22, R35.reuse, 0x1e, R35.reuse ;  /* 0x0000001e23167819 */ /* 0x140fe40000010e23 */
[--C-:B------:R-:W-:Y:S01]  /*5fb0*/  SHF.L.W.U32.HI R23, R35, 0x13, R35.reuse ;  /* 0x0000001323177819 */ /* 0x100fe20000010e23 */
[----:B------:R-:W-:Y:S01]  /*5fc0*/  IMAD.IADD R19, R31, 0x1, R0 ;  /* 0x000000011f137824 */ /* 0x000fe200078e0200 */
        /* <DEDUP_REMOVED lines=12> */
[----:B------:R-:W-:-:S02]  /*6090*/  LOP3.LUT R27, R32, R27, R30, 0x96, !PT ;  /* 0x0000001b201b7212 */ /* 0x000fc400078e961e */
[----:B------:R-:W-:Y:S02]  /*60a0*/  IADD3 R18, PT, PT, R10, R23, R31 ;  /* 0x000000170a127210 */ /* 0x000fe40007ffe01f */
[----:B------:R-:W-:Y:S02]  /*60b0*/  IADD3 R27, PT, PT, R27, R13, R20 ;  /* 0x0000000d1b1b7210 */ /* 0x000fe40007ffe014 */
[----:B------:R-:W-:Y:S02]  /*60c0*/  LOP3.LUT R21, R14, R19, R17, 0xe2, !PT ;  /* 0x000000130e157212 */ /* 0x000fe400078ee211 */
[C-C-:B------:R-:W-:Y:S02]  /*60d0*/  SHF.L.W.U32.HI R10, R18.reuse, 0x1e, R18.reuse ;  /* 0x0000001e120a7819 */ /* 0x140fe40000010e12 */
[C-C-:B------:R-:W-:Y:S02]  /*60e0*/  SHF.L.W.U32.HI R13, R18.reuse, 0x13, R18.reuse ;  /* 0x00000013120d7819 */ /* 0x140fe40000010e12 */
[----:B------:R-:W-:-:S02]  /*60f0*/  SHF.L.W.U32.HI R20, R18, 0xa, R18 ;  /* 0x0000000a12147819 */ /* 0x000fc40000010e12 */
[----:B------:R-:W-:Y:S02]  /*6100*/  IADD3 R27, PT, PT, R16, R27, R21 ;  /* 0x0000001b101b7210 */ /* 0x000fe40007ffe015 */
[----:B------:R-:W-:Y:S02]  /*6110*/  LOP3.LUT R20, R20, R13, R10, 0x96, !PT ;  /* 0x0000000d14147212 */ /* 0x000fe400078e960a */
[C-C-:B------:R-:W-:Y:S02]  /*6120*/  SHF.L.W.U32.HI R10, R11.reuse, 0xf, R11.reuse ;  /* 0x0000000f0b0a7819 */ /* 0x140fe40000010e0b */
[--C-:B------:R-:W-:Y:S02]  /*6130*/  SHF.L.W.U32.HI R13, R11, 0xd, R11.reuse ;  /* 0x0000000d0b0d7819 */ /* 0x100fe40000010e0b */
[----:B------:R-:W-:Y:S01]  /*6140*/  SHF.R.U32.HI R11, RZ, 0xa, R11 ;  /* 0x0000000aff0b7819 */ /* 0x000fe2000001160b */
[----:B------:R-:W-:Y:S01]  /*6150*/  VIADD R27, R27, 0xbef9a3f7 ;  /* 0xbef9a3f71b1b7836 */ /* 0x000fe20000000000 */
[----:B------:R-:W-:-:S02]  /*6160*/  LOP3.LUT R23, R12, R35, R18, 0xe8, !PT ;  /* 0x000000230c177212 */ /* 0x000fc400078ee812 */
[----:B------:R-:W-:Y:S02]  /*6170*/  LOP3.LUT R10, R11, R10, R13, 0x96, !PT ;  /* 0x0000000a0b0a7212 */ /* 0x000fe400078e960d */
[C-C-:B------:R-:W-:Y:S02]  /*6180*/  SHF.L.W.U32.HI R16, R25.reuse, 0x19, R25.reuse ;  /* 0x0000001919107819 */ /* 0x140fe40000010e19 */
[----:B------:R-:W-:Y:S02]  /*6190*/  SHF.L.W.U32.HI R21, R25, 0xe, R25 ;  /* 0x0000000e19157819 */ /* 0x000fe40000010e19 */
[----:B------:R-:W-:Y:S01]  /*61a0*/  IADD3 R23, PT, PT, R0, R20, R23 ;  /* 0x0000001400177210 */ /* 0x000fe20007ffe017 */
[----:B------:R-:W-:Y:S01]  /*61b0*/  IMAD.IADD R20, R12, 0x1, R27 ;  /* 0x000000010c147824 */ /* 0x000fe200078e021b */
[----:B------:R-:W-:Y:S02]  /*61c0*/  SHF.R.U32.HI R25, RZ, 0x3, R25 ;  /* 0x00000003ff197819 */ /* 0x000fe40000011619 */
[----:B------:R-:W-:-:S02]  /*61d0*/  IADD3 R15, PT, PT, R26, R10, R15 ;  /* 0x0000000a1a0f7210 */ /* 0x000fc40007ffe00f */
        /* <DEDUP_REMOVED lines=9> */
[----:B------:R-:W-:Y:S01]  /*6270*/  LOP3.LUT R21, R22, R12, R21, 0x96, !PT ;  /* 0x0000000c16157212 */ /* 0x000fe200078e9615 */
[----:B------:R-:W-:Y:S01]  /*6280*/  STL [R1+0x8c], RZ ;  /* 0x00008cff01007387 */ /* 0x000fe20000100800 */
[----:B------:R-:W-:Y:S02]  /*6290*/  IADD3 R12, PT, PT, R27, R13, R0 ;  /* 0x0000000d1b0c7210 */ /* 0x000fe40007ffe000 */
[----:B------:R-:W-:-:S02]  /*62a0*/  IADD3 R15, PT, PT, R21, R15, R16 ;  /* 0x0000000f150f7210 */ /* 0x000fc40007ffe010 */
[----:B------:R-:W-:Y:S02]  /*62b0*/  LOP3.LUT R0, R19, R20, R14, 0xe2, !PT ;  /* 0x0000001413007212 */ /* 0x000fe400078ee20e */
[C---:B------:R-:W-:Y:S02]  /*62c0*/  SHF.L.W.U32.HI R13, R12.reuse, 0x1e, R12 ;  /* 0x0000001e0c0d7819 */ /* 0x040fe40000010e0c */
[----:B------:R-:W-:Y:S02]  /*62d0*/  IADD3 R17, PT, PT, R17, R15, R0 ;  /* 0x0000000f11117210 */ /* 0x000fe40007ffe000 */
[C-C-:B------:R-:W-:Y:S02]  /*62e0*/  SHF.L.W.U32.HI R0, R12.reuse, 0x13, R12.reuse ;  /* 0x000000130c007819 */ /* 0x140fe40000010e0c */
[----:B------:R-:W-:Y:S02]  /*62f0*/  SHF.L.W.U32.HI R15, R12, 0xa, R12 ;  /* 0x0000000a0c0f7819 */ /* 0x000fe40000010e0c */
[----:B--2---:R-:W-:-:S02]  /*6300*/  IADD3 R10, P0, PT, R28, 0x200, RZ ;  /* 0x000002001c0a7810 */ /* 0x004fc40007f1e0ff */
[----:B------:R-:W-:Y:S01]  /*6310*/  LOP3.LUT R13, R15, R0, R13, 0x96, !PT ;  /* 0x000000000f0d7212 */ /* 0x000fe200078e960d */
[----:B------:R-:W-:Y:S01]  /*6320*/  VIADD R15, R17, 0xc67178f2 ;  /* 0xc67178f2110f7836 */ /* 0x000fe20000000000 */
[----:B------:R-:W-:Y:S01]  /*6330*/  LOP3.LUT R0, R18, R23, R12, 0xe8, !PT ;  /* 0x0000001712007212 */ /* 0x000fe200078ee80c */
[----:B------:R-:W-:-:S03]  /*6340*/  IMAD.X R11, RZ, RZ, R29, P0 ;  /* 0x000000ffff0b7224 */ /* 0x000fc600000e061d */
[----:B------:R-:W-:Y:S01]  /*6350*/  IADD3 R13, PT, PT, R15, R13, R0 ;  /* 0x0000000d0f0d7210 */ /* 0x000fe20007ffe000 */
[----:B------:R-:W-:Y:S01]  /*6360*/  IMAD.IADD R5, R5, 0x1, R18 ;  /* 0x0000000105057824 */ /* 0x000fe200078e0212 */
[----:B------:R0:W-:Y:S01]  /*6370*/  STL.64 [R1+0x90], R10 ;  /* 0x0000900a01007387 */ /* 0x0001e20000100a00 */
[----:B------:R-:W-:Y:S01]  /*6380*/  IMAD.IADD R9, R9, 0x1, R14 ;  /* 0x0000000109097824 */ /* 0x000fe200078e020e */
[----:B------:R-:W-:Y:S01]  /*6390*/  IADD3 R6, PT, PT, R6, R15, R35 ;  /* 0x0000000f06067210 */ /* 0x000fe20007ffe023 */
[----:B------:R-:W-:Y:S02]  /*63a0*/  IMAD.IADD R4, R4, 0x1, R23 ;  /* 0x0000000104047824 */ /* 0x000fe400078e0217 */
[----:B------:R-:W-:Y:S02]  /*63b0*/  IMAD.IADD R8, R8, 0x1, R19 ;  /* 0x0000000108087824 */ /* 0x000fe400078e0213 */
[----:B------:R-:W-:Y:S02]  /*63c0*/  IMAD.IADD R3, R3, 0x1, R12 ;  /* 0x0000000103037824 */ /* 0x000fe400078e020c */
[----:B------:R-:W-:-:S02]  /*63d0*/  IMAD.IADD R7, R7, 0x1, R20 ;  /* 0x0000000107077824 */ /* 0x000fc400078e0214 */
[----:B------:R-:W-:Y:S02]  /*63e0*/  IMAD.IADD R2, R2, 0x1, R13 ;  /* 0x0000000102027824 */ /* 0x000fe400078e020d */
[----:B0-----:R-:W-:-:S07]  /*63f0*/  IMAD.MOV.U32 R11, RZ, RZ, RZ ;  /* 0x000000ffff0b7224 */ /* 0x001fce00078e00ff */
.L_x_30:
[----:B------:R-:W-:Y:S05]  /*6400*/  BRA.U UP0, `(.L_x_31) ;  /* 0xffffff9d006c7547 */ /* 0x000fea000b83ffff */
[----:B------:R0:W-:Y:S01]  /*6410*/  STL.64 [R1], R2 ;  /* 0x0000000201007387 */ /* 0x0001e20000100a00 */
[----:B------:R-:W1:Y:S03]  /*6420*/  LDCU.64 UR10, c[0x0][0x388] ;  /* 0x00007100ff0a77ac */ /* 0x000e660008000a00 */
[----:B------:R0:W-:Y:S01]  /*6430*/  STL.64 [R1+0x8], R4 ;  /* 0x0000080401007387 */ /* 0x0001e20000100a00 */
[----:B------:R-:W-:Y:S01]  /*6440*/  UMOV UR4, URZ ;  /* 0x000000ff00047c82 */ /* 0x000fe20008000000 */
[----:B------:R-:W-:Y:S02]  /*6450*/  UMOV UR5, URZ ;  /* 0x000000ff00057c82 */ /* 0x000fe40008000000 */
[----:B------:R0:W-:Y:S04]  /*6460*/  STL.64 [R1+0x10], R6 ;  /* 0x0000100601007387 */ /* 0x0001e80000100a00 */
[----:B------:R0:W-:Y:S02]  /*6470*/  STL.64 [R1+0x18], R8 ;  /* 0x0000180801007387 */ /* 0x0001e40000100a00 */
.L_x_33:
[----:B-1----:R-:W-:-:S04]  /*6480*/  UIADD3 UR8, UP0, UPT, UR4, UR10, URZ ;  /* 0x0000000a04087290 */ /* 0x002fc8000ff1e0ff */
        /* <DEDUP_REMOVED lines=13> */
[----:B--2---:R-:W-:-:S05]  /*6560*/  IMAD.MOV.U32 R11, RZ, RZ, R25 ;  /* 0x000000ffff0b7224 */ /* 0x004fca00078e0019 */
[----:B------:R-:W-:-:S13]  /*6570*/  ISETP.NE.AND P0, PT, R11, 0x40, PT ;  /* 0x000000400b00780c */ /* 0x000fda0003f05270 */
[----:B-1----:R-:W-:Y:S05]  /*6580*/  @P0 BRA `(.L_x_32) ;  /* 0x0000006000500947 */ /* 0x002fea0003800000 */
        /* <DEDUP_REMOVED lines=31> */
[----:B------:R-:W-:Y:S02]  /*6780*/  LOP3.LUT R25, R7, R6, R8, 0xe2, !PT ;  /* 0x0000000607197212 */ /* 0x000fe400078ee208 */
[----:B------:R-:W-:Y:S02]  /*6790*/  SHF.L.W.U32.HI R29, R2, 0xa, R2 ;  /* 0x0000000a021d7819 */ /* 0x000fe40000010e02 */
[----:B------:R-:W-:Y:S02]  /*67a0*/  IADD3 R26, PT, PT, R25, R26, R30 ;  /* 0x0000001a191a7210 */ /* 0x000fe40007ffe01e */
[----:B------:R-:W-:Y:S02]  /*67b0*/  LOP3.LUT R0, R31, R0, RZ, 0xfc, !PT ;  /* 0x000000001f007212 */ /* 0x000fe400078efcff */
[----:B------:R-:W-:-:S02]  /*67c0*/  PRMT R25, R24, 0x7773, RZ ;  /* 0x0000777318197816 */ /* 0x000fc400000000ff */
[----:B------:R-:W-:Y:S02]  /*67d0*/  IADD3 R32, PT, PT, R26, 0x428a2f98, R9 ;  /* 0x428a2f981a207810 */ /* 0x000fe40007ffe009 */
[----:B---3--:R-:W-:Y:S02]  /*67e0*/  PRMT R24, R16, 0x7771, RZ ;  /* 0x0000777110187816 */ /* 0x008fe400000000ff */
[----:B------:R-:W-:Y:S01]  /*67f0*/  LOP3.LUT R25, R0, R25, RZ, 0xfc, !PT ;  /* 0x0000001900197212 */ /* 0x000fe200078efcff */
[----:B------:R-:W-:Y:S01]  /*6800*/  IMAD.IADD R31, R5, 0x1, R32 ;  /* 0x00000001051f7824 */ /* 0x000fe200078e0220 */
[----:B------:R-:W-:Y:S01]  /*6810*/  LOP3.LUT R35, R29, R28, R27, 0x96, !PT ;  /* 0x0000001c1d237212 */ /* 0x000fe200078e961b */
[----:B------:R-:W-:Y:S01]  /*6820*/  IMAD.U32 R24, R24, 0x10000, RZ ;  /* 0x0001000018187824 */ /* 0x000fe200078e00ff */
[----:B------:R-:W-:Y:S02]  /*6830*/  SHF.R.U32.HI R26, RZ, 0xa, R0 ;  /* 0x0000000aff1a7819 */ /* 0x000fe40000011600 */
[----:B------:R-:W-:-:S02]  /*6840*/  SHF.L.W.U32.HI R28, R0, 0xf, R25 ;  /* 0x0000000f001c7819 */ /* 0x000fc40000010e19 */
[----:B------:R-:W-:Y:S02]  /*6850*/  SHF.L.W.U32.HI R27, R0, 0xd, R25 ;  /* 0x0000000d001b7819 */ /* 0x000fe40000010e19 */
[----:B------:R-:W-:Y:S02]  /*6860*/  IADD3 R41, PT, PT, R32, R35, R41 ;  /* 0x0000002320297210 */ /* 0x000fe40007ffe029 */
[----:B------:R-:W-:Y:S02]  /*6870*/  LOP3.LUT R28, R26, R28, R27, 0x96, !PT ;  /* 0x0000001c1a1c7212 */ /* 0x000fe400078e961b */
[C-C-:B------:R-:W-:Y:S02]  /*6880*/  SHF.L.W.U32.HI R29, R31.reuse, 0x1a, R31.reuse ;  /* 0x0000001a1f1d7819 */ /* 0x140fe40000010e1f */
[C-C-:B------:R-:W-:Y:S02]  /*6890*/  SHF.L.W.U32.HI R34, R31.reuse, 0x15, R31.reuse ;  /* 0x000000151f227819 */ /* 0x140fe40000010e1f */
[----:B------:R-:W-:-:S02]  /*68a0*/  SHF.L.W.U32.HI R33, R31, 0x7, R31 ;  /* 0x000000071f217819 */ /* 0x000fc40000010e1f */
[----:B------:R-:W-:Y:S02]  /*68b0*/  PRMT R27, R17, 0x7771, RZ ;  /* 0x00007771111b7816 */ /* 0x000fe400000000ff */
[----:B------:R-:W-:Y:S02]  /*68c0*/  LOP3.LUT R32, R24, 0xff0000, RZ, 0xc0, !PT ;  /* 0x00ff000018207812 */ /* 0x000fe400078ec0ff */
[----:B----4-:R-:W-:Y:S01]  /*68d0*/  PRMT R24, R10, 0x7771, RZ ;  /* 0x000077710a187816 */ /* 0x010fe200000000ff */
[----:B------:R-:W-:Y:S01]  /*68e0*/  IMAD.U32 R27, R27, 0x10000, RZ ;  /* 0x000100001b1b7824 */ /* 0x000fe200078e00ff */
[----:B------:R-:W-:Y:S02]  /*68f0*/  LOP3.LUT R26, R33, R29, R34, 0x96, !PT ;  /* 0x0000001d211a7212 */ /* 0x000fe400078e9622 */
[C-C-:B------:R-:W-:Y:S01]  /*6900*/  SHF.L.W.U32.HI R40, R41.reuse, 0x1e, R41.reuse ;  /* 0x0000001e29287819 */ /* 0x140fe20000010e29 */
[----:B------:R-:W-:Y:S01]  /*6910*/  IMAD.U32 R24, R24, 0x10000, RZ ;  /* 0x0001000018187824 */ /* 0x000fe200078e00ff */
[----:B------:R-:W-:-:S02]  /*6920*/  SHF.L.W.U32.HI R33, R41, 0x13, R41 ;  /* 0x0000001329217819 */ /* 0x000fc40000010e29 */
[----:B------:R-:W-:Y:S02]  /*6930*/  SHF.L.W.U32.HI R34, R41, 0xa, R41 ;  /* 0x0000000a29227819 */ /* 0x000fe40000010e29 */
[----:B------:R-:W-:Y:S02]  /*6940*/  PRMT R29, R16, 0x7770, RZ ;  /* 0x00007770101d7816 */ /* 0x000fe400000000ff */
[----:B------:R-:W-:Y:S02]  /*6950*/  LOP3.LUT R40, R34, R33, R40, 0x96, !PT ;  /* 0x0000002122287212 */ /* 0x000fe400078e9628 */
[----:B------:R-:W-:Y:S01]  /*6960*/  LOP3.LUT R34, R27, 0xff0000, RZ, 0xc0, !PT ;  /* 0x00ff00001b227812 */ /* 0x000fe200078ec0ff */
[----:B------:R-:W-:Y:S01]  /*6970*/  IMAD R35, R29, 0x1000000, R32 ;  /* 0x010000001d237824 */ /* 0x000fe200078e0220 */
[----:B------:R-:W-:Y:S02]  /*6980*/  PRMT R33, R16, 0x7772, RZ ;  /* 0x0000777210217816 */ /* 0x000fe400000000ff */
[----:B------:R-:W-:-:S02]  /*6990*/  PRMT R27, R10, 0x7770, RZ ;  /* 0x000077700a1b7816 */ /* 0x000fc400000000ff */
[----:B------:R-:W-:Y:S01]  /*69a0*/  LOP3.LUT R32, R24, 0xff0000, RZ, 0xc0, !PT ;  /* 0x00ff000018207812 */ /* 0x000fe200078ec0ff */
[----:B------:R-:W-:Y:S01]  /*69b0*/  IMAD.SHL.U32 R36, R33, 0x100, RZ ;  /* 0x0000010021247824 */ /* 0x000fe200078e00ff */
[----:B------:R-:W-:Y:S02]  /*69c0*/  PRMT R29, R17, 0x7770, RZ ;  /* 0x00007770111d7816 */ /* 0x000fe400000000ff */
        /* <DEDUP_REMOVED lines=214> */
[----:B------:R-:W-:Y:S02]  /*7730*/  PRMT R49, R13, 0x7770, RZ ;  /* 0x000077700d317816 */ /* 0x000fe400000000ff */
[----:B------:R-:W-:Y:S01]  /*7740*/  SHF.L.W.U32.HI R24, R24, 0xe, R27 ;  /* 0x0000000e18187819 */ /* 0x000fe20000010e1b */
        /* <DEDUP_REMOVED lines=322> */
[----:B------:R-:W-:Y:S02]  /*8b70*/  IADD3 R20, PT, PT, R31, -0x57ce3993, R20 ;  /* 0xa831c66d1f147810 */ /* 0x000fe40007ffe014 */
[----:B------:R-:W-:-:S02]  /*8b80*/  SHF.L.W.U32.HI R15, R16, 0xd, R16 ;  /* 0x0000000d100f7819 */ /* 0x000fc40000010e10 */
[----:B------:R-:W-:Y:S01]  /*8b90*/  SHF.R.U32.HI R27, RZ, 0xa, R16 ;  /* 0x0000000aff1b7819 */ /* 0x000fe20000011610 */
[----:B------:R-:W-:Y:S01]  /*8ba0*/  IMAD.IADD R31, R41, 0x1, R20 ;  /* 0x00000001291f7824 */ /* 0x000fe200078e0214 */
[--C-:B------:R-:W-:Y:S02]  /*8bb0*/  SHF.L.W.U32.HI R45, R34, 0xe, R47.reuse ;  /* 0x0000000e222d7819 */ /* 0x100fe40000010e2f */
[--C-:B------:R-:W-:Y:S02]  /*8bc0*/  SHF.L.W.U32.HI R34, R47, 0x19, R47.reuse ;  /* 0x000000192f227819 */ /* 0x100fe40000010e2f */
[----:B------:R-:W-:Y:S02]  /*8bd0*/  SHF.R.U32.HI R40, RZ, 0x3, R47 ;  /* 0x00000003ff287819 */ /* 0x000fe4000001162f */
[----:B------:R-:W-:Y:S02]  /*8be0*/  LOP3.LUT R10, R27, R10, R15, 0x96, !PT ;  /* 0x0000000a1b0a7212 */ /* 0x000fe400078e960f */
[----:B------:R-:W-:-:S02]  /*8bf0*/  LOP3.LUT R34, R40, R34, R45, 0x96, !PT ;  /* 0x0000002228227212 */ /* 0x000fc400078e962d */
[----:B------:R-:W-:Y:S02]  /*8c00*/  IADD3 R17, PT, PT, R17, R10, R12 ;  /* 0x0000000a11117210 */ /* 0x000fe40007ffe00c */
        /* <DEDUP_REMOVED lines=169> */
[C---:B------:R-:W-:Y:S01]  /*96a0*/  SHF.L.W.U32.HI R32, R37.reuse, 0xa, R37 ;  /* 0x0000000a25207819 */ /* 0x040fe20000010e25 */
        /* <DEDUP_REMOVED lines=74> */
[C---:B------:R-:W-:Y:S02]  /*9b50*/  SHF.L.W.U32.HI R18, R31.reuse, 0xf, R31 ;  /* 0x0000000f1f127819 */ /* 0x040fe40000010e1f */
        /* <DEDUP_REMOVED lines=14> */
[--C-:B------:R-:W-:Y:S01]  /*9c40*/  SHF.L.W.U32.HI R39, R21, 0xe, R21.reuse ;  /* 0x0000000e15277819 */ /* 0x100fe20000010e15 */
[----:B------:R-:W-:Y:S01]  /*9c50*/  IMAD.IADD R26, R37, 0x1, R20 ;  /* 0x00000001251a7824 */ /* 0x000fe200078e0214 */
[----:B------:R-:W-:-:S02]  /*9c60*/  SHF.R.U32.HI R38, RZ, 0x3, R21 ;  /* 0x00000003ff267819 */ /* 0x000fc40000011615 */
[----:B------:R-:W-:Y:S02]  /*9c70*/  IADD3 R11, PT, PT, R11, R18, R0 ;  /* 0x000000120b0b7210 */ /* 0x000fe40007ffe000 */
[----:B------:R-:W-:Y:S02]  /*9c80*/  LOP3.LUT R32, R38, R32, R39, 0x96, !PT ;  /* 0x0000002026207212 */ /* 0x000fe400078e9627 */
        /* <DEDUP_REMOVED lines=13> */
[----:B------:R-:W-:Y:S02]  /*9d60*/  IADD3 R32, PT, PT, R38, 0x766a0abb, R17 ;  /* 0x766a0abb26207810 */ /* 0x000fe40007ffe011 */
        /* <DEDUP_REMOVED lines=50> */
[----:B------:R-:W-:Y:S02]  /*a090*/  SHF.R.U32.HI R37, RZ, 0xa, R17 ;  /* 0x0000000aff257819 */ /* 0x000fe40000011611 */
[C-C-:B------:R-:W-:Y:S02]  /*a0a0*/  SHF.L.W.U32.HI R38, R13.reuse, 0x19, R13.reuse ;  /* 0x000000190d267819 */ /* 0x140fe40000010e0d */
[--C-:B------:R-:W-:Y:S02]  /*a0b0*/  SHF.L.W.U32.HI R39, R13, 0xe, R13.reuse ;  /* 0x0000000e0d277819 */ /* 0x100fe40000010e0d */
[----:B------:R-:W-:Y:S02]  /*a0c0*/  SHF.R.U32.HI R40, RZ, 0x3, R13 ;  /* 0x00000003ff287819 */ /* 0x000fe4000001160d */
[----:B------:R-:W-:Y:S01]  /*a0d0*/  LOP3.LUT R36, R37, R36, R23, 0x96, !PT ;  /* 0x0000002425247212 */ /* 0x000fe200078e9617 */
[----:B------:R-:W-:Y:S01]  /*a0e0*/  IMAD.IADD R23, R21, 0x1, R33 ;  /* 0x0000000115177824 */ /* 0x000fe200078e0221 */
        /* <DEDUP_REMOVED lines=74> */
[--C-:B------:R-:W-:Y:S02]  /*a590*/  SHF.L.W.U32.HI R15, R37, 0x1e, R37.reuse ;  /* 0x0000001e250f7819 */ /* 0x100fe40000010e25 */
        /* <DEDUP_REMOVED lines=33> */
[--C-:B------:R-:W-:Y:S02]  /*a7b0*/  SHF.L.W.U32.HI R41, R34, 0xa, R34.reuse ;  /* 0x0000000a22297819 */ /* 0x100fe40000010e22 */
        /* <DEDUP_REMOVED lines=26> */
[C---:B------:R-:W-:Y:S02]  /*a960*/  SHF.L.W.U32.HI R24, R23.reuse, 0xf, R23 ;  /* 0x0000000f17187819 */ /* 0x040fe40000010e17 */
        /* <DEDUP_REMOVED lines=83> */
[--C-:B------:R-:W-:Y:S01]  /*aea0*/  LOP3.LUT R44, R37, R14, R41.reuse, 0xe8, !PT ;  /* 0x0000000e252c7212 */ /* 0x100fe200078ee829 */
[----:B------:R-:W-:Y:S01]  /*aeb0*/  IMAD.IADD R27, R33, 0x1, R32 ;  /* 0x00000001211b7824 */ /* 0x000fe200078e0220 */
[C-C-:B------:R-:W-:Y:S02]  /*aec0*/  SHF.L.W.U32.HI R34, R28.reuse, 0x1a, R28.reuse ;  /* 0x0000001a1c227819 */ /* 0x140fe40000010e1c */
[C-C-:B------:R-:W-:Y:S02]  /*aed0*/  SHF.L.W.U32.HI R43, R28.reuse, 0x15, R28.reuse ;  /* 0x000000151c2b7819 */ /* 0x140fe40000010e1c */
[----:B------:R-:W-:Y:S02]  /*aee0*/  SHF.L.W.U32.HI R36, R28, 0x7, R28 ;  /* 0x000000071c247819 */ /* 0x000fe40000010e1c */
        /* <DEDUP_REMOVED lines=70> */
[----:B------:R-:W-:Y:S02]  /*b350*/  LOP3.LUT R29, R37, R40, R32, 0xe2, !PT ;  /* 0x00000028251d7212 */ /* 0x000fe400078ee220 */
[----:B------:R-:W-:Y:S02]  /*b360*/  LOP3.LUT R41, R12, R10, R15, 0x96, !PT ;  /* 0x0000000a0c297212 */ /* 0x000fe400078e960f */
[----:B------:R-:W-:Y:S02]  /*b370*/  SHF.L.W.U32.HI R12, R39, 0x1e, R39 ;  /* 0x0000001e270c7819 */ /* 0x000fe40000010e27 */
[----:B------:R-:W-:-:S02]  /*b380*/  IADD3 R41, PT, PT, R29, R41, R38 ;  /* 0x000000291d297210 */ /* 0x000fc40007ffe026 */
[--C-:B------:R-:W-:Y:S02]  /*b390*/  SHF.L.W.U32.HI R15, R39, 0x13, R39.reuse ;  /* 0x00000013270f7819 */ /* 0x100fe40000010e27 */
[----:B------:R-:W-:Y:S02]  /*b3a0*/  IADD3 R41, PT, PT, R41, 0x391c0cb3, R28 ;  /* 0x391c0cb329297810 */ /* 0x000fe40007ffe01c */
[----:B------:R-:W2:Y:S01]  /*b3b0*/  LDL.64 R28, [R1+0x90] ;  /* 0x00009000011c7983 */ /* 0x000ea20000100a00 */
[----:B------:R-:W-:Y:S02]  /*b3c0*/  SHF.L.W.U32.HI R14, R39, 0xa, R39 ;  /* 0x0000000a270e7819 */ /* 0x000fe40000010e27 */
[----:B------:R-:W-:Y:S02]  /*b3d0*/  SHF.L.W.U32.HI R0, R31, 0xf, R31 ;  /* 0x0000000f1f007819 */ /* 0x000fe40000010e1f */
[----:B------:R-:W-:Y:S02]  /*b3e0*/  LOP3.LUT R14, R14, R15, R12, 0x96, !PT ;  /* 0x0000000f0e0e7212 */ /* 0x000fe400078e960c */
[----:B------:R-:W-:-:S02]  /*b3f0*/  LOP3.LUT R15, R44, R34, R39, 0xe8, !PT ;  /* 0x000000222c0f7212 */ /* 0x000fc400078ee827 */
[--C-:B------:R-:W-:Y:S02]  /*b400*/  SHF.L.W.U32.HI R13, R31, 0xd, R31.reuse ;  /* 0x0000000d1f0d7819 */ /* 0x100fe40000010e1f */
[----:B------:R-:W-:Y:S02]  /*b410*/  SHF.R.U32.HI R10, RZ, 0xa, R31 ;  /* 0x0000000aff0a7819 */ /* 0x000fe4000001161f */
[----:B------:R-:W-:Y:S02]  /*b420*/  IADD3 R42, PT, PT, R42, R14, R15 ;  /* 0x0000000e2a2a7210 */ /* 0x000fe40007ffe00f */
[----:B------:R-:W-:Y:S02]  /*b430*/  LOP3.LUT R0, R10, R0, R13, 0x96, !PT ;  /* 0x000000000a007212 */ /* 0x000fe400078e960d */
[C---:B------:R-:W-:Y:S01]  /*b440*/  SHF.L.W.U32.HI R10, R17.reuse, 0x19, R17 ;  /* 0x00000019110a7819 */ /* 0x040fe20000010e11 */
        /* <DEDUP_REMOVED lines=142> */
[----:B------:R-:W-:Y:S02]  /*bd30*/  SHF.L.W.U32.HI R32, R30, 0xd, R30 ;  /* 0x0000000d1e207819 */ /* 0x000fe40000010e1e */
[----:B------:R-:W-:Y:S02]  /*bd40*/  IADD3 R42, PT, PT, R35, R34, R20 ;  /* 0x00000022232a7210 */ /* 0x000fe40007ffe014 */
[----:B------:R-:W-:Y:S02]  /*bd50*/  SHF.R.U32.HI R30, RZ, 0xa, R30 ;  /* 0x0000000aff1e7819 */ /* 0x000fe4000001161e */
[----:B------:R-:W-:Y:S02]  /*bd60*/  LOP3.LUT R35, R16, R27, R18, 0xe8, !PT ;  /* 0x0000001b10237212 */ /* 0x000fe400078ee812 */
[C-C-:B------:R-:W-:Y:S02]  /*bd70*/  SHF.L.W.U32.HI R33, R23.reuse, 0x19, R23.reuse ;  /* 0x0000001917217819 */ /* 0x140fe40000010e17 */
[----:B------:R-:W-:-:S02]  /*bd80*/  SHF.L.W.U32.HI R34, R23, 0xe, R23 ;  /* 0x0000000e17227819 */ /* 0x000fc40000010e17 */
[----:B------:R-:W-:Y:S02]  /*bd90*/  SHF.R.U32.HI R16, RZ, 0x3, R23 ;  /* 0x00000003ff107819 */ /* 0x000fe40000011617 */
[----:B------:R-:W-:Y:S02]  /*bda0*/  LOP3.LUT R30, R30, R31, R32, 0x96, !PT ;  /* 0x0000001f1e1e7212 */ /* 0x000fe400078e9620 */
[----:B------:R-:W-:Y:S02]  /*bdb0*/  IADD3 R17, PT, PT, R42, -0x7b3787ec, R17 ;  /* 0x84c878142a117810 */ /* 0x000fe40007ffe011 */
[----:B------:R-:W-:Y:S02]  /*bdc0*/  LOP3.LUT R16, R16, R33, R34, 0x96, !PT ;  /* 0x0000002110107212 */ /* 0x000fe400078e9622 */
[----:B------:R-:W-:Y:S01]  /*bdd0*/  IADD3 R33, PT, PT, R21, R30, R38 ;  /* 0x0000001e15217210 */ /* 0x000fe20007ffe026 */
[----:B------:R-:W-:Y:S01]  /*bde0*/  IMAD.IADD R21, R18, 0x1, R17 ;  /* 0x0000000112157824 */ /* 0x000fe200078e0211 */
[----:B------:R-:W-:-:S04]  /*bdf0*/  IADD3 R31, PT, PT, R40, R36, R35 ;  /* 0x00000024281f7210 */ /* 0x000fc80007ffe023 */
        /* <DEDUP_REMOVED lines=21> */
[C-C-:B------:R-:W-:Y:S02]  /*bf50*/  SHF.L.W.U32.HI R34, R20.reuse, 0x1e, R20.reuse ;  /* 0x0000001e14227819 */ /* 0x140fe40000010e14 */
[C-C-:B------:R-:W-:Y:S02]  /*bf60*/  SHF.L.W.U32.HI R35, R20.reuse, 0x13, R20.reuse ;  /* 0x0000001314237819 */ /* 0x140fe40000010e14 */
[----:B------:R-:W-:Y:S02]  /*bf70*/  SHF.L.W.U32.HI R36, R20, 0xa, R20 ;  /* 0x0000000a14247819 */ /* 0x000fe40000010e14 */
[----:B------:R-:W-:Y:S01]  /*bf80*/  LOP3.LUT R27, R32, R14, R27, 0x96, !PT ;  /* 0x0000000e201b7212 */ /* 0x000fe200078e961b */
[----:B------:R-:W-:Y:S01]  /*bf90*/  IMAD.IADD R14, R31, 0x1, R30 ;  /* 0x000000011f0e7824 */ /* 0x000fe200078e021e */
[----:B------:R-:W-:-:S02]  /*bfa0*/  IADD3 R32, PT, PT, R23, R33, R0 ;  /* 0x0000002117207210 */ /* 0x000fc40007ffe000 */
[----:B------:R-:W-:Y:S02]  /*bfb0*/  LOP3.LUT R0, R36, R35, R34, 0x96, !PT ;  /* 0x0000002324007212 */ /* 0x000fe400078e9622 */
[----:B------:R-:W-:Y:S02]  /*bfc0*/  LOP3.LUT R23, R18, R31, R20, 0xe8, !PT ;  /* 0x0000001f12177212 */ /* 0x000fe400078ee814 */
[--C-:B------:R-:W-:Y:S02]  /*bfd0*/  SHF.L.W.U32.HI R33, R14, 0x1a, R14.reuse ;  /* 0x0000001a0e217819 */ /* 0x100fe40000010e0e */
[----:B------:R-:W-:Y:S02]  /*bfe0*/  IADD3 R0, PT, PT, R12, R0, R23 ;  /* 0x000000000c007210 */ /* 0x000fe40007ffe017 */
        /* <DEDUP_REMOVED lines=9> */
[----:B------:R-:W-:-:S02]  /*c080*/  SHF.L.W.U32.HI R12, R16, 0xf, R16 ;  /* 0x0000000f100c7819 */ /* 0x000fc40000010e10 */
[----:B------:R-:W-:Y:S02]  /*c090*/  SHF.L.W.U32.HI R23, R16, 0xd, R16 ;  /* 0x0000000d10177819 */ /* 0x000fe40000010e10 */
[----:B------:R-:W-:Y:S02]  /*c0a0*/  IADD3 R36, PT, PT, R35, R34, R18 ;  /* 0x0000002223247210 */ /* 0x000fe40007ffe012 */
[----:B------:R-:W-:Y:S02]  /*c0b0*/  SHF.R.U32.HI R16, RZ, 0xa, R16 ;  /* 0x0000000aff107819 */ /* 0x000fe40000011610 */
[----:B------:R-:W-:Y:S02]  /*c0c0*/  LOP3.LUT R34, R31, R20, R0, 0xe8, !PT ;  /* 0x000000141f227212 */ /* 0x000fe400078ee800 */
[----:B------:R-:W-:Y:S02]  /*c0d0*/  LOP3.LUT R12, R16, R12, R23, 0x96, !PT ;  /* 0x0000000c100c7212 */ /* 0x000fe400078e9617 */
[----:B------:R-:W-:-:S02]  /*c0e0*/  IADD3 R19, PT, PT, R36, -0x6f410006, R19 ;  /* 0x90befffa24137810 */ /* 0x000fc40007ffe013 */
[C-C-:B------:R-:W-:Y:S02]  /*c0f0*/  SHF.L.W.U32.HI R27, R24.reuse, 0x19, R24.reuse ;  /* 0x00000019181b7819 */ /* 0x140fe40000010e18 */
[--C-:B------:R-:W-:Y:S02]  /*c100*/  SHF.L.W.U32.HI R32, R24, 0xe, R24.reuse ;  /* 0x0000000e18207819 */ /* 0x100fe40000010e18 */
[----:B------:R-:W-:Y:S02]  /*c110*/  SHF.R.U32.HI R31, RZ, 0x3, R24 ;  /* 0x00000003ff1f7819 */ /* 0x000fe40000011618 */
[----:B------:R-:W-:Y:S02]  /*c120*/  IADD3 R17, PT, PT, R17, R33, R34 ;  /* 0x0000002111117210 */ /* 0x000fe40007ffe022 */
[----:B------:R-:W-:Y:S01]  /*c130*/  IADD3 R22, PT, PT, R22, R12, R11 ;  /* 0x0000000c16167210 */ /* 0x000fe20007ffe00b */
[----:B------:R-:W-:Y:S01]  /*c140*/  IMAD.IADD R12, R20, 0x1, R19 ;  /* 0x00000001140c7824 */ /* 0x000fe200078e0213 */
[----:B------:R-:W-:-:S02]  /*c150*/  LOP3.LUT R27, R31, R27, R32, 0x96, !PT ;  /* 0x0000001b1f1b7212 */ /* 0x000fc400078e9620 */
        /* <DEDUP_REMOVED lines=17> */
[----:B------:R-:W-:Y:S02]  /*c270*/  LOP3.LUT R16, R18, R16, R23, 0x96, !PT ;  /* 0x0000001012107212 */ /* 0x000fe400078e9617 */
[--C-:B------:R-:W-:Y:S01]  /*c280*/  SHF.L.W.U32.HI R20, R30, 0x1e, R30.reuse ;  /* 0x0000001e1e147819 */ /* 0x100fe20000010e1e */
[----:B------:R-:W-:Y:S01]  /*c290*/  IMAD.IADD R23, R0, 0x1, R27 ;  /* 0x0000000100177824 */ /* 0x000fe200078e021b */
[----:B------:R-:W-:-:S02]  /*c2a0*/  SHF.L.W.U32.HI R31, R30, 0x13, R30 ;  /* 0x000000131e1f7819 */ /* 0x000fc40000010e1e */
[----:B------:R-:W-:Y:S02]  /*c2b0*/  SHF.L.W.U32.HI R22, R30, 0xa, R30 ;  /* 0x0000000a1e167819 */ /* 0x000fe40000010e1e */
        /* <DEDUP_REMOVED lines=19> */
[C-C-:B------:R-:W-:Y:S01]  /*c3f0*/  SHF.L.W.U32.HI R0, R11.reuse, 0xf, R11.reuse ;  /* 0x0000000f0b007819 */ /* 0x140fe20000010e0b */
[----:B------:R-:W-:Y:S01]  /*c400*/  VIADD R22, R22, 0xbef9a3f7 ;  /* 0xbef9a3f716167836 */ /* 0x000fe20000000000 */
[--C-:B------:R-:W-:Y:S02]  /*c410*/  SHF.L.W.U32.HI R13, R11, 0xd, R11.reuse ;  /* 0x0000000d0b0d7819 */ /* 0x100fe40000010e0b */
[----:B------:R-:W-:Y:S02]  /*c420*/  SHF.R.U32.HI R11, RZ, 0xa, R11 ;  /* 0x0000000aff0b7819 */ /* 0x000fe4000001160b */
[C---:B------:R-:W-:Y:S01]  /*c430*/  LOP3.LUT R16, R17.reuse, R30, R19, 0xe8, !PT ;  /* 0x0000001e11107212 */ /* 0x040fe200078ee813 */
[----:B------:R-:W-:Y:S01]  /*c440*/  IMAD.IADD R20, R17, 0x1, R22 ;  /* 0x0000000111147824 */ /* 0x000fe200078e0216 */
[----:B------:R-:W-:-:S02]  /*c450*/  SHF.L.W.U32.HI R10, R25, 0x19, R25 ;  /* 0x00000019190a7819 */ /* 0x000fc40000010e19 */
[----:B------:R-:W-:Y:S02]  /*c460*/  SHF.L.W.U32.HI R21, R25, 0xe, R25 ;  /* 0x0000000e19157819 */ /* 0x000fe40000010e19 */
[----:B------:R-:W-:Y:S02]  /*c470*/  LOP3.LUT R0, R11, R0, R13, 0x96, !PT ;  /* 0x000000000b007212 */ /* 0x000fe400078e960d */
[----:B------:R-:W-:Y:S02]  /*c480*/  SHF.R.U32.HI R25, RZ, 0x3, R25 ;  /* 0x00000003ff197819 */ /* 0x000fe40000011619 */
[----:B------:R-:W-:Y:S02]  /*c490*/  IADD3 R16, PT, PT, R27, R18, R16 ;  /* 0x000000121b107210 */ /* 0x000fe40007ffe010 */
[----:B------:R-:W-:Y:S02]  /*c4a0*/  IADD3 R0, PT, PT, R26, R0, R15 ;  /* 0x000000001a007210 */ /* 0x000fe40007ffe00f */
[----:B------:R-:W-:-:S02]  /*c4b0*/  LOP3.LUT R21, R25, R10, R21, 0x96, !PT ;  /* 0x0000000a19157212 */ /* 0x000fc400078e9615 */
        /* <DEDUP_REMOVED lines=8> */
[----:B------:R-:W-:Y:S01]  /*c540*/  LOP3.LUT R13, R30, R19, R16, 0xe8, !PT ;  /* 0x000000131e0d7212 */ /* 0x000fe200078ee810 */
[----:B------:R-:W-:Y:S01]  /*c550*/  STL [R1+0x8c], RZ ;  /* 0x00008cff01007387 */ /* 0x000fe20000100800 */
[----:B------:R-:W-:Y:S02]  /*c560*/  IADD3 R0, PT, PT, R15, R0, R21 ;  /* 0x000000000f007210 */ /* 0x000fe40007ffe015 */
[----:B------:R-:W-:Y:S02]  /*c570*/  LOP3.LUT R15, R23, R20, R12, 0xe2, !PT ;  /* 0x00000014170f7212 */ /* 0x000fe400078ee20c */
[----:B------:R-:W-:-:S02]  /*c580*/  IADD3 R18, PT, PT, R22, R18, R13 ;  /* 0x0000001216127210 */ /* 0x000fc40007ffe00d */
[----:B------:R-:W-:Y:S02]  /*c590*/  IADD3 R15, PT, PT, R14, R0, R15 ;  /* 0x000000000e0f7210 */ /* 0x000fe40007ffe00f */
[C-C-:B------:R-:W-:Y:S02]  /*c5a0*/  SHF.L.W.U32.HI R13, R18.reuse, 0x1e, R18.reuse ;  /* 0x0000001e120d7819 */ /* 0x140fe40000010e12 */
[C-C-:B------:R-:W-:Y:S02]  /*c5b0*/  SHF.L.W.U32.HI R0, R18.reuse, 0x13, R18.reuse ;  /* 0x0000001312007819 */ /* 0x140fe40000010e12 */
[----:B------:R-:W-:Y:S01]  /*c5c0*/  SHF.L.W.U32.HI R14, R18, 0xa, R18 ;  /* 0x0000000a120e7819 */ /* 0x000fe20000010e12 */
[----:B------:R-:W-:Y:S01]  /*c5d0*/  VIADD R15, R15, 0xc67178f2 ;  /* 0xc67178f20f0f7836 */ /* 0x000fe20000000000 */
[----:B--2---:R-:W-:Y:S02]  /*c5e0*/  IADD3 R10, P0, PT, R28, 0x200, RZ ;  /* 0x000002001c0a7810 */ /* 0x004fe40007f1e0ff */
[----:B------:R-:W-:-:S02]  /*c5f0*/  LOP3.LUT R13, R14, R0, R13, 0x96, !PT ;  /* 0x000000000e0d7212 */ /* 0x000fc400078e960d */
[----:B------:R-:W-:Y:S01]  /*c600*/  LOP3.LUT R0, R19, R16, R18, 0xe8, !PT ;  /* 0x0000001013007212 */ /* 0x000fe200078ee812 */
[----:B------:R-:W-:-:S03]  /*c610*/  IMAD.X R11, RZ, RZ, R29, P0 ;  /* 0x000000ffff0b7224 */ /* 0x000fc600000e061d */
[----:B------:R-:W-:Y:S01]  /*c620*/  IADD3 R13, PT, PT, R15, R13, R0 ;  /* 0x0000000d0f0d7210 */ /* 0x000fe20007ffe000 */
[----:B0-----:R-:W-:Y:S01]  /*c630*/  IMAD.IADD R5, R5, 0x1, R19 ;  /* 0x0000000105057824 */ /* 0x001fe200078e0213 */
        /* <DEDUP_REMOVED lines=9> */
.L_x_32:
[----:B------:R-:W-:Y:S05]  /*c6d0*/  BRA.U UP0, `(.L_x_33) ;  /* 0xffffff9d00687547 */ /* 0x000fea000b83ffff */
[----:B------:R-:W-:Y:S01]  /*c6e0*/  IMAD.MOV.U32 R0, RZ, RZ, 0x38 ;  /* 0x00000038ff007424 */ /* 0x000fe200078e00ff */
[C---:B------:R-:W-:Y:S01]  /*c6f0*/  ISETP.GE.U32.AND P0, PT, R11.reuse, 0x38, PT ;  /* 0x000000380b00780c */ /* 0x040fe20003f06070 */
[----:B------:R-:W-:Y:S01]  /*c700*/  IMAD.MOV.U32 R13, RZ, RZ, 0x80 ;  /* 0x00000080ff0d7424 */ /* 0x000fe200078e00ff */
[----:B------:R-:W-:Y:S01]  /*c710*/  IADD3 R10, P1, PT, R11, 0x1, RZ ;  /* 0x000000010b0a7810 */ /* 0x000fe20007f3e0ff */
[----:B------:R-:W-:Y:S01]  /*c720*/  IMAD.IADD R12, R1, 0x1, R11 ;  /* 0x00000001010c7824 */ /* 0x000fe200078e020b */
[----:B------:R-:W-:Y:S01]  /*c730*/  SEL R14, R0, 0x40, !P0 ;  /* 0x00000040000e7807 */ /* 0x000fe20004000000 */
[----:B------:R1:W-:Y:S02]  /*c740*/  STL.64 [R1], R2 ;  /* 0x0000000201007387 */ /* 0x0003e40000100a00 */
        /* <DEDUP_REMOVED lines=8> */
[----:B------:R-:W-:Y:S01]  /*c7d0*/  IMAD.MOV.U32 R0, RZ, RZ, -0x1 ;  /* 0xffffffffff007424 */ /* 0x000fe200078e00ff */
[----:B-1----:R-:W-:Y:S02]  /*c7e0*/  IADD3 R12, P1, P2, R14, -0x2, -R11 ;  /* 0xfffffffe0e0c7810 */ /* 0x002fe40007a3e80b */
[----:B------:R-:W-:Y:S02]  /*c7f0*/  LOP3.LUT R15, R11, 0x7, RZ, 0xc, !PT ;  /* 0x000000070b0f7812 */ /* 0x000fe400078e0cff */
[----:B------:R-:W-:Y:S02]  /*c800*/  ISETP.GE.U32.AND P0, PT, R12, 0x7, PT ;  /* 0x000000070c00780c */ /* 0x000fe40003f06070 */
[----:B------:R-:W-:-:S04]  /*c810*/  IADD3.X R0, PT, PT, RZ, -0x1, R0, P1, P2 ;  /* 0xffffffffff007810 */ /* 0x000fc80000fe4400 */
[----:B------:R-:W-:Y:S01]  /*c820*/  ISETP.GE.U32.AND.EX P0, PT, R0, RZ, PT, P0 ;  /* 0x000000ff0000720c */ /* 0x000fe20003f06100 */
[----:B------:R-:W-:-:S12]  /*c830*/  IMAD.MOV.U32 R0, RZ, RZ, R11 ;  /* 0x000000ffff007224 */ /* 0x000fd800078e000b */
[----:B------:R-:W-:Y:S05]  /*c840*/  @!P0 BRA `(.L_x_35) ;  /* 0x0000000000548947 */ /* 0x000fea0003800000 */
[----:B------:R-:W-:Y:S01]  /*c850*/  IADD3 R17, P0, P1, R15, 0x1, -R14 ;  /* 0x000000010f117810 */ /* 0x000fe2000791e80e */
[----:B------:R-:W-:Y:S02]  /*c860*/  IMAD.MOV.U32 R0, RZ, RZ, R11 ;  /* 0x000000ffff007224 */ /* 0x000fe400078e000b */
[----:B------:R-:W-:Y:S01]  /*c870*/  IMAD.MOV.U32 R13, RZ, RZ, RZ ;  /* 0x000000ffff0d7224 */ /* 0x000fe200078e00ff */
[----:B------:R-:W-:-:S09]  /*c880*/  IADD3.X R14, PT, PT, RZ, -0x1, RZ, P0, P1 ;  /* 0xffffffffff0e7810 */ /* 0x000fd200007e24ff */
.L_x_36:
[----:B-1----:R-:W-:Y:S01]  /*c890*/  IMAD.IADD R10, R1, 0x1, R0 ;  /* 0x00000001010a7824 */ /* 0x002fe200078e0200 */
[----:B------:R-:W-:-:S04]  /*c8a0*/  IADD3 R0, P0, PT, R0, 0x8, RZ ;  /* 0x0000000800007810 */ /* 0x000fc80007f1e0ff */
[----:B------:R-:W-:Y:S01]  /*c8b0*/  IADD3 R12, P1, PT, R0, R17, RZ ;  /* 0x00000011000c7210 */ /* 0x000fe20007f3e0ff */
[----:B------:R-:W-:Y:S01]  /*c8c0*/  IMAD.X R13, RZ, RZ, R13, P0 ;  /* 0x000000ffff0d7224 */ /* 0x000fe200000e060d */
[----:B------:R1:W-:Y:S02]  /*c8d0*/  STL.U8 [R10+0x4d], RZ ;  /* 0x00004dff0a007387 */ /* 0x0003e40000100000 */
[----:B------:R-:W-:Y:S01]  /*c8e0*/  ISETP.NE.U32.AND P0, PT, R12, RZ, PT ;  /* 0x000000ff0c00720c */ /* 0x000fe20003f05070 */
[----:B------:R-:W-:Y:S01]  /*c8f0*/  IMAD.X R12, R13, 0x1, R14, P1 ;  /* 0x000000010d0c7824 */ /* 0x000fe200008e060e */
[----:B------:R1:W-:Y:S04]  /*c900*/  STL.U8 [R10+0x4e], RZ ;  /* 0x00004eff0a007387 */ /* 0x0003e80000100000 */
[----:B------:R1:W-:Y:S01]  /*c910*/  STL.U8 [R10+0x4f], RZ ;  /* 0x00004fff0a007387 */ /* 0x0003e20000100000 */
[----:B------:R-:W-:-:S03]  /*c920*/  ISETP.NE.AND.EX P0, PT, R12, RZ, PT, P0 ;  /* 0x000000ff0c00720c */ /* 0x000fc60003f05300 */
[----:B------:R1:W-:Y:S04]  /*c930*/  STL.U8 [R10+0x50], RZ ;  /* 0x000050ff0a007387 */ /* 0x0003e80000100000 */
[----:B------:R1:W-:Y:S04]  /*c940*/  STL.U8 [R10+0x51], RZ ;  /* 0x000051ff0a007387 */ /* 0x0003e80000100000 */
[----:B------:R1:W-:Y:S04]  /*c950*/  STL.U8 [R10+0x52], RZ ;  /* 0x000052ff0a007387 */ /* 0x0003e80000100000 */
[----:B------:R1:W-:Y:S04]  /*c960*/  STL.U8 [R10+0x53], RZ ;  /* 0x000053ff0a007387 */ /* 0x0003e80000100000 */
[----:B------:R1:W-:Y:S01]  /*c970*/  STL.U8 [R10+0x54], RZ ;  /* 0x000054ff0a007387 */ /* 0x0003e20000100000 */
[----:B------:R-:W-:Y:S05]  /*c980*/  @P0 BRA `(.L_x_36) ;  /* 0xfffffffc00c00947 */ /* 0x000fea000383ffff */
[----:B-1----:R-:W-:-:S07]  /*c990*/  VIADD R10, R0, 0x1 ;  /* 0x00000001000a7836 */ /* 0x002fce0000000000 */
.L_x_35:
[----:B------:R-:W-:-:S04]  /*c9a0*/  ISETP.NE.U32.AND P0, PT, R15, RZ, PT ;  /* 0x000000ff0f00720c */ /* 0x000fc80003f05070 */
[----:B------:R-:W-:-:S13]  /*c9b0*/  ISETP.NE.AND.EX P0, PT, RZ, RZ, PT, P0 ;  /* 0x000000ffff00720c */ /* 0x000fda0003f05300 */
[----:B------:R-:W-:Y:S05]  /*c9c0*/  @!P0 BRA `(.L_x_34) ;  /* 0x00000000006c8947 */ /* 0x000fea0003800000 */
[----:B------:R-:W-:Y:S02]  /*c9d0*/  ISETP.GE.U32.AND P0, PT, R15, 0x4, PT ;  /* 0x000000040f00780c */ /* 0x000fe40003f06070 */
[----:B------:R-:W-:Y:S02]  /*c9e0*/  LOP3.LUT R14, R11, 0x3, RZ, 0xc, !PT ;  /* 0x000000030b0e7812 */ /* 0x000fe400078e0cff */
[----:B------:R-:W-:Y:S02]  /*c9f0*/  ISETP.GE.U32.AND.EX P0, PT, RZ, RZ, PT, P0 ;  /* 0x000000ffff00720c */ /* 0x000fe40003f06100 */
[----:B------:R-:W-:-:S04]  /*ca00*/  ISETP.NE.U32.AND P1, PT, R14, RZ, PT ;  /* 0x000000ff0e00720c */ /* 0x000fc80003f25070 */
[----:B------:R-:W-:-:S07]  /*ca10*/  ISETP.NE.AND.EX P1, PT, RZ, RZ, PT, P1 ;  /* 0x000000ffff00720c */ /* 0x000fce0003f25310 */
[----:B------:R-:W-:Y:S06]  /*ca20*/  @!P0 BRA `(.L_x_37) ;  /* 0x0000000000208947 */ /* 0x000fec0003800000 */
[C---:B------:R-:W-:Y:S02]  /*ca30*/  IMAD.IADD R13, R1.reuse, 0x1, R0 ;  /* 0x00000001010d7824 */ /* 0x040fe400078e0200 */
[----:B------:R-:W-:Y:S02]  /*ca40*/  IMAD.IADD R12, R1, 0x1, R10 ;  /* 0x00000001010c7824 */ /* 0x000fe400078e020a */
[C---:B------:R-:W-:Y:S01]  /*ca50*/  VIADD R0, R10.reuse, 0x3 ;  /* 0x000000030a007836 */ /* 0x040fe20000000000 */
[----:B------:R1:W-:Y:S01]  /*ca60*/  STL.U8 [R13+0x4d], RZ ;  /* 0x00004dff0d007387 */ /* 0x0003e20000100000 */
[----:B------:R-:W-:-:S03]  /*ca70*/  VIADD R10, R10, 0x4 ;  /* 0x000000040a0a7836 */ /* 0x000fc60000000000 */
[----:B------:R1:W-:Y:S04]  /*ca80*/  STL.U8 [R12+0x4d], RZ ;  /* 0x00004dff0c007387 */ /* 0x0003e80000100000 */
[----:B------:R1:W-:Y:S04]  /*ca90*/  STL.U8 [R12+0x4e], RZ ;  /* 0x00004eff0c007387 */ /* 0x0003e80000100000 */
[----:B------:R1:W-:Y:S02]  /*caa0*/  STL.U8 [R12+0x4f], RZ ;  /* 0x00004fff0c007387 */ /* 0x0003e40000100000 */
.L_x_37:
[----:B------:R-:W-:Y:S05]  /*cab0*/  @!P1 BRA `(.L_x_34) ;  /* 0x0000000000309947 */ /* 0x000fea0003800000 */
[----:B------:R-:W-:Y:S02]  /*cac0*/  ISETP.NE.U32.AND P0, PT, R14, 0x1, PT ;  /* 0x000000010e00780c */ /* 0x000fe40003f05070 */
[----:B------:R-:W-:Y:S02]  /*cad0*/  LOP3.LUT R11, R11, 0x1, RZ, 0xc0, !PT ;  /* 0x000000010b0b7812 */ /* 0x000fe400078ec0ff */
        /* <DEDUP_REMOVED lines=10> */
.L_x_34:
[----:B------:R-:W3:Y:S02]  /*cb80*/  LDL.64 R24, [R1+0x88] ;  /* 0x0000880001187983 */ /* 0x000ee40000100a00 */
[----:B---3--:R-:W-:-:S13]  /*cb90*/  ISETP.GT.U32.AND P0, PT, R25, 0x37, PT ;  /* 0x000000371900780c */ /* 0x008fda0003f04070 */
[----:B------:R-:W-:Y:S05]  /*cba0*/  @P0 BRA `(.L_x_38) ;  /* 0x00000008001c0947 */ /* 0x000fea0003800000 */
[----:B------:R-:W3:Y:S04]  /*cbb0*/  LDL.64 R26, [R1+0x50] ;  /* 0x00005000011a7983 */ /* 0x000ee80000100a00 */
[----:B------:R-:W4:Y:S04]  /*cbc0*/  LDL.64 R18, [R1+0x58] ;  /* 0x0000580001127983 */ /* 0x000f280000100a00 */
[----:B------:R-:W5:Y:S04]  /*cbd0*/  LDL.64 R16, [R1+0x60] ;  /* 0x0000600001107983 */ /* 0x000f680000100a00 */
[----:B-1----:R-:W4:Y:S04]  /*cbe0*/  LDL.64 R12, [R1+0x68] ;  /* 0x00006800010c7983 */ /* 0x002f280000100a00 */
[----:B------:R-:W4:Y:S04]  /*cbf0*/  LDL.64 R14, [R1+0x70] ;  /* 0x00007000010e7983 */ /* 0x000f280000100a00 */
[----:B--2---:R-:W2:Y:S04]  /*cc00*/  LDL.64 R10, [R1+0x78] ;  /* 0x00007800010a7983 */ /* 0x004ea80000100a00 */
[----:B------:R-:W2:Y:S04]  /*cc10*/  LDL R0, [R1+0x4c] ;  /* 0x00004c0001007983 */ /* 0x000ea80000100800 */
[----:B------:R-:W2:Y:S01]  /*cc20*/  LDL R20, [R1+0x80] ;  /* 0x0000800001147983 */ /* 0x000ea20000100800 */
[----:B---3--:R-:W-:-:S02]  /*cc30*/  PRMT R21, R27, 0x7771, RZ ;  /* 0x000077711b157816 */ /* 0x008fc400000000ff */
[----:B------:R-:W-:Y:S02]  /*cc40*/  PRMT R22, R26, 0x7771, RZ ;  /* 0x000077711a167816 */ /* 0x000fe400000000ff */
[----:B------:R-:W-:Y:S01]  /*cc50*/  PRMT R28, R27, 0x7773, RZ ;  /* 0x000077731b1c7816 */ /* 0x000fe200000000ff */
[----:B------:R-:W-:Y:S01]  /*cc60*/  IMAD.U32 R24, R21, 0x10000, RZ ;  /* 0x0001000015187824 */ /* 0x000fe200078e00ff */
[----:B------:R-:W-:Y:S01]  /*cc70*/  PRMT R21, R27, 0x7770, RZ ;  /* 0x000077701b157816 */ /* 0x000fe200000000ff */
[----:B------:R-:W-:Y:S01]  /*cc80*/  IMAD.U32 R23, R22, 0x10000, RZ ;  /* 0x0001000016177824 */ /* 0x000fe200078e00ff */
[----:B------:R-:W-:Y:S02]  /*cc90*/  PRMT R22, R26, 0x7770, RZ ;  /* 0x000077701a167816 */ /* 0x000fe400000000ff */
[----:B------:R-:W-:Y:S02]  /*cca0*/  LOP3.LUT R24, R24, 0xff0000, RZ, 0xc0, !PT ;  /* 0x00ff000018187812 */ /* 0x000fe400078ec0ff */
[----:B------:R-:W-:-:S02]  /*ccb0*/  LOP3.LUT R23, R23, 0xff0000, RZ, 0xc0, !PT ;  /* 0x00ff000017177812 */ /* 0x000fc400078ec0ff */
[----:B-----5:R-:W-:Y:S01]  /*ccc0*/  PRMT R30, R16, 0x7771, RZ ;  /* 0x00007771101e7816 */ /* 0x020fe200000000ff */
[----:B------:R-:W-:Y:S01]  /*ccd0*/  IMAD R21, R21, 0x1000000, R24 ;  /* 0x0100000015157824 */ /* 0x000fe200078e0218 */
[----:B------:R-:W-:Y:S01]  /*cce0*/  PRMT R24, R26, 0x7772, RZ ;  /* 0x000077721a187816 */ /* 0x000fe200000000ff */
[----:B------:R-:W-:Y:S01]  /*ccf0*/  IMAD R22, R22, 0x1000000, R23 ;  /* 0x0100000016167824 */ /* 0x000fe200078e0217 */
[----:B------:R-:W-:Y:S01]  /*cd00*/  PRMT R23, R27, 0x7772, RZ ;  /* 0x000077721b177816 */ /* 0x000fe200000000ff */
[----:B------:R-:W-:Y:S01]  /*cd10*/  IMAD.U32 R30, R30, 0x10000, RZ ;  /* 0x000100001e1e7824 */ /* 0x000fe200078e00ff */
[----:B------:R-:W-:Y:S01]  /*cd20*/  PRMT R26, R26, 0x7773, RZ ;  /* 0x000077731a1a7816 */ /* 0x000fe200000000ff */
[----:B------:R-:W-:Y:S01]  /*cd30*/  IMAD.SHL.U32 R27, R24, 0x100, RZ ;  /* 0x00000100181b7824 */ /* 0x000fe200078e00ff */
[----:B------:R-:W-:Y:S01]  /*cd40*/  PRMT R29, R17, 0x7770, RZ ;  /* 0x00007770111d7816 */ /* 0x000fe200000000ff */
[----:B------:R-:W-:Y:S01]  /*cd50*/  IMAD.SHL.U32 R24, R23, 0x100, RZ ;  /* 0x0000010017187824 */ /* 0x000fe200078e00ff */
[----:B------:R-:W-:-:S02]  /*cd60*/  PRMT R31, R16, 0x7770, RZ ;  /* 0x00007770101f7816 */ /* 0x000fc400000000ff */
[----:B------:R-:W-:Y:S02]  /*cd70*/  LOP3.LUT R23, R26, R22, R27, 0xfe, !PT ;  /* 0x000000161a177212 */ /* 0x000fe400078efe1b */
[----:B----4-:R-:W-:Y:S02]  /*cd80*/  PRMT R22, R19, 0x7771, RZ ;  /* 0x0000777113167816 */ /* 0x010fe400000000ff */
[----:B------:R-:W-:Y:S02]  /*cd90*/  LOP3.LUT R21, R28, R21, R24, 0xfe, !PT ;  /* 0x000000151c157212 */ /* 0x000fe400078efe18 */
[----:B------:R-:W-:Y:S01]  /*cda0*/  PRMT R26, R18, 0x7771, RZ ;  /* 0x00007771121a7816 */ /* 0x000fe200000000ff */
[----:B------:R-:W-:Y:S01]  /*cdb0*/  IMAD.U32 R22, R22, 0x10000, RZ ;  /* 0x0001000016167824 */ /* 0x000fe200078e00ff */
[----:B------:R-:W-:Y:S02]  /*cdc0*/  PRMT R28, R17, 0x7771, RZ ;  /* 0x00007771111c7816 */ /* 0x000fe400000000ff */
[----:B------:R-:W-:Y:S01]  /*cdd0*/  PRMT R24, R19, 0x7770, RZ ;  /* 0x0000777013187816 */ /* 0x000fe200000000ff */
[----:B------:R-:W-:Y:S01]  /*cde0*/  IMAD.U32 R26, R26, 0x10000, RZ ;  /* 0x000100001a1a7824 */ /* 0x000fe200078e00ff */
[----:B------:R-:W-:Y:S01]  /*cdf0*/  LOP3.LUT R33, R22, 0xff0000, RZ, 0xc0, !PT ;  /* 0x00ff000016217812 */ /* 0x000fe200078ec0ff */
[----:B------:R-:W-:Y:S01]  /*ce00*/  IMAD.U32 R28, R28, 0x10000, RZ ;  /* 0x000100001c1c7824 */ /* 0x000fe200078e00ff */
[----:B------:R-:W-:-:S02]  /*ce10*/  PRMT R27, R18, 0x7770, RZ ;  /* 0x00007770121b7816 */ /* 0x000fc400000000ff */
[----:B------:R-:W-:Y:S01]  /*ce20*/  LOP3.LUT R26, R26, 0xff0000, RZ, 0xc0, !PT ;  /* 0x00ff00001a1a7812 */ /* 0x000fe200078ec0ff */
[----:B------:R-:W-:Y:S01]  /*ce30*/  IMAD R33, R24, 0x1000000, R33 ;  /* 0x0100000018217824 */ /* 0x000fe200078e0221 */
[----:B------:R-:W-:Y:S02]  /*ce40*/  LOP3.LUT R28, R28, 0xff0000, RZ, 0xc0, !PT ;  /* 0x00ff00001c1c7812 */ /* 0x000fe400078ec0ff */
[C---:B------:R-:W-:Y:S01]  /*ce50*/  PRMT R22, R18.reuse, 0x7772, RZ ;  /* 0x0000777212167816 */ /* 0x040fe200000000ff */
[----:B------:R-:W-:Y:S01]  /*ce60*/  IMAD R26, R27, 0x1000000, R26 ;  /* 0x010000001b1a7824 */ /* 0x000fe200078e021a */
[----:B------:R-:W-:Y:S01]  /*ce70*/  PRMT R24, R18, 0x7773, RZ ;  /* 0x0000777312187816 */ /* 0x000fe200000000ff */
[----:B------:R-:W-:Y:S01]  /*ce80*/  IMAD R29, R29, 0x1000000, R28 ;  /* 0x010000001d1d7824 */ /* 0x000fe200078e021c */
[C---:B------:R-:W-:Y:S02]  /*ce90*/  PRMT R18, R19.reuse, 0x7772, RZ ;  /* 0x0000777213127816 */ /* 0x040fe400000000ff */
[----:B------:R-:W-:-:S02]  /*cea0*/  PRMT R27, R19, 0x7773, RZ ;  /* 0x00007773131b7816 */ /* 0x000fc400000000ff */
[----:B------:R-:W-:Y:S01]  /*ceb0*/  PRMT R19, R16, 0x7772, RZ ;  /* 0x0000777210137816 */ /* 0x000fe200000000ff */
[----:B------:R-:W-:Y:S01]  /*cec0*/  IMAD.SHL.U32 R18, R18, 0x100, RZ ;  /* 0x0000010012127824 */ /* 0x000fe200078e00ff */
[----:B------:R-:W-:Y:S02]  /*ced0*/  PRMT R28, R16, 0x7773, RZ ;  /* 0x00007773101c7816 */ /* 0x000fe400000000ff */
[----:B------:R-:W-:Y:S01]  /*cee0*/  PRMT R16, R17, 0x7772, RZ ;  /* 0x0000777211107816 */ /* 0x000fe200000000ff */
[----:B------:R-:W-:Y:S01]  /*cef0*/  IMAD.SHL.U32 R19, R19, 0x100, RZ ;  /* 0x0000010013137824 */ /* 0x000fe200078e00ff */
[----:B------:R-:W-:Y:S02]  /*cf00*/  LOP3.LUT R30, R30, 0xff0000, RZ, 0xc0, !PT ;  /* 0x00ff00001e1e7812 */ /* 0x000fe400078ec0ff */
[----:B------:R-:W-:Y:S01]  /*cf10*/  PRMT R17, R17, 0x7773, RZ ;  /* 0x0000777311117816 */ /* 0x000fe200000000ff */
[----:B------:R-:W-:Y:S01]  /*cf20*/  IMAD.SHL.U32 R16, R16, 0x100, RZ ;  /* 0x0000010010107824 */ /* 0x000fe200078e00ff */
[----:B------:R-:W-:Y:S01]  /*cf30*/  LOP3.LUT R27, R27, R33, R18, 0xfe, !PT ;  /* 0x000000211b1b7212 */ /* 0x000fe200078efe12 */
[----:B------:R-:W-:-:S02]  /*cf40*/  IMAD R30, R31, 0x1000000, R30 ;  /* 0x010000001f1e7824 */ /* 0x000fc400078e021e */
[----:B------:R-:W-:Y:S01]  /*cf50*/  IMAD.SHL.U32 R31, R22, 0x100, RZ ;  /* 0x00000100161f7824 */ /* 0x000fe200078e00ff */
[----:B------:R-:W-:Y:S02]  /*cf60*/  LOP3.LUT R18, R17, R29, R16, 0xfe, !PT ;  /* 0x0000001d11127212 */ /* 0x000fe400078efe10 */
[----:B------:R-:W-:Y:S02]  /*cf70*/  PRMT R22, R12, 0x7771, RZ ;  /* 0x000077710c167816 */ /* 0x000fe400000000ff */
[----:B------:R-:W-:Y:S02]  /*cf80*/  PRMT R16, R13, 0x7771, RZ ;  /* 0x000077710d107816 */ /* 0x000fe400000000ff */
[----:B------:R-:W-:Y:S01]  /*cf90*/  PRMT R29, R14, 0x7771, RZ ;  /* 0x000077710e1d7816 */ /* 0x000fe200000000ff */
[----:B------:R-:W-:Y:S01]  /*cfa0*/  IMAD.U32 R22, R22, 0x10000, RZ ;  /* 0x0001000016167824 */ /* 0x000fe200078e00ff */
[----:B------:R-:W-:Y:S01]  /*cfb0*/  LOP3.LUT R31, R24, R26, R31, 0xfe, !PT ;  /* 0x0000001a181f7212 */ /* 0x000fe200078efe1f */
[----:B------:R-:W-:Y:S01]  /*cfc0*/  IMAD.U32 R16, R16, 0x10000, RZ ;  /* 0x0001000010107824 */ /* 0x000fe200078e00ff */
[----:B------:R-:W-:Y:S01]  /*cfd0*/  PRMT R26, R15, 0x7771, RZ ;  /* 0x000077710f1a7816 */ /* 0x000fe200000000ff */
[----:B------:R-:W-:Y:S01]  /*cfe0*/  IMAD.U32 R32, R29, 0x10000, RZ ;  /* 0x000100001d207824 */ /* 0x000fe200078e00ff */
[----:B------:R-:W-:-:S02]  /*cff0*/  PRMT R24, R12, 0x7770, RZ ;  /* 0x000077700c187816 */ /* 0x000fc400000000ff */
[----:B------:R-:W-:Y:S01]  /*d000*/  LOP3.LUT R29, R22, 0xff0000, RZ, 0xc0, !PT ;  /* 0x00ff0000161d7812 */ /* 0x000fe200078ec0ff */
[----:B------:R-:W-:Y:S01]  /*d010*/  IMAD.U32 R26, R26, 0x10000, RZ ;  /* 0x000100001a1a7824 */ /* 0x000fe200078e00ff */
[----:B------:R-:W-:Y:S02]  /*d020*/  PRMT R17, R13, 0x7770, RZ ;  /* 0x000077700d117816 */ /* 0x000fe400000000ff */
[----:B------:R-:W-:Y:S01]  /*d030*/  LOP3.LUT R16, R16, 0xff0000, RZ, 0xc0, !PT ;  /* 0x00ff000010107812 */ /* 0x000fe200078ec0ff */
[----:B------:R-:W-:Y:S01]  /*d040*/  IMAD R29, R24, 0x1000000, R29 ;  /* 0x01000000181d7824 */ /* 0x000fe200078e021d */
[----:B------:R-:W-:Y:S02]  /*d050*/  LOP3.LUT R19, R28, R30, R19, 0xfe, !PT ;  /* 0x0000001e1c137212 */ /* 0x000fe400078efe13 */
[----:B------:R-:W-:Y:S01]  /*d060*/  LOP3.LUT R35, R26, 0xff0000, RZ, 0xc0, !PT ;  /* 0x00ff00001a237812 */ /* 0x000fe200078ec0ff */
[----:B------:R-:W-:Y:S01]  /*d070*/  IMAD R24, R17, 0x1000000, R16 ;  /* 0x0100000011187824 */ /* 0x000fe200078e0210 */
[----:B------:R-:W-:-:S02]  /*d080*/  PRMT R16, R12, 0x7772, RZ ;  /* 0x000077720c107816 */ /* 0x000fc400000000ff */
[----:B------:R-:W-:Y:S02]  /*d090*/  PRMT R22, R12, 0x7773, RZ ;  /* 0x000077730c167816 */ /* 0x000fe400000000ff */
[----:B------:R-:W-:Y:S01]  /*d0a0*/  PRMT R30, R14, 0x7770, RZ ;  /* 0x000077700e1e7816 */ /* 0x000fe200000000ff */
[----:B------:R-:W-:Y:S01]  /*d0b0*/  IMAD.SHL.U32 R16, R16, 0x100, RZ ;  /* 0x0000010010107824 */ /* 0x000fe200078e00ff */
[----:B------:R-:W-:Y:S02]  /*d0c0*/  LOP3.LUT R33, R32, 0xff0000, RZ, 0xc0, !PT ;  /* 0x00ff000020217812 */ /* 0x000fe400078ec0ff */
[C---:B------:R-:W-:Y:S02]  /*d0d0*/  PRMT R12, R13.reuse, 0x7772, RZ ;  /* 0x000077720d0c7816 */ /* 0x040fe400000000ff */
[----:B------:R-:W-:Y:S01]  /*d0e0*/  PRMT R26, R13, 0x7773, RZ ;  /* 0x000077730d1a7816 */ /* 0x000fe200000000ff */
[----:B------:R-:W-:Y:S01]  /*d0f0*/  IMAD R30, R30, 0x1000000, R33 ;  /* 0x010000001e1e7824 */ /* 0x000fe200078e0221 */
[----:B------:R-:W-:-:S02]  /*d100*/  PRMT R17, R14, 0x7772, RZ ;  /* 0x000077720e117816 */ /* 0x000fc400000000ff */
[C---:B------:R-:W-:Y:S02]  /*d110*/  PRMT R28, R15.reuse, 0x7770, RZ ;  /* 0x000077700f1c7816 */ /* 0x040fe400000000ff */
[----:B------:R-:W-:Y:S01]  /*d120*/  PRMT R13, R15, 0x7772, RZ ;  /* 0x000077720f0d7816 */ /* 0x000fe200000000ff */
[----:B------:R-:W-:Y:S01]  /*d130*/  IMAD.SHL.U32 R17, R17, 0x100, RZ ;  /* 0x0000010011117824 */ /* 0x000fe200078e00ff */
[----:B------:R-:W-:Y:S01]  /*d140*/  PRMT R32, R15, 0x7773, RZ ;  /* 0x000077730f207816 */ /* 0x000fe200000000ff */
[----:B------:R-:W-:Y:S01]  /*d150*/  IMAD R28, R28, 0x1000000, R35 ;  /* 0x010000001c1c7824 */ /* 0x000fe200078e0223 */
[----:B------:R-:W-:Y:S01]  /*d160*/  PRMT R14, R14, 0x7773, RZ ;  /* 0x000077730e0e7816 */ /* 0x000fe200000000ff */
[----:B------:R-:W-:Y:S01]  /*d170*/  IMAD.SHL.U32 R15, R12, 0x100, RZ ;  /* 0x000001000c0f7824 */ /* 0x000fe200078e00ff */
[----:B------:R-:W-:Y:S01]  /*d180*/  LOP3.LUT R29, R22, R29, R16, 0xfe, !PT ;  /* 0x0000001d161d7212 */ /* 0x000fe200078efe10 */
[----:B------:R-:W-:Y:S01]  /*d190*/  IMAD.SHL.U32 R13, R13, 0x100, RZ ;  /* 0x000001000d0d7824 */ /* 0x000fe200078e00ff */
[----:B------:R-:W-:-:S02]  /*d1a0*/  LOP3.LUT R22, R14, R30, R17, 0xfe, !PT ;  /* 0x0000001e0e167212 */ /* 0x000fc400078efe11 */
[----:B------:R-:W-:Y:S02]  /*d1b0*/  LOP3.LUT R24, R26, R24, R15, 0xfe, !PT ;  /* 0x000000181a187212 */ /* 0x000fe400078efe0f */
[----:B------:R-:W-:Y:S02]  /*d1c0*/  LOP3.LUT R14, R32, R28, R13, 0xfe, !PT ;  /* 0x0000001c200e7212 */ /* 0x000fe400078efe0d */
[----:B--2---:R-:W-:Y:S02]  /*d1d0*/  PRMT R17, R10, 0x7771, RZ ;  /* 0x000077710a117816 */ /* 0x004fe400000000ff */
[----:B------:R-:W-:Y:S02]  /*d1e0*/  PRMT R15, R11, 0x7771, RZ ;  /* 0x000077710b0f7816 */ /* 0x000fe400000000ff */
[----:B------:R-:W-:Y:S01]  /*d1f0*/  PRMT R13, R0, 0x7771, RZ ;  /* 0x00007771000d7816 */ /* 0x000fe200000000ff */
[----:B------:R-:W-:Y:S01]  /*d200*/  IMAD.U32 R17, R17, 0x10000, RZ ;  /* 0x0001000011117824 */ /* 0x000fe200078e00ff */
[----:B------:R-:W-:Y:S01]  /*d210*/  PRMT R30, R20, 0x7771, RZ ;  /* 0x00007771141e7816 */ /* 0x000fe200000000ff */
[----:B------:R-:W-:Y:S01]  /*d220*/  IMAD.U32 R15, R15, 0x10000, RZ ;  /* 0x000100000f0f7824 */ /* 0x000fe200078e00ff */
[----:B------:R-:W-:Y:S01]  /*d230*/  PRMT R26, R10, 0x7770, RZ ;  /* 0x000077700a1a7816 */ /* 0x000fe200000000ff */
[----:B------:R-:W-:Y:S01]  /*d240*/  IMAD.U32 R13, R13, 0x10000, RZ ;  /* 0x000100000d0d7824 */ /* 0x000fe200078e00ff */
[----:B------:R-:W-:Y:S01]  /*d250*/  PRMT R16, R11, 0x7770, RZ ;  /* 0x000077700b107816 */ /* 0x000fe200000000ff */
[----:B------:R-:W-:Y:S01]  /*d260*/  IMAD.U32 R30, R30, 0x10000, RZ ;  /* 0x000100001e1e7824 */ /* 0x000fe200078e00ff */
[----:B------:R-:W-:-:S02]  /*d270*/  PRMT R12, R0, 0x7770, RZ ;  /* 0x00007770000c7816 */ /* 0x000fc400000000ff */
[----:B------:R-:W-:Y:S02]  /*d280*/  LOP3.LUT R17, R17, 0xff0000, RZ, 0xc0, !PT ;  /* 0x00ff000011117812 */ /* 0x000fe400078ec0ff */
[----:B------:R-:W-:Y:S02]  /*d290*/  LOP3.LUT R15, R15, 0xff0000, RZ, 0xc0, !PT ;  /* 0x00ff00000f0f7812 */ /* 0x000fe400078ec0ff */
[----:B------:R-:W-:Y:S01]  /*d2a0*/  LOP3.LUT R13, R13, 0xff0000, RZ, 0xc0, !PT ;  /* 0x00ff00000d0d7812 */ /* 0x000fe200078ec0ff */
[----:B------:R-:W-:Y:S01]  /*d2b0*/  IMAD R17, R26, 0x1000000, R17 ;  /* 0x010000001a117824 */ /* 0x000fe200078e0211 */
[----:B------:R-:W-:Y:S01]  /*d2c0*/  PRMT R28, R20, 0x7770, RZ ;  /* 0x00007770141c7816 */ /* 0x000fe200000000ff */
[----:B------:R-:W-:Y:S01]  /*d2d0*/  IMAD R16, R16, 0x1000000, R15 ;  /* 0x0100000010107824 */ /* 0x000fe200078e020f */
[----:B------:R-:W-:Y:S01]  /*d2e0*/  LOP3.LUT R35, R30, 0xff0000, RZ, 0xc0, !PT ;  /* 0x00ff00001e237812 */ /* 0x000fe200078ec0ff */
[----:B------:R-:W-:Y:S01]  /*d2f0*/  IMAD R33, R12, 0x1000000, R13 ;  /* 0x010000000c217824 */ /* 0x000fe200078e020d */
[----:B------:R-:W-:-:S02]  /*d300*/  PRMT R13, R10, 0x7772, RZ ;  /* 0x000077720a0d7816 */ /* 0x000fc400000000ff */
[----:B------:R-:W-:Y:S01]  /*d310*/  PRMT R15, R10, 0x7773, RZ ;  /* 0x000077730a0f7816 */ /* 0x000fe200000000ff */
[----:B------:R-:W-:Y:S01]  /*d320*/  IMAD R35, R28, 0x1000000, R35 ;  /* 0x010000001c237824 */ /* 0x000fe200078e0223 */
[----:B------:R-:W-:Y:S01]  /*d330*/  PRMT R12, R11, 0x7772, RZ ;  /* 0x000077720b0c7816 */ /* 0x000fe200000000ff */
[----:B------:R-:W-:Y:S01]  /*d340*/  IMAD.SHL.U32 R28, R13, 0x100, RZ ;  /* 0x000001000d1c7824 */ /* 0x000fe200078e00ff */
[----:B------:R-:W-:Y:S02]  /*d350*/  PRMT R26, R11, 0x7773, RZ ;  /* 0x000077730b1a7816 */ /* 0x000fe400000000ff */
[----:B------:R-:W-:Y:S01]  /*d360*/  PRMT R10, R0, 0x7772, RZ ;  /* 0x00007772000a7816 */ /* 0x000fe200000000ff */
[----:B------:R-:W-:Y:S01]  /*d370*/  IMAD.SHL.U32 R13, R12, 0x100, RZ ;  /* 0x000001000c0d7824 */ /* 0x000fe200078e00ff */
[----:B------:R-:W-:Y:S02]  /*d380*/  PRMT R11, R0, 0x7773, RZ ;  /* 0x00007773000b7816 */ /* 0x000fe400000000ff */
[----:B------:R-:W-:Y:S01]  /*d390*/  PRMT R0, R20, 0x7772, RZ ;  /* 0x0000777214007816 */ /* 0x000fe200000000ff */
[----:B------:R-:W-:Y:S01]  /*d3a0*/  IMAD.SHL.U32 R10, R10, 0x100, RZ ;  /* 0x000001000a0a7824 */ /* 0x000fe200078e00ff */
[----:B------:R-:W-:-:S02]  /*d3b0*/  PRMT R20, R20, 0x7773, RZ ;  /* 0x0000777314147816 */ /* 0x000fc400000000ff */
[----:B------:R-:W-:Y:S01]  /*d3c0*/  LOP3.LUT R28, R15, R17, R28, 0xfe, !PT ;  /* 0x000000110f1c7212 */ /* 0x000fe200078efe1c */
[----:B------:R-:W-:Y:S01]  /*d3d0*/  IMAD.SHL.U32 R0, R0, 0x100, RZ ;  /* 0x0000010000007824 */ /* 0x000fe200078e00ff */
[----:B------:R-:W-:Y:S02]  /*d3e0*/  LOP3.LUT R26, R26, R16, R13, 0xfe, !PT ;  /* 0x000000101a1a7212 */ /* 0x000fe400078efe0d */
[----:B------:R-:W-:Y:S02]  /*d3f0*/  LOP3.LUT R33, R11, R33, R10, 0xfe, !PT ;  /* 0x000000210b217212 */ /* 0x000fe400078efe0a */
[----:B------:R-:W-:Y:S01]  /*d400*/  LOP3.LUT R20, R20, R35, R0, 0xfe, !PT ;  /* 0x0000002314147212 */ /* 0x000fe200078efe00 */
[----:B------:R-:W-:Y:S06]  /*d410*/  BRA `(.L_x_39) ;  /* 0x00000060005c7947 */ /* 0x000fec0003800000 */
.L_x_38:
[----:B------:R-:W3:Y:S04]  /*d420*/  LDL R31, [R1+0x4c] ;  /* 0x00004c00011f7983 */ /* 0x000ee80000100800 */
[----:B------:R-:W4:Y:S04]  /*d430*/  LDL.64 R22, [R1+0x50] ;  /* 0x0000500001167983 */ /* 0x000f280000100a00 */
[----:B------:R-:W5:Y:S04]  /*d440*/  LDL.64 R16, [R1+0x58] ;  /* 0x0000580001107983 */ /* 0x000f680000100a00 */
[----:B------:R-:W5:Y:S04]  /*d450*/  LDL.64 R14, [R1+0x80] ;  /* 0x00008000010e7983 */ /* 0x000f680000100a00 */
[----:B------:R-:W5:Y:S04]  /*d460*/  LDL.64 R20, [R1+0x70] ;  /* 0x0000700001147983 */ /* 0x000f680000100a00 */
[----:B--2---:R-:W2:Y:S04]  /*d470*/  LDL.64 R10, [R1+0x60] ;  /* 0x00006000010a7983 */ /* 0x004ea80000100a00 */
[----:B------:R-:W2:Y:S04]  /*d480*/  LDL.64 R18, [R1+0x78] ;  /* 0x0000780001127983 */ /* 0x000ea80000100a00 */
[----:B-1----:R-:W2:Y:S01]  /*d490*/  LDL.64 R12, [R1+0x68] ;  /* 0x00006800010c7983 */ /* 0x002ea20000100a00 */
[----:B------:R-:W-:-:S02]  /*d4a0*/  SHF.L.W.U32.HI R28, R6, 0x1a, R6 ;  /* 0x0000001a061c7819 */ /* 0x000fc40000010e06 */
[C-C-:B------:R-:W-:Y:S02]  /*d4b0*/  SHF.L.W.U32.HI R29, R6.reuse, 0x15, R6.reuse ;  /* 0x00000015061d7819 */ /* 0x140fe40000010e06 */
[----:B------:R-:W-:Y:S02]  /*d4c0*/  SHF.L.W.U32.HI R30, R6, 0x7, R6 ;  /* 0x00000007061e7819 */ /* 0x000fe40000010e06 */
[--C-:B------:R-:W-:Y:S02]  /*d4d0*/  SHF.L.W.U32.HI R35, R2, 0x13, R2.reuse ;  /* 0x0000001302237819 */ /* 0x100fe40000010e02 */
[----:B------:R-:W-:Y:S02]  /*d4e0*/  LOP3.LUT R29, R30, R28, R29, 0x96, !PT ;  /* 0x0000001c1e1d7212 */ /* 0x000fe400078e961d */
[--C-:B------:R-:W-:Y:S02]  /*d4f0*/  SHF.L.W.U32.HI R36, R2, 0xa, R2.reuse ;  /* 0x0000000a02247819 */ /* 0x100fe40000010e02 */
[----:B------:R-:W-:-:S02]  /*d500*/  LOP3.LUT R39, R4, R3, R2, 0xe8, !PT ;  /* 0x0000000304277212 */ /* 0x000fc400078ee802 */
[----:B---3--:R-:W-:Y:S02]  /*d510*/  PRMT R0, R31, 0x7771, RZ ;  /* 0x000077711f007816 */ /* 0x008fe400000000ff */
[----:B----4-:R-:W-:-:S03]  /*d520*/  PRMT R28, R22, 0x7771, RZ ;  /* 0x00007771161c7816 */ /* 0x010fc600000000ff */
[----:B------:R-:W-:Y:S01]  /*d530*/  IMAD.U32 R26, R0, 0x10000, RZ ;  /* 0x00010000001a7824 */ /* 0x000fe200078e00ff */
[C---:B------:R-:W-:Y:S02]  /*d540*/  PRMT R0, R31.reuse, 0x7770, RZ ;  /* 0x000077701f007816 */ /* 0x040fe400000000ff */
[----:B------:R-:W-:Y:S01]  /*d550*/  PRMT R33, R22, 0x7772, RZ ;  /* 0x0000777216217816 */ /* 0x000fe200000000ff */
[----:B------:R-:W-:Y:S01]  /*d560*/  IMAD.U32 R28, R28, 0x10000, RZ ;  /* 0x000100001c1c7824 */ /* 0x000fe200078e00ff */
[----:B------:R-:W-:Y:S02]  /*d570*/  LOP3.LUT R27, R26, 0xff0000, RZ, 0xc0, !PT ;  /* 0x00ff00001a1b7812 */ /* 0x000fe400078ec0ff */
[----:B------:R-:W-:Y:S01]  /*d580*/  PRMT R26, R31, 0x7773, RZ ;  /* 0x000077731f1a7816 */ /* 0x000fe200000000ff */
[----:B------:R-:W-:Y:S01]  /*d590*/  IMAD.SHL.U32 R33, R33, 0x100, RZ ;  /* 0x0000010021217824 */ /* 0x000fe200078e00ff */
[----:B------:R-:W-:Y:S01]  /*d5a0*/  LOP3.LUT R28, R28, 0xff0000, RZ, 0xc0, !PT ;  /* 0x00ff00001c1c7812 */ /* 0x000fe200078ec0ff */
[----:B------:R-:W-:Y:S01]  /*d5b0*/  IMAD R27, R0, 0x1000000, R27 ;  /* 0x01000000001b7824 */ /* 0x000fe200078e021b */
[----:B------:R-:W-:-:S02]  /*d5c0*/  PRMT R0, R31, 0x7772, RZ ;  /* 0x000077721f007816 */ /* 0x000fc400000000ff */
[C---:B-----5:R-:W-:Y:S02]  /*d5d0*/  PRMT R38, R16.reuse, 0x7770, RZ ;  /* 0x0000777010267816 */ /* 0x060fe400000000ff */
[----:B------:R-:W-:Y:S01]  /*d5e0*/  PRMT R42, R16, 0x7773, RZ ;  /* 0x00007773102a7816 */ /* 0x000fe200000000ff */
[----:B------:R-:W-:Y:S01]  /*d5f0*/  IMAD.SHL.U32 R0, R0, 0x100, RZ ;  /* 0x0000010000007824 */ /* 0x000fe200078e00ff */
[----:B--2---:R-:W-:-:S04]  /*d600*/  PRMT R50, R19, 0x7772, RZ ;  /* 0x0000777213327816 */ /* 0x004fc800000000ff */
[----:B------:R-:W-:Y:S02]  /*d610*/  LOP3.LUT R31, R26, R27, R0, 0xfe, !PT ;  /* 0x0000001b1a1f7212 */ /* 0x000fe400078efe00 */
[----:B------:R-:W-:Y:S01]  /*d620*/  LOP3.LUT R26, R7, R6, R8, 0xe2, !PT ;  /* 0x00000006071a7212 */ /* 0x000fe200078ee208 */
[----:B------:R-:W-:Y:S01]  /*d630*/  IMAD.SHL.U32 R53, R50, 0x100, RZ ;  /* 0x0000010032357824 */ /* 0x000fe200078e00ff */
[----:B------:R-:W-:Y:S02]  /*d640*/  PRMT R27, R22, 0x7770, RZ ;  /* 0x00007770161b7816 */ /* 0x000fe400000000ff */
[----:B------:R-:W-:Y:S02]  /*d650*/  IADD3 R26, PT, PT, R26, R29, R31 ;  /* 0x0000001d1a1a7210 */ /* 0x000fe40007ffe01f */
[----:B------:R-:W-:Y:S01]  /*d660*/  PRMT R0, R24, 0x7771, RZ ;  /* 0x0000777118007816 */ /* 0x000fe200000000ff */
[----:B------:R-:W-:Y:S01]  /*d670*/  IMAD R34, R27, 0x1000000, R28 ;  /* 0x010000001b227824 */ /* 0x000fe200078e021c */
[----:B------:R-:W-:-:S03]  /*d680*/  IADD3 R26, PT, PT, R26, 0x428a2f98, R9 ;  /* 0x428a2f981a1a7810 */ /* 0x000fc60007ffe009 */
[----:B------:R-:W-:Y:S01]  /*d690*/  IMAD.U32 R27, R0, 0x10000, RZ ;  /* 0x00010000001b7824 */ /* 0x000fe200078e00ff */
[----:B------:R-:W-:Y:S01]  /*d6a0*/  PRMT R0, R24, 0x7770, RZ ;  /* 0x0000777018007816 */ /* 0x000fe200000000ff */
[----:B------:R-:W-:-:S03]  /*d6b0*/  IMAD.IADD R28, R5, 0x1, R26 ;  /* 0x00000001051c7824 */ /* 0x000fc600078e021a */
[----:B------:R-:W-:Y:S02]  /*d6c0*/  LOP3.LUT R27, R27, 0xff0000, RZ, 0xc0, !PT ;  /* 0x00ff00001b1b7812 */ /* 0x000fe400078ec0ff */
[C-C-:B------:R-:W-:Y:S02]  /*d6d0*/  SHF.L.W.U32.HI R29, R28.reuse, 0x1a, R28.reuse ;  /* 0x0000001a1c1d7819 */ /* 0x140fe40000010e1c */
[--C-:B------:R-:W-:Y:S01]  /*d6e0*/  SHF.L.W.U32.HI R30, R28, 0x15, R28.reuse ;  /* 0x000000151c1e7819 */ /* 0x100fe20000010e1c */
[----:B------:R-:W-:Y:S01]  /*d6f0*/  IMAD R27, R0, 0x1000000, R27 ;  /* 0x01000000001b7824 */ /* 0x000fe200078e021b */
[----:B------:R-:W-:Y:S02]  /*d700*/  SHF.L.W.U32.HI R32, R28, 0x7, R28 ;  /* 0x000000071c207819 */ /* 0x000fe40000010e1c */
[----:B------:R-:W-:Y:S02]  /*d710*/  PRMT R0, R24, 0x7772, RZ ;  /* 0x0000777218007816 */ /* 0x000fe400000000ff */
[----:B------:R-:W-:-:S02]  /*d720*/  LOP3.LUT R30, R32, R29, R30, 0x96, !PT ;  /* 0x0000001d201e7212 */ /* 0x000fc400078e961e */
[----:B------:R-:W-:Y:S01]  /*d730*/  LOP3.LUT R29, R34, R33, RZ, 0xfc, !PT ;  /* 0x00000021221d7212 */ /* 0x000fe200078efcff */
[----:B------:R-:W-:Y:S01]  /*d740*/  IMAD.SHL.U32 R0, R0, 0x100, RZ ;  /* 0x0000010000007824 */ /* 0x000fe200078e00ff */
[----:B------:R-:W-:Y:S02]  /*d750*/  PRMT R34, R22, 0x7773, RZ ;  /* 0x0000777316227816 */ /* 0x000fe400000000ff */
[----:B------:R-:W-:Y:S02]  /*d760*/  PRMT R22, R23, 0x7771, RZ ;  /* 0x0000777117167816 */ /* 0x000fe400000000ff */
[----:B------:R-:W-:Y:S02]  /*d770*/  LOP3.LUT R34, R29, R34, RZ, 0xfc, !PT ;  /* 0x000000221d227212 */ /* 0x000fe400078efcff */
[----:B------:R-:W-:Y:S01]  /*d780*/  LOP3.LUT R33, R6, R28, R7, 0xe2, !PT ;  /* 0x0000001c06217212 */ /* 0x000fe200078ee207 */
[----:B------:R-:W-:Y:S01]  /*d790*/  IMAD.U32 R22, R22, 0x10000, RZ ;  /* 0x0001000016167824 */ /* 0x000fe200078e00ff */
[----:B------:R-:W-:-:S02]  /*d7a0*/  SHF.L.W.U32.HI R32, R2, 0x1e, R2 ;  /* 0x0000001e02207819 */ /* 0x000fc40000010e02 */
[----:B------:R-:W-:Y:S02]  /*d7b0*/  IADD3 R33, PT, PT, R33, R30, R34 ;  /* 0x0000001e21217210 */ /* 0x000fe40007ffe022 */
[----:B------:R-:W-:Y:S02]  /*d7c0*/  LOP3.LUT R32, R36, R35, R32, 0x96, !PT ;  /* 0x0000002324207212 */ /* 0x000fe400078e9620 */
[----:B------:R-:W-:Y:S02]  /*d7d0*/  LOP3.LUT R0, R27, R0, RZ, 0xfc, !PT ;  /* 0x000000001b007212 */ /* 0x000fe400078efcff */
[----:B------:R-:W-:Y:S02]  /*d7e0*/  LOP3.LUT R35, R22, 0xff0000, RZ, 0xc0, !PT ;  /* 0x00ff000016237812 */ /* 0x000fe400078ec0ff */
[----:B------:R-:W-:Y:S02]  /*d7f0*/  IADD3 R27, PT, PT, R33, 0x71374491, R8 ;  /* 0x71374491211b7810 */ /* 0x000fe40007ffe008 */
[----:B------:R-:W-:-:S02]  /*d800*/  PRMT R30, R23, 0x7770, RZ ;  /* 0x00007770171e7816 */ /* 0x000fc400000000ff */
[----:B------:R-:W-:Y:S01]  /*d810*/  PRMT R22, R23, 0x7772, RZ ;  /* 0x0000777217167816 */ /* 0x000fe200000000ff */
[----:B------:R-:W-:Y:S01]  /*d820*/  IMAD.IADD R33, R4, 0x1, R27 ;  /* 0x0000000104217824 */ /* 0x000fe200078e021b */
[----:B------:R-:W-:Y:S01]  /*d830*/  IADD3 R39, PT, PT, R26, R32, R39 ;  /* 0x000000201a277210 */ /* 0x000fe20007ffe027 */
[----:B------:R-:W-:Y:S01]  /*d840*/  IMAD R30, R30, 0x1000000, R35 ;  /* 0x010000001e1e7824 */ /* 0x000fe200078e0223 */
[----:B------:R-:W-:Y:S01]  /*d850*/  PRMT R36, R16, 0x7771, RZ ;  /* 0x0000777110247816 */ /* 0x000fe200000000ff */
[----:B------:R-:W-:Y:S01]  /*d860*/  IMAD.SHL.U32 R37, R22, 0x100, RZ ;  /* 0x0000010016257824 */ /* 0x000fe200078e00ff */
[C-C-:B------:R-:W-:Y:S02]  /*d870*/  SHF.L.W.U32.HI R22, R33.reuse, 0x1a, R33.reuse ;  /* 0x0000001a21167819 */ /* 0x140fe40000010e21 */
[C-C-:B------:R-:W-:Y:S01]  /*d880*/  SHF.L.W.U32.HI R35, R33.reuse, 0x15, R33.reuse ;  /* 0x0000001521237819 */ /* 0x140fe20000010e21 */
[----:B------:R-:W-:Y:S01]  /*d890*/  IMAD.U32 R36, R36, 0x10000, RZ ;  /* 0x0001000024247824 */ /* 0x000fe200078e00ff */
[----:B------:R-:W-:-:S02]  /*d8a0*/  SHF.L.W.U32.HI R26, R33, 0x7, R33 ;  /* 0x00000007211a7819 */ /* 0x000fc40000010e21 */
[----:B------:R-:W-:Y:S02]  /*d8b0*/  LOP3.LUT R37, R30, R37, RZ, 0xfc, !PT ;  /* 0x000000251e257212 */ /* 0x000fe400078efcff */
[----:B------:R-:W-:Y:S02]  /*d8c0*/  PRMT R30, R23, 0x7773, RZ ;  /* 0x00007773171e7816 */ /* 0x000fe400000000ff */
[----:B------:R-:W-:Y:S02]  /*d8d0*/  LOP3.LUT R32, R26, R22, R35, 0x96, !PT ;  /* 0x000000161a207212 */ /* 0x000fe400078e9623 */
[----:B------:R-:W-:Y:S02]  /*d8e0*/  LOP3.LUT R22, R37, R30, RZ, 0xfc, !PT ;  /* 0x0000001e25167212 */ /* 0x000fe400078efcff */
[C-C-:B------:R-:W-:Y:S02]  /*d8f0*/  SHF.L.W.U32.HI R26, R39.reuse, 0x1e, R39.reuse ;  /* 0x0000001e271a7819 */ /* 0x140fe40000010e27 */
[----:B------:R-:W-:-:S02]  /*d900*/  SHF.L.W.U32.HI R35, R39, 0x13, R39 ;  /* 0x0000001327237819 */ /* 0x000fc40000010e27 */
[----:B------:R-:W-:Y:S02]  /*d910*/  SHF.L.W.U32.HI R30, R39, 0xa, R39 ;  /* 0x0000000a271e7819 */ /* 0x000fe40000010e27 */
[----:B------:R-:W-:Y:S02]  /*d920*/  PRMT R23, R15, 0x7771, RZ ;  /* 0x000077710f177816 */ /* 0x000fe400000000ff */
[----:B------:R-:W-:Y:S02]  /*d930*/  LOP3.LUT R43, R36, 0xff0000, RZ, 0xc0, !PT ;  /* 0x00ff0000242b7812 */ /* 0x000fe400078ec0ff */
[----:B------:R-:W-:Y:S01]  /*d940*/  LOP3.LUT R35, R30, R35, R26, 0x96, !PT ;  /* 0x000000231e237212 */ /* 0x000fe200078e961a */
[----:B------:R-:W-:Y:S01]  /*d950*/  IMAD.U32 R26, R23, 0x10000, RZ ;  /* 0x00010000171a7824 */ /* 0x000fe200078e00ff */
[----:B------:R-:W-:Y:S01]  /*d960*/  LOP3.LUT R41, R28, R33, R6, 0xe2, !PT ;  /* 0x000000211c297212 */ /* 0x000fe200078ee206 */
[----:B------:R-:W-:Y:S01]  /*d970*/  IMAD R43, R38, 0x1000000, R43 ;  /* 0x01000000262b7824 */ /* 0x000fe200078e022b */
[----:B------:R-:W-:-:S02]  /*d980*/  PRMT R23, R15, 0x7770, RZ ;  /* 0x000077700f177816 */ /* 0x000fc400000000ff */
[----:B------:R-:W-:Y:S02]  /*d990*/  IADD3 R30, PT, PT, R41, R32, R22 ;  /* 0x00000020291e7210 */ /* 0x000fe40007ffe016 */
[----:B------:R-:W-:Y:S02]  /*d9a0*/  LOP3.LUT R38, R3, R2, R39, 0xe8, !PT ;  /* 0x0000000203267212 */ /* 0x000fe400078ee827 */
[----:B------:R-:W-:Y:S02]  /*d9b0*/  LOP3.LUT R26, R26, 0xff0000, RZ, 0xc0, !PT ;  /* 0x00ff00001a1a7812 */ /* 0x000fe400078ec0ff */
[----:B------:R-:W-:Y:S02]  /*d9c0*/  PRMT R32, R16, 0x7772, RZ ;  /* 0x0000777210207816 */ /* 0x000fe400000000ff */
[----:B------:R-:W-:Y:S02]  /*d9d0*/  IADD3 R30, PT, PT, R30, -0x4a3f0431, R7 ;  /* 0xb5c0fbcf1e1e7810 */ /* 0x000fe40007ffe007 */
[----:B------:R-:W-:Y:S01]  /*d9e0*/  IADD3 R38, PT, PT, R27, R35, R38 ;  /* 0x000000231b267210 */ /* 0x000fe20007ffe026 */
[----:B------:R-:W-:Y:S01]  /*d9f0*/  IMAD R27, R23, 0x1000000, R26 ;  /* 0x01000000171b7824 */ /* 0x000fe200078e021a */
[----:B------:R-:W-:Y:S01]  /*da00*/  PRMT R23, R15, 0x7772, RZ ;  /* 0x000077720f177816 */ /* 0x000fe200000000ff */
[----:B------:R-:W-:Y:S01]  /*da10*/  IMAD.SHL.U32 R32, R32, 0x100, RZ ;  /* 0x0000010020207824 */ /* 0x000fe200078e00ff */
[C---:B------:R-:W-:Y:S01]  /*da20*/  SHF.L.W.U32.HI R26, R38.reuse, 0x1e, R38 ;  /* 0x0000001e261a7819 */ /* 0x040fe20000010e26 */
[----:B------:R-:W-:Y:S01]  /*da30*/  IMAD.IADD R41, R3, 0x1, R30 ;  /* 0x0000000103297824 */ /* 0x000fe200078e021e */
[----:B------:R-:W-:Y:S01]  /*da40*/  SHF.L.W.U32.HI R35, R38, 0x13, R38 ;  /* 0x0000001326237819 */ /* 0x000fe20000010e26 */
[----:B------:R-:W-:Y:S01]  /*da50*/  IMAD.SHL.U32 R16, R23, 0x100, RZ ;  /* 0x0000010017107824 */ /* 0x000fe200078e00ff */
[----:B------:R-:W-:-:S02]  /*da60*/  LOP3.LUT R47, R43, R32, RZ, 0xfc, !PT ;  /* 0x000000202b2f7212 */ /* 0x000fc400078efcff */
[----:B------:R-:W-:Y:S02]  /*da70*/  SHF.L.W.U32.HI R32, R38, 0xa, R38 ;  /* 0x0000000a26207819 */ /* 0x000fe40000010e26 */
[C-C-:B------:R-:W-:Y:S02]  /*da80*/  SHF.L.W.U32.HI R36, R41.reuse, 0x1a, R41.reuse ;  /* 0x0000001a29247819 */ /* 0x140fe40000010e29 */
[C-C-:B------:R-:W-:Y:S02]  /*da90*/  SHF.L.W.U32.HI R43, R41.reuse, 0x15, R41.reuse ;  /* 0x00000015292b7819 */ /* 0x140fe40000010e29 */
[----:B------:R-:W-:Y:S02]  /*daa0*/  SHF.L.W.U32.HI R40, R41, 0x7, R41 ;  /* 0x0000000729287819 */ /* 0x000fe40000010e29 */
[----:B------:R-:W-:Y:S02]  /*dab0*/  LOP3.LUT R23, R27, R16, RZ, 0xfc, !PT ;  /* 0x000000101b177212 */ /* 0x000fe400078efcff */
[----:B------:R-:W-:-:S02]  /*dac0*/  LOP3.LUT R32, R32, R35, R26, 0x96, !PT ;  /* 0x0000002320207212 */ /* 0x000fc400078e961a */
[----:B------:R-:W-:Y:S02]  /*dad0*/  LOP3.LUT R45, R2, R39, R38, 0xe8, !PT ;  /* 0x00000027022d7212 */ /* 0x000fe400078ee826 */
[----:B------:R-:W-:Y:S02]  /*dae0*/  PRMT R16, R17, 0x7771, RZ ;  /* 0x0000777111107816 */ /* 0x000fe400000000ff */
[----:B------:R-:W-:Y:S02]  /*daf0*/  LOP3.LUT R36, R40, R36, R43, 0x96, !PT ;  /* 0x0000002428247212 */ /* 0x000fe400078e962b */
[----:B------:R-:W-:Y:S02]  /*db00*/  LOP3.LUT R26, R47, R42, RZ, 0xfc, !PT ;  /* 0x0000002a2f1a7212 */ /* 0x000fe400078efcff */
[----:B------:R-:W-:Y:S02]  /*db10*/  LOP3.LUT R35, R33, R41, R28, 0xe2, !PT ;  /* 0x0000002921237212 */ /* 0x000fe400078ee21c */
[----:B------:R-:W-:Y:S01]  /*db20*/  IADD3 R45, PT, PT, R30, R32, R45 ;  /* 0x000000201e2d7210 */ /* 0x000fe20007ffe02d */
[----:B------:R-:W-:Y:S01]  /*db30*/  IMAD.U32 R32, R16, 0x10000, RZ ;  /* 0x0001000010207824 */ /* 0x000fe200078e00ff */
[----:B------:R-:W-:-:S02]  /*db40*/  IADD3 R27, PT, PT, R35, R36, R26 ;  /* 0x00000024231b7210 */ /* 0x000fc40007ffe01a */
[C-C-:B------:R-:W-:Y:S02]  /*db50*/  SHF.L.W.U32.HI R16, R45.reuse, 0x1e, R45.reuse ;  /* 0x0000001e2d107819 */ /* 0x140fe40000010e2d */
[C-C-:B------:R-:W-:Y:S02]  /*db60*/  SHF.L.W.U32.HI R35, R45.reuse, 0x13, R45.reuse ;  /* 0x000000132d237819 */ /* 0x140fe40000010e2d */
[----:B------:R-:W-:Y:S02]  /*db70*/  SHF.L.W.U32.HI R30, R45, 0xa, R45 ;  /* 0x0000000a2d1e7819 */ /* 0x000fe40000010e2d */
[----:B------:R-:W-:Y:S02]  /*db80*/  IADD3 R27, PT, PT, R27, -0x164a245b, R6 ;  /* 0xe9b5dba51b1b7810 */ /* 0x000fe40007ffe006 */
[----:B------:R-:W-:Y:S02]  /*db90*/  PRMT R40, R17, 0x7770, RZ ;  /* 0x0000777011287816 */ /* 0x000fe400000000ff */
[----:B------:R-:W-:-:S02]  /*dba0*/  LOP3.LUT R43, R32, 0xff0000, RZ, 0xc0, !PT ;  /* 0x00ff0000202b7812 */ /* 0x000fc400078ec0ff */
[----:B------:R-:W-:Y:S02]  /*dbb0*/  PRMT R36, R17, 0x7772, RZ ;  /* 0x0000777211247816 */ /* 0x000fe400000000ff */
[----:B------:R-:W-:Y:S01]  /*dbc0*/  LOP3.LUT R32, R30, R35, R16, 0x96, !PT ;  /* 0x000000231e207212 */ /* 0x000fe200078e9610 */
[----:B------:R-:W-:Y:S01]  /*dbd0*/  IMAD.IADD R16, R2, 0x1, R27 ;  /* 0x0000000102107824 */ /* 0x000fe200078e021b */
[----:B------:R-:W-:Y:S01]  /*dbe0*/  LOP3.LUT R30, R39, R38, R45, 0xe8, !PT ;  /* 0x00000026271e7212 */ /* 0x000fe200078ee82d */
[----:B------:R-:W-:Y:S01]  /*dbf0*/  IMAD R49, R40, 0x1000000, R43 ;  /* 0x0100000028317824 */ /* 0x000fe200078e022b */
[----:B------:R-:W-:Y:S01]  /*dc00*/  PRMT R35, R24, 0x7773, RZ ;  /* 0x0000777318237816 */ /* 0x000fe200000000ff */
[----:B------:R-:W-:Y:S01]  /*dc10*/  IMAD.SHL.U32 R42, R36, 0x100, RZ ;  /* 0x00000100242a7824 */ /* 0x000fe200078e00ff */
[C-C-:B------:R-:W-:Y:S02]  /*dc20*/  SHF.L.W.U32.HI R36, R16.reuse, 0x1a, R16.reuse ;  /* 0x0000001a10247819 */ /* 0x140fe40000010e10 */
[----:B------:R-:W-:-:S02]  /*dc30*/  SHF.L.W.U32.HI R43, R16, 0x15, R16 ;  /* 0x00000015102b7819 */ /* 0x000fc40000010e10 */
[----:B------:R-:W-:Y:S02]  /*dc40*/  SHF.L.W.U32.HI R40, R16, 0x7, R16 ;  /* 0x0000000710287819 */ /* 0x000fe40000010e10 */
[----:B------:R-:W-:Y:S02]  /*dc50*/  IADD3 R24, PT, PT, R27, R32, R30 ;  /* 0x000000201b187210 */ /* 0x000fe40007ffe01e */
[----:B------:R-:W-:Y:S02]  /*dc60*/  LOP3.LUT R49, R49, R42, RZ, 0xfc, !PT ;  /* 0x0000002a31317212 */ /* 0x000fe400078efcff */
[----:B------:R-:W-:Y:S02]  /*dc70*/  PRMT R30, R17, 0x7773, RZ ;  /* 0x00007773111e7816 */ /* 0x000fe400000000ff */
[----:B------:R-:W-:Y:S02]  /*dc80*/  LOP3.LUT R44, R40, R36, R43, 0x96, !PT ;  /* 0x00000024282c7212 */ /* 0x000fe400078e962b */
[----:B------:R-:W-:-:S02]  /*dc90*/  LOP3.LUT R30, R49, R30, RZ, 0xfc, !PT ;  /* 0x0000001e311e7212 */ /* 0x000fc400078efcff */
[----:B------:R-:W-:Y:S02]  /*dca0*/  LOP3.LUT R43, R41, R16, R33, 0xe2, !PT ;  /* 0x00000010292b7212 */ /* 0x000fe400078ee221 */
[----:B------:R-:W-:Y:S02]  /*dcb0*/  LOP3.LUT R27, R0, R35, RZ, 0xfc, !PT ;  /* 0x00000023001b7212 */ /* 0x000fe400078efcff */
[----:B------:R-:W-:Y:S02]  /*dcc0*/  PRMT R32, R15, 0x7773, RZ ;  /* 0x000077730f207816 */ /* 0x000fe400000000ff */
[----:B------:R-:W-:Y:S02]  /*dcd0*/  IADD3 R51, PT, PT, R43, R44, R30 ;  /* 0x0000002c2b337210 */ /* 0x000fe40007ffe01e */
[C-C-:B------:R-:W-:Y:S02]  /*dce0*/  SHF.L.W.U32.HI R35, R24.reuse, 0x1e, R24.reuse ;  /* 0x0000001e18237819 */ /* 0x140fe40000010e18 */
[----:B------:R-:W-:-:S02]  /*dcf0*/  SHF.L.W.U32.HI R40, R24, 0x13, R24 ;  /* 0x0000001318287819 */ /* 0x000fc40000010e18 */
[----:B------:R-:W-:Y:S02]  /*dd00*/  SHF.L.W.U32.HI R42, R24, 0xa, R24 ;  /* 0x0000000a182a7819 */ /* 0x000fe40000010e18 */
[----:B------:R-:W-:Y:S02]  /*dd10*/  SHF.R.U32.HI R17, RZ, 0xa, R0 ;  /* 0x0000000aff117819 */ /* 0x000fe40000011600 */
[C-C-:B------:R-:W-:Y:S02]  /*dd20*/  SHF.L.W.U32.HI R36, R0.reuse, 0xf, R27.reuse ;  /* 0x0000000f00247819 */ /* 0x140fe40000010e1b */
[----:B------:R-:W-:Y:S02]  /*dd30*/  SHF.L.W.U32.HI R15, R0, 0xd, R27 ;  /* 0x0000000d000f7819 */ /* 0x000fe40000010e1b */
[----:B------:R-:W-:Y:S02]  /*dd40*/  LOP3.LUT R32, R23, R32, RZ, 0xfc, !PT ;  /* 0x0000002017207212 */ /* 0x000fe400078efcff */
[----:B------:R-:W-:-:S02]  /*dd50*/  IADD3 R44, PT, PT, R51, 0x3956c25b, R28 ;  /* 0x3956c25b332c7810 */ /* 0x000fc40007ffe01c */
[----:B------:R-:W-:Y:S02]  /*dd60*/  LOP3.LUT R43, R42, R40, R35, 0x96, !PT ;  /* 0x000000282a2b7212 */ /* 0x000fe400078e9623 */
[--C-:B------:R-:W-:Y:S02]  /*dd70*/  SHF.L.W.U32.HI R28, R29, 0xe, R34.reuse ;  /* 0x0000000e1d1c7819 */ /* 0x100fe40000010e22 */
[----:B------:R-:W-:Y:S02]  /*dd80*/  LOP3.LUT R36, R17, R36, R15, 0x96, !PT ;  /* 0x0000002411247212 */ /* 0x000fe400078e960f */
[--C-:B------:R-:W-:Y:S02]  /*dd90*/  SHF.L.W.U32.HI R35, R34, 0x19, R34.reuse ;  /* 0x0000001922237819 */ /* 0x100fe40000010e22 */
[----:B------:R-:W-:Y:S02]  /*dda0*/  SHF.R.U32.HI R29, RZ, 0x3, R34 ;  /* 0x00000003ff1d7819 */ /* 0x000fe40000011622 */
[----:B------:R-:W-:-:S02]  /*ddb0*/  SHF.R.U32.HI R17, RZ, 0xa, R23 ;  /* 0x0000000aff117819 */ /* 0x000fc40000011617 */
[C-C-:B------:R-:W-:Y:S02]  /*ddc0*/  SHF.L.W.U32.HI R40, R23.reuse, 0xf, R32.reuse ;  /* 0x0000000f17287819 */ /* 0x140fe40000010e20 */
[----:B------:R-:W-:Y:S02]  /*ddd0*/  SHF.L.W.U32.HI R15, R23, 0xd, R32 ;  /* 0x0000000d170f7819 */ /* 0x000fe40000010e20 */
[----:B------:R-:W-:Y:S02]  /*dde0*/  LOP3.LUT R42, R38, R45, R24, 0xe8, !PT ;  /* 0x0000002d262a7212 */ /* 0x000fe400078ee818 */
[----:B------:R-:W-:Y:S02]  /*ddf0*/  LOP3.LUT R35, R29, R35, R28, 0x96, !PT ;  /* 0x000000231d237212 */ /* 0x000fe400078e961c */
[----:B------:R-:W-:Y:S01]  /*de00*/  LOP3.LUT R40, R17, R40, R15, 0x96, !PT ;  /* 0x0000002811287212 */ /* 0x000fe200078e960f */
[----:B------:R-:W-:Y:S01]  /*de10*/  IMAD.IADD R17, R39, 0x1, R44 ;  /* 0x0000000127117824 */ /* 0x000fe200078e022c */
[----:B------:R-:W-:-:S02]  /*de20*/  IADD3 R29, PT, PT, R44, R43, R42 ;  /* 0x0000002b2c1d7210 */ /* 0x000fc40007ffe02a */
[--C-:B------:R-:W-:Y:S02]  /*de30*/  SHF.L.W.U32.HI R37, R37, 0xe, R22.reuse ;  /* 0x0000000e25257819 */ /* 0x100fe40000010e16 */
[--C-:B------:R-:W-:Y:S02]  /*de40*/  SHF.L.W.U32.HI R42, R22, 0x19, R22.reuse ;  /* 0x00000019162a7819 */ /* 0x100fe40000010e16 */
[----:B------:R-:W-:Y:S02]  /*de50*/  SHF.R.U32.HI R15, RZ, 0x3, R22 ;  /* 0x00000003ff0f7819 */ /* 0x000fe40000011616 */
[----:B------:R-:W-:Y:S02]  /*de60*/  SHF.L.W.U32.HI R44, R17, 0x1a, R17 ;  /* 0x0000001a112c7819 */ /* 0x000fe40000010e11 */
[----:B------:R-:W-:Y:S02]  /*de70*/  LOP3.LUT R42, R15, R42, R37, 0x96, !PT ;  /* 0x0000002a0f2a7212 */ /* 0x000fe400078e9625 */
[----:B------:R-:W-:-:S02]  /*de80*/  SHF.L.W.U32.HI R39, R17, 0x15, R17 ;  /* 0x0000001511277819 */ /* 0x000fc40000010e11 */
[----:B------:R-:W-:Y:S02]  /*de90*/  SHF.L.W.U32.HI R28, R17, 0x7, R17 ;  /* 0x00000007111c7819 */ /* 0x000fe40000010e11 */
[----:B------:R-:W-:Y:S02]  /*dea0*/  PRMT R37, R20, 0x7771, RZ ;  /* 0x0000777114257816 */ /* 0x000fe400000000ff */
[----:B------:R-:W-:Y:S02]  /*deb0*/  LOP3.LUT R44, R28, R44, R39, 0x96, !PT ;  /* 0x0000002c1c2c7212 */ /* 0x000fe400078e9627 */
[--C-:B------:R-:W-:Y:S01]  /*dec0*/  SHF.L.W.U32.HI R39, R29, 0x1e, R29.reuse ;  /* 0x0000001e1d277819 */ /* 0x100fe20000010e1d */
[----:B------:R-:W-:Y:S01]  /*ded0*/  IMAD.U32 R43, R37, 0x10000, RZ ;  /* 0x00010000252b7824 */ /* 0x000fe200078e00ff */
[C-C-:B------:R-:W-:Y:S02]  /*dee0*/  SHF.L.W.U32.HI R28, R29.reuse, 0x13, R29.reuse ;  /* 0x000000131d1c7819 */ /* 0x140fe40000010e1d */
[----:B------:R-:W-:-:S02]  /*def0*/  SHF.L.W.U32.HI R15, R29, 0xa, R29 ;  /* 0x0000000a1d0f7819 */ /* 0x000fc40000010e1d */
[----:B------:R-:W-:Y:S02]  /*df00*/  PRMT R37, R21, 0x7771, RZ ;  /* 0x0000777115257816 */ /* 0x000fe400000000ff */
[----:B------:R-:W-:Y:S02]  /*df10*/  LOP3.LUT R39, R15, R28, R39, 0x96, !PT ;  /* 0x0000001c0f277212 */ /* 0x000fe400078e9627 */
[C---:B------:R-:W-:Y:S01]  /*df20*/  PRMT R15, R20.reuse, 0x7770, RZ ;  /* 0x00007770140f7816 */ /* 0x040fe200000000ff */
[----:B------:R-:W-:Y:S01]  /*df30*/  IMAD.U32 R37, R37, 0x10000, RZ ;  /* 0x0001000025257824 */ /* 0x000fe200078e00ff */
[----:B------:R-:W-:Y:S02]  /*df40*/  LOP3.LUT R46, R43, 0xff0000, RZ, 0xc0, !PT ;  /* 0x00ff00002b2e7812 */ /* 0x000fe400078ec0ff */
[----:B------:R-:W-:Y:S02]  /*df50*/  PRMT R28, R20, 0x7772, RZ ;  /* 0x00007772141c7816 */ /* 0x000fe400000000ff */
[----:B------:R-:W-:Y:S01]  /*df60*/  LOP3.LUT R48, R37, 0xff0000, RZ, 0xc0, !PT ;  /* 0x00ff000025307812 */ /* 0x000fe200078ec0ff */
[----:B------:R-:W-:Y:S01]  /*df70*/  IMAD R46, R15, 0x1000000, R46 ;  /* 0x010000000f2e7824 */ /* 0x000fe200078e022e */
[----:B------:R-:W-:Y:S01]  /*df80*/  PRMT R15, R21, 0x7770, RZ ;  /* 0x00007770150f7816 */ /* 0x000fe200000000ff */
[----:B------:R-:W-:Y:S01]  /*df90*/  IMAD.SHL.U32 R37, R28, 0x100, RZ ;  /* 0x000001001c257824 */ /* 0x000fe200078e00ff */
[----:B------:R-:W-:-:S02]  /*dfa0*/  PRMT R28, R10, 0x7771, RZ ;  /* 0x000077710a1c7816 */ /* 0x000fc400000000ff */
[----:B------:R-:W-:Y:S01]  /*dfb0*/  PRMT R20, R20, 0x7773, RZ ;  /* 0x0000777314147816 */ /* 0x000fe200000000ff */
[----:B------:R-:W-:Y:S01]  /*dfc0*/  IMAD R48, R15, 0x1000000, R48 ;  /* 0x010000000f307824 */ /* 0x000fe200078e0230 */
[----:B------:R-:W-:Y:S02]  /*dfd0*/  LOP3.LUT R15, R46, R37, RZ, 0xfc, !PT ;  /* 0x000000252e0f7212 */ /* 0x000fe400078efcff */
[----:B------:R-:W-:Y:S02]  /*dfe0*/  PRMT R37, R21, 0x7772, RZ ;  /* 0x0000777215257816 */ /* 0x000fe400000000ff */
[----:B------:R-:W-:Y:S02]  /*dff0*/  LOP3.LUT R20, R15, R20, RZ, 0xfc, !PT ;  /* 0x000000140f147212 */ /* 0x000fe400078efcff */
[----:B------:R-:W-:Y:S01]  /*e000*/  SHF.L.W.U32.HI R47, R47, 0xe, R26 ;  /* 0x0000000e2f2f7819 */ /* 0x000fe20000010e1a */
[----:B------:R-:W-:Y:S01]  /*e010*/  IMAD.SHL.U32 R43, R37, 0x100, RZ ;  /* 0x00000100252b7824 */ /* 0x000fe200078e00ff */
[----:B------:R-:W-:Y:S01]  /*e020*/  IADD3 R40, PT, PT, R31, R40, R20 ;  /* 0x000000281f287210 */ /* 0x000fe20007ffe014 */
[----:B------:R-:W-:Y:S01]  /*e030*/  IMAD.U32 R37, R28, 0x10000, RZ ;  /* 0x000100001c257824 */ /* 0x000fe200078e00ff */
[----:B------:R-:W-:-:S02]  /*e040*/  SHF.L.W.U32.HI R49, R49, 0xe, R30 ;  /* 0x0000000e31317819 */ /* 0x000fc40000010e1e */
[----:B------:R-:W-:Y:S01]  /*e050*/  LOP3.LUT R28, R48, R43, RZ, 0xfc, !PT ;  /* 0x0000002b301c7212 */ /* 0x000fe200078efcff */
[----:B------:R-:W-:Y:S01]  /*e060*/  IMAD.IADD R35, R35, 0x1, R40 ;  /* 0x0000000123237824 */ /* 0x000fe200078e0228 */
[----:B------:R-:W-:Y:S02]  /*e070*/  LOP3.LUT R46, R37, 0xff0000, RZ, 0xc0, !PT ;  /* 0x00ff0000252e7812 */ /* 0x000fe400078ec0ff */
[C---:B------:R-:W-:Y:S02]  /*e080*/  PRMT R37, R10.reuse, 0x7770, RZ ;  /* 0x000077700a257816 */ /* 0x040fe400000000ff */
[----:B------:R-:W-:Y:S02]  /*e090*/  PRMT R43, R21, 0x7773, RZ ;  /* 0x00007773152b7816 */ /* 0x000fe400000000ff */
[----:B------:R-:W-:Y:S01]  /*e0a0*/  PRMT R48, R19, 0x7771, RZ ;  /* 0x0000777113307816 */ /* 0x000fe200000000ff */
[----:B------:R-:W-:Y:S01]  /*e0b0*/  IMAD R46, R37, 0x1000000, R46 ;  /* 0x01000000252e7824 */ /* 0x000fe200078e022e */
[----:B------:R-:W-:-:S02]  /*e0c0*/  PRMT R37, R10, 0x7772, RZ ;  /* 0x000077720a257816 */ /* 0x000fc400000000ff */
[----:B------:R-:W-:Y:S01]  /*e0d0*/  LOP3.LUT R31, R28, R43, RZ, 0xfc, !PT ;  /* 0x0000002b1c1f7212 */ /* 0x000fe200078efcff */
[----:B------:R-:W-:Y:S01]  /*e0e0*/  IMAD.U32 R48, R48, 0x10000, RZ ;  /* 0x0001000030307824 */ /* 0x000fe200078e00ff */
[----:B------:R-:W-:Y:S01]  /*e0f0*/  PRMT R10, R10, 0x7773, RZ ;  /* 0x000077730a0a7816 */ /* 0x000fe200000000ff */
[----:B------:R-:W-:Y:S01]  /*e100*/  IMAD.SHL.U32 R37, R37, 0x100, RZ ;  /* 0x0000010025257824 */ /* 0x000fe200078e00ff */
[----:B------:R-:W-:Y:S02]  /*e110*/  IADD3 R43, PT, PT, R34, R36, R31 ;  /* 0x00000024222b7210 */ /* 0x000fe40007ffe01f */
[C---:B------:R-:W-:Y:S02]  /*e120*/  PRMT R36, R11.reuse, 0x7770, RZ ;  /* 0x000077700b247816 */ /* 0x040fe400000000ff */
[----:B------:R-:W-:Y:S02]  /*e130*/  LOP3.LUT R21, R46, R37, RZ, 0xfc, !PT ;  /* 0x000000252e157212 */ /* 0x000fe400078efcff */
[----:B------:R-:W-:-:S02]  /*e140*/  PRMT R37, R11, 0x7771, RZ ;  /* 0x000077710b257816 */ /* 0x000fc400000000ff */
[----:B------:R-:W-:Y:S02]  /*e150*/  PRMT R46, R11, 0x7773, RZ ;  /* 0x000077730b2e7816 */ /* 0x000fe400000000ff */
[----:B------:R-:W-:Y:S01]  /*e160*/  SHF.L.W.U32.HI R15, R15, 0xe, R20 ;  /* 0x0000000e0f0f7819 */ /* 0x000fe20000010e14 */
[----:B------:R-:W-:Y:S01]  /*e170*/  IMAD.U32 R34, R37, 0x10000, RZ ;  /* 0x0001000025227824 */ /* 0x000fe200078e00ff */
[----:B------:R-:W-:Y:S02]  /*e180*/  LOP3.LUT R37, R21, R10, RZ, 0xfc, !PT ;  /* 0x0000000a15257212 */ /* 0x000fe400078efcff */
[----:B------:R-:W-:Y:S02]  /*e190*/  LOP3.LUT R10, R16, R17, R41, 0xe2, !PT ;  /* 0x00000011100a7212 */ /* 0x000fe400078ee229 */
[----:B------:R-:W-:Y:S02]  /*e1a0*/  LOP3.LUT R51, R34, 0xff0000, RZ, 0xc0, !PT ;  /* 0x00ff000022337812 */ /* 0x000fe400078ec0ff */
[----:B------:R-:W-:-:S02]  /*e1b0*/  IADD3 R10, PT, PT, R10, R44, R37 ;  /* 0x0000002c0a0a7210 */ /* 0x000fc40007ffe025 */
[----:B------:R-:W-:Y:S01]  /*e1c0*/  PRMT R34, R11, 0x7772, RZ ;  /* 0x000077720b227816 */ /* 0x000fe200000000ff */
[----:B------:R-:W-:Y:S01]  /*e1d0*/  IMAD R44, R36, 0x1000000, R51 ;  /* 0x01000000242c7824 */ /* 0x000fe200078e0233 */
[----:B------:R-:W-:Y:S01]  /*e1e0*/  IADD3 R51, PT, PT, R10, 0x59f111f1, R33 ;  /* 0x59f111f10a337810 */ /* 0x000fe20007ffe021 */
[----:B------:R-:W-:Y:S01]  /*e1f0*/  IMAD.IADD R36, R42, 0x1, R43 ;  /* 0x000000012a247824 */ /* 0x000fe200078e022b */
[----:B------:R-:W-:Y:S01]  /*e200*/  SHF.R.U32.HI R11, RZ, 0xa, R35 ;  /* 0x0000000aff0b7819 */ /* 0x000fe20000011623 */
[----:B------:R-:W-:Y:S01]  /*e210*/  IMAD.SHL.U32 R33, R34, 0x100, RZ ;  /* 0x0000010022217824 */ /* 0x000fe200078e00ff */
[----:B------:R-:W-:Y:S01]  /*e220*/  LOP3.LUT R34, R45, R24, R29, 0xe8, !PT ;  /* 0x000000182d227212 */ /* 0x000fe200078ee81d */
[----:B------:R-:W-:Y:S01]  /*e230*/  IMAD.IADD R10, R38, 0x1, R51 ;  /* 0x00000001260a7824 */ /* 0x000fe200078e0233 */
[----:B------:R-:W-:Y:S02]  /*e240*/  SHF.L.W.U32.HI R38, R36, 0xd, R36 ;  /* 0x0000000d24267819 */ /* 0x000fe40000010e24 */
[----:B------:R-:W-:-:S02]  /*e250*/  LOP3.LUT R33, R44, R33, RZ, 0xfc, !PT ;  /* 0x000000212c217212 */ /* 0x000fc400078efcff */
[----:B------:R-:W-:Y:S02]  /*e260*/  IADD3 R34, PT, PT, R51, R39, R34 ;  /* 0x0000002733227210 */ /* 0x000fe40007ffe022 */
        /* <DEDUP_REMOVED lines=9> */
[----:B------:R-:W-:Y:S02]  /*e300*/  SHF.L.W.U32.HI R40, R35, 0xd, R35 ;  /* 0x0000000d23287819 */ /* 0x000fe40000010e23 */
[----:B------:R-:W-:-:S02]  /*e310*/  LOP3.LUT R51, R17, R10, R16, 0xe2, !PT ;  /* 0x0000000a11337212 */ /* 0x000fc400078ee210 */
[----:B------:R-:W-:Y:S02]  /*e320*/  LOP3.LUT R43, R11, R43, R40, 0x96, !PT ;  /* 0x0000002b0b2b7212 */ /* 0x000fe400078e9628 */
[----:B------:R-:W-:Y:S02]  /*e330*/  IADD3 R46, PT, PT, R51, R42, R38 ;  /* 0x0000002a332e7210 */ /* 0x000fe40007ffe026 */
[--C-:B------:R-:W-:Y:S02]  /*e340*/  SHF.L.W.U32.HI R42, R26, 0x19, R26.reuse ;  /* 0x000000191a2a7819 */ /* 0x100fe40000010e1a */
[----:B------:R-:W-:Y:S02]  /*e350*/  SHF.R.U32.HI R11, RZ, 0x3, R26 ;  /* 0x00000003ff0b7819 */ /* 0x000fe4000001161a */
[--C-:B------:R-:W-:Y:S02]  /*e360*/  SHF.L.W.U32.HI R44, R30, 0x19, R30.reuse ;  /* 0x000000191e2c7819 */ /* 0x100fe40000010e1e */
[----:B------:R-:W-:-:S02]  /*e370*/  SHF.R.U32.HI R40, RZ, 0x3, R30 ;  /* 0x00000003ff287819 */ /* 0x000fc4000001161e */
[----:B------:R-:W-:Y:S02]  /*e380*/  LOP3.LUT R42, R11, R42, R47, 0x96, !PT ;  /* 0x0000002a0b2a7212 */ /* 0x000fe400078e962f */
[----:B------:R-:W-:Y:S02]  /*e390*/  LOP3.LUT R44, R40, R44, R49, 0x96, !PT ;  /* 0x0000002c282c7212 */ /* 0x000fe400078e9631 */
[----:B------:R-:W-:Y:S02]  /*e3a0*/  IADD3 R46, PT, PT, R46, -0x6dc07d5c, R41 ;  /* 0x923f82a42e2e7810 */ /* 0x000fe40007ffe029 */
[----:B------:R-:W-:Y:S02]  /*e3b0*/  PRMT R47, R18, 0x7771, RZ ;  /* 0x00007771122f7816 */ /* 0x000fe400000000ff */
[C---:B------:R-:W-:Y:S01]  /*e3c0*/  SHF.L.W.U32.HI R11, R34.reuse, 0x1e, R34 ;  /* 0x0000001e220b7819 */ /* 0x040fe20000010e22 */
[----:B------:R-:W-:Y:S01]  /*e3d0*/  IMAD.IADD R45, R45, 0x1, R46 ;  /* 0x000000012d2d7824 */ /* 0x000fe200078e022e */
[C-C-:B------:R-:W-:Y:S01]  /*e3e0*/  SHF.L.W.U32.HI R40, R34.reuse, 0x13, R34.reuse ;  /* 0x0000001322287819 */ /* 0x140fe20000010e22 */
[----:B------:R-:W-:Y:S01]  /*e3f0*/  IMAD.U32 R47, R47, 0x10000, RZ ;  /* 0x000100002f2f7824 */ /* 0x000fe200078e00ff */
[----:B------:R-:W-:-:S02]  /*e400*/  SHF.L.W.U32.HI R41, R34, 0xa, R34 ;  /* 0x0000000a22297819 */ /* 0x000fc40000010e22 */
[----:B------:R-:W-:Y:S02]  /*e410*/  LOP3.LUT R51, R48, 0xff0000, RZ, 0xc0, !PT ;  /* 0x00ff000030337812 */ /* 0x000fe400078ec0ff */
[----:B------:R-:W-:Y:S02]  /*e420*/  LOP3.LUT R40, R41, R40, R11, 0x96, !PT ;  /* 0x0000002829287212 */ /* 0x000fe400078e960b */
[----:B------:R-:W-:Y:S02]  /*e430*/  LOP3.LUT R41, R24, R29, R34, 0xe8, !PT ;  /* 0x0000001d18297212 */ /* 0x000fe400078ee822 */
[----:B------:R-:W-:Y:S02]  /*e440*/  LOP3.LUT R49, R47, 0xff0000, RZ, 0xc0, !PT ;  /* 0x00ff00002f317812 */ /* 0x000fe400078ec0ff */
[----:B------:R-:W-:Y:S02]  /*e450*/  IADD3 R41, PT, PT, R46, R40, R41 ;  /* 0x000000282e297210 */ /* 0x000fe40007ffe029 */
[----:B------:R-:W-:-:S02]  /*e460*/  SHF.L.W.U32.HI R47, R45, 0x1a, R45 ;  /* 0x0000001a2d2f7819 */ /* 0x000fc40000010e2d */
[C-C-:B------:R-:W-:Y:S02]  /*e470*/  SHF.L.W.U32.HI R40, R45.reuse, 0x15, R45.reuse ;  /* 0x000000152d287819 */ /* 0x140fe40000010e2d */
[----:B------:R-:W-:Y:S02]  /*e480*/  SHF.L.W.U32.HI R11, R45, 0x7, R45 ;  /* 0x000000072d0b7819 */ /* 0x000fe40000010e2d */
[C---:B------:R-:W-:Y:S02]  /*e490*/  PRMT R46, R18.reuse, 0x7770, RZ ;  /* 0x00007770122e7816 */ /* 0x040fe400000000ff */
[----:B------:R-:W-:Y:S02]  /*e4a0*/  LOP3.LUT R47, R11, R47, R40, 0x96, !PT ;  /* 0x0000002f0b2f7212 */ /* 0x000fe400078e9628 */
[----:B------:R-:W-:Y:S01]  /*e4b0*/  PRMT R40, R18, 0x7772, RZ ;  /* 0x0000777212287816 */ /* 0x000fe200000000ff */
[----:B------:R-:W-:Y:S01]  /*e4c0*/  IMAD R46, R46, 0x1000000, R49 ;  /* 0x010000002e2e7824 */ /* 0x000fe200078e0231 */
[----:B------:R-:W-:-:S02]  /*e4d0*/  PRMT R11, R12, 0x7771, RZ ;  /* 0x000077710c0b7816 */ /* 0x000fc400000000ff */
[----:B------:R-:W-:Y:S01]  /*e4e0*/  PRMT R48, R19, 0x7770, RZ ;  /* 0x0000777013307816 */ /* 0x000fe200000000ff */
[----:B------:R-:W-:Y:S01]  /*e4f0*/  IMAD.SHL.U32 R49, R40, 0x100, RZ ;  /* 0x0000010028317824 */ /* 0x000fe200078e00ff */
[----:B------:R-:W-:Y:S01]  /*e500*/  SHF.L.W.U32.HI R28, R28, 0xe, R31 ;  /* 0x0000000e1c1c7819 */ /* 0x000fe20000010e1f */
[----:B------:R-:W-:Y:S02]  /*e510*/  IMAD.U32 R11, R11, 0x10000, RZ ;  /* 0x000100000b0b7824 */ /* 0x000fe400078e00ff */
[----:B------:R-:W-:Y:S01]  /*e520*/  IMAD R48, R48, 0x1000000, R51 ;  /* 0x0100000030307824 */ /* 0x000fe200078e0233 */
[----:B------:R-:W-:Y:S02]  /*e530*/  LOP3.LUT R40, R46, R49, RZ, 0xfc, !PT ;  /* 0x000000312e287212 */ /* 0x000fe400078efcff */
[----:B------:R-:W-:Y:S02]  /*e540*/  LOP3.LUT R46, R11, 0xff0000, RZ, 0xc0, !PT ;  /* 0x00ff00000b2e7812 */ /* 0x000fe400078ec0ff */
[----:B------:R-:W-:-:S05]  /*e550*/  PRMT R11, R12, 0x7770, RZ ;  /* 0x000077700c0b7816 */ /* 0x000fca00000000ff */
[----:B------:R-:W-:Y:S01]  /*e560*/  IMAD R46, R11, 0x1000000, R46 ;  /* 0x010000000b2e7824 */ /* 0x000fe200078e022e */
[----:B------:R-:W-:-:S05]  /*e570*/  PRMT R11, R12, 0x7772, RZ ;  /* 0x000077720c0b7816 */ /* 0x000fca00000000ff */
[----:B------:R-:W-:-:S05]  /*e580*/  IMAD.SHL.U32 R11, R11, 0x100, RZ ;  /* 0x000001000b0b7824 */ /* 0x000fca00078e00ff */
[----:B------:R-:W-:Y:S02]  /*e590*/  LOP3.LUT R11, R46, R11, RZ, 0xfc, !PT ;  /* 0x0000000b2e0b7212 */ /* 0x000fe400078efcff */
[----:B------:R-:W-:-:S05]  /*e5a0*/  PRMT R46, R13, 0x7771, RZ ;  /* 0x000077710d2e7816 */ /* 0x000fca00000000ff */
[----:B------:R-:W-:Y:S01]  /*e5b0*/  IMAD.U32 R49, R46, 0x10000, RZ ;  /* 0x000100002e317824 */ /* 0x000fe200078e00ff */
[----:B------:R-:W-:Y:S02]  /*e5c0*/  PRMT R46, R12, 0x7773, RZ ;  /* 0x000077730c2e7816 */ /* 0x000fe400000000ff */
[----:B------:R-:W-:Y:S02]  /*e5d0*/  PRMT R12, R13, 0x7770, RZ ;  /* 0x000077700d0c7816 */ /* 0x000fe400000000ff */
[----:B------:R-:W-:Y:S02]  /*e5e0*/  LOP3.LUT R49, R49, 0xff0000, RZ, 0xc0, !PT ;  /* 0x00ff000031317812 */ /* 0x000fe400078ec0ff */
[----:B------:R-:W-:-:S03]  /*e5f0*/  LOP3.LUT R46, R11, R46, RZ, 0xfc, !PT ;  /* 0x0000002e0b2e7212 */ /* 0x000fc600078efcff */
[----:B------:R-:W-:Y:S01]  /*e600*/  IMAD R12, R12, 0x1000000, R49 ;  /* 0x010000000c0c7824 */ /* 0x000fe200078e0231 */
[----:B------:R-:W-:Y:S02]  /*e610*/  LOP3.LUT R49, R10, R45, R17, 0xe2, !PT ;  /* 0x0000002d0a317212 */ /* 0x000fe400078ee211 */
[--C-:B------:R-:W-:Y:S02]  /*e620*/  SHF.L.W.U32.HI R11, R11, 0xe, R46.reuse ;  /* 0x0000000e0b0b7819 */ /* 0x100fe40000010e2e */
[----:B------:R-:W-:Y:S02]  /*e630*/  IADD3 R49, PT, PT, R49, R47, R46 ;  /* 0x0000002f31317210 */ /* 0x000fe40007ffe02e */
[C---:B------:R-:W-:Y:S02]  /*e640*/  PRMT R47, R13.reuse, 0x7772, RZ ;  /* 0x000077720d2f7816 */ /* 0x040fe400000000ff */
[----:B------:R-:W-:-:S03]  /*e650*/  PRMT R13, R13, 0x7773, RZ ;  /* 0x000077730d0d7816 */ /* 0x000fc600000000ff */
[----:B------:R-:W-:Y:S01]  /*e660*/  IMAD.SHL.U32 R51, R47, 0x100, RZ ;  /* 0x000001002f337824 */ /* 0x000fe200078e00ff */
[----:B------:R-:W-:Y:S02]  /*e670*/  LOP3.LUT R47, R48, R53, RZ, 0xfc, !PT ;  /* 0x00000035302f7212 */ /* 0x000fe400078efcff */
[--C-:B------:R-:W-:Y:S02]  /*e680*/  SHF.L.W.U32.HI R48, R41, 0xa, R41.reuse ;  /* 0x0000000a29307819 */ /* 0x100fe40000010e29 */
[----:B------:R-:W-:Y:S02]  /*e690*/  LOP3.LUT R12, R12, R51, RZ, 0xfc, !PT ;  /* 0x000000330c0c7212 */ /* 0x000fe400078efcff */
[----:B------:R-:W-:Y:S02]  /*e6a0*/  IADD3 R51, PT, PT, R49, -0x54e3a12b, R16 ;  /* 0xab1c5ed531337810 */ /* 0x000fe40007ffe010 */
[C-C-:B------:R-:W-:Y:S02]  /*e6b0*/  SHF.L.W.U32.HI R16, R41.reuse, 0x1e, R41.reuse ;  /* 0x0000001e29107819 */ /* 0x140fe40000010e29 */
[----:B------:R-:W-:Y:S01]  /*e6c0*/  SHF.L.W.U32.HI R49, R41, 0x13, R41 ;  /* 0x0000001329317819 */ /* 0x000fe20000010e29 */
[----:B------:R-:W-:Y:S01]  /*e6d0*/  IMAD.IADD R24, R24, 0x1, R51 ;  /* 0x0000000118187824 */ /* 0x000fe200078e0233 */
[----:B------:R-:W-:-:S02]  /*e6e0*/  LOP3.LUT R13, R12, R13, RZ, 0xfc, !PT ;  /* 0x0000000d0c0d7212 */ /* 0x000fc400078efcff */
[----:B------:R-:W-:Y:S02]  /*e6f0*/  LOP3.LUT R49, R48, R49, R16, 0x96, !PT ;  /* 0x0000003130317212 */ /* 0x000fe400078e9610 */
[----:B------:R-:W-:Y:S02]  /*e700*/  LOP3.LUT R16, R29, R34, R41, 0xe8, !PT ;  /* 0x000000221d107212 */ /* 0x000fe400078ee829 */
[C---:B------:R-:W-:Y:S02]  /*e710*/  SHF.L.W.U32.HI R48, R24.reuse, 0x1a, R24 ;  /* 0x0000001a18307819 */ /* 0x040fe40000010e18 */
[----:B------:R-:W-:Y:S02]  /*e720*/  IADD3 R16, PT, PT, R51, R49, R16 ;  /* 0x0000003133107210 */ /* 0x000fe40007ffe010 */
[C-C-:B------:R-:W-:Y:S02]  /*e730*/  SHF.L.W.U32.HI R49, R24.reuse, 0x15, R24.reuse ;  /* 0x0000001518317819 */ /* 0x140fe40000010e18 */
[----:B------:R-:W-:-:S02]  /*e740*/  SHF.L.W.U32.HI R50, R24, 0x7, R24 ;  /* 0x0000000718327819 */ /* 0x000fc40000010e18 */
[----:B------:R-:W-:Y:S02]  /*e750*/  SHF.L.W.U32.HI R12, R12, 0xe, R13 ;  /* 0x0000000e0c0c7819 */ /* 0x000fe40000010e0d */
        /* <DEDUP_REMOVED lines=13> */
[----:B------:R-:W-:-:S04]  /*e830*/  SHF.L.W.U32.HI R50, R29, 0x7, R29 ;  /* 0x000000071d327819 */ /* 0x000fc80000010e1d */
[----:B------:R-:W-:Y:S02]  /*e840*/  LOP3.LUT R48, R50, R48, R49, 0x96, !PT ;  /* 0x0000003032307212 */ /* 0x000fe400078e9631 */
[----:B------:R-:W-:-:S04]  /*e850*/  LOP3.LUT R49, R24, R29, R45, 0xe2, !PT ;  /* 0x0000001d18317212 */ /* 0x000fc800078ee22d */
[----:B------:R-:W-:Y:S02]  /*e860*/  IADD3 R49, PT, PT, R49, R48, R20 ;  /* 0x0000003031317210 */ /* 0x000fe40007ffe014 */
[--C-:B------:R-:W-:Y:S02]  /*e870*/  SHF.L.W.U32.HI R48, R17, 0xa, R17.reuse ;  /* 0x0000000a11307819 */ /* 0x100fe40000010e11 */
[----:B------:R-:W-:Y:S02]  /*e880*/  IADD3 R51, PT, PT, R49, 0x12835b01, R10 ;  /* 0x12835b0131337810 */ /* 0x000fe40007ffe00a */
        /* <DEDUP_REMOVED lines=25> */
[----:B------:R-:W-:Y:S02]  /*ea20*/  PRMT R18, R19, 0x7773, RZ ;  /* 0x0000777313127816 */ /* 0x000fe400000000ff */
[----:B------:R-:W-:Y:S02]  /*ea30*/  LOP3.LUT R19, R40, R49, RZ, 0xfc, !PT ;  /* 0x0000003128137212 */ /* 0x000fe400078efcff */
[----:B------:R-:W-:Y:S02]  /*ea40*/  LOP3.LUT R18, R47, R18, RZ, 0xfc, !PT ;  /* 0x000000122f127212 */ /* 0x000fe400078efcff */
[----:B------:R-:W-:-:S02]  /*ea50*/  IADD3 R43, PT, PT, R22, R43, R19 ;  /* 0x0000002b162b7210 */ /* 0x000fc40007ffe013 */
[----:B------:R-:W-:Y:S02]  /*ea60*/  IADD3 R39, PT, PT, R26, R39, R18 ;  /* 0x000000271a277210 */ /* 0x000fe40007ffe012 */
[----:B------:R-:W-:Y:S02]  /*ea70*/  LOP3.LUT R22, R34, R45, R29, 0xe2, !PT ;  /* 0x0000002d22167212 */ /* 0x000fe400078ee21d */
[C---:B------:R-:W-:Y:S01]  /*ea80*/  SHF.L.W.U32.HI R26, R41.reuse, 0xa, R41 ;  /* 0x0000000a291a7819 */ /* 0x040fe20000010e29 */
[----:B------:R-:W-:Y:S01]  /*ea90*/  IMAD.IADD R44, R44, 0x1, R39 ;  /* 0x000000012c2c7824 */ /* 0x000fe200078e0227 */
[----:B------:R-:W-:Y:S02]  /*eaa0*/  IADD3 R51, PT, PT, R22, R48, R19 ;  /* 0x0000003016337210 */ /* 0x000fe40007ffe013 */
[C-C-:B------:R-:W-:Y:S02]  /*eab0*/  SHF.L.W.U32.HI R22, R41.reuse, 0x1e, R41.reuse ;  /* 0x0000001e29167819 */ /* 0x140fe40000010e29 */
[----:B------:R-:W-:-:S02]  /*eac0*/  SHF.L.W.U32.HI R39, R41, 0x13, R41 ;  /* 0x0000001329277819 */ /* 0x000fc40000010e29 */
[----:B------:R-:W-:Y:S02]  /*ead0*/  IADD3 R51, PT, PT, R51, 0x550c7dc3, R24 ;  /* 0x550c7dc333337810 */ /* 0x000fe40007ffe018 */
[----:B------:R-:W-:Y:S01]  /*eae0*/  LOP3.LUT R49, R26, R39, R22, 0x96, !PT ;  /* 0x000000271a317212 */ /* 0x000fe200078e9616 */
[----:B------:R-:W-:Y:S01]  /*eaf0*/  IMAD.IADD R39, R42, 0x1, R43 ;  /* 0x000000012a277824 */ /* 0x000fe200078e022b */
[--C-:B------:R-:W-:Y:S01]  /*eb00*/  SHF.L.W.U32.HI R22, R44, 0xf, R44.reuse ;  /* 0x0000000f2c167819 */ /* 0x100fe20000010e2c */
[----:B------:R-:W-:Y:S01]  /*eb10*/  IMAD.IADD R50, R16, 0x1, R51 ;  /* 0x0000000110327824 */ /* 0x000fe200078e0233 */
[--C-:B------:R-:W-:Y:S02]  /*eb20*/  SHF.L.W.U32.HI R43, R44, 0xd, R44.reuse ;  /* 0x0000000d2c2b7819 */ /* 0x100fe40000010e2c */
[----:B------:R-:W-:Y:S02]  /*eb30*/  SHF.R.U32.HI R24, RZ, 0xa, R44 ;  /* 0x0000000aff187819 */ /* 0x000fe4000001162c */
[----:B------:R-:W-:-:S02]  /*eb40*/  LOP3.LUT R26, R17, R10, R41, 0xe8, !PT ;  /* 0x0000000a111a7212 */ /* 0x000fc400078ee829 */
[----:B------:R-:W-:Y:S02]  /*eb50*/  LOP3.LUT R22, R24, R22, R43, 0x96, !PT ;  /* 0x0000001618167212 */ /* 0x000fe400078e962b */
        /* <DEDUP_REMOVED lines=8> */
[----:B------:R-:W-:Y:S02]  /*ebe0*/  SHF.L.W.U32.HI R40, R40, 0xe, R19 ;  /* 0x0000000e28287819 */ /* 0x000fe40000010e13 */
[----:B------:R-:W-:Y:S02]  /*ebf0*/  LOP3.LUT R16, R26, R16, R43, 0x96, !PT ;  /* 0x000000101a107212 */ /* 0x000fe400078e962b */
[----:B------:R-:W-:-:S02]  /*ec00*/  LOP3.LUT R43, R45, R50, R34, 0xe2, !PT ;  /* 0x000000322d2b7212 */ /* 0x000fc400078ee222 */
[C---:B------:R-:W-:Y:S02]  /*ec10*/  SHF.L.W.U32.HI R26, R24.reuse, 0xa, R24 ;  /* 0x0000000a181a7819 */ /* 0x040fe40000010e18 */
[----:B------:R-:W-:Y:S02]  /*ec20*/  IADD3 R48, PT, PT, R43, R16, R18 ;  /* 0x000000102b307210 */ /* 0x000fe40007ffe012 */
[--C-:B------:R-:W-:Y:S02]  /*ec30*/  SHF.L.W.U32.HI R16, R24, 0x1e, R24.reuse ;  /* 0x0000001e18107819 */ /* 0x100fe40000010e18 */
[----:B------:R-:W-:Y:S02]  /*ec40*/  IADD3 R48, PT, PT, R48, 0x72be5d74, R29 ;  /* 0x72be5d7430307810 */ /* 0x000fe40007ffe01d */
[----:B------:R-:W-:Y:S02]  /*ec50*/  SHF.L.W.U32.HI R43, R24, 0x13, R24 ;  /* 0x00000013182b7819 */ /* 0x000fe40000010e18 */
[----:B------:R-:W-:Y:S01]  /*ec60*/  SHF.L.W.U32.HI R29, R37, 0x19, R37 ;  /* 0x00000019251d7819 */ /* 0x000fe20000010e25 */
[----:B------:R-:W-:Y:S01]  /*ec70*/  IMAD.IADD R49, R17, 0x1, R48 ;  /* 0x0000000111317824 */ /* 0x000fe200078e0230 */
[----:B------:R-:W-:-:S02]  /*ec80*/  LOP3.LUT R43, R26, R43, R16, 0x96, !PT ;  /* 0x0000002b1a2b7212 */ /* 0x000fc400078e9610 */
[----:B------:R-:W-:Y:S02]  /*ec90*/  LOP3.LUT R26, R10, R41, R24, 0xe8, !PT ;  /* 0x000000290a1a7212 */ /* 0x000fe400078ee818 */
[--C-:B------:R-:W-:Y:S02]  /*eca0*/  SHF.L.W.U32.HI R16, R21, 0xe, R37.reuse ;  /* 0x0000000e15107819 */ /* 0x100fe40000010e25 */
[----:B------:R-:W-:Y:S02]  /*ecb0*/  SHF.R.U32.HI R17, RZ, 0x3, R37 ;  /* 0x00000003ff117819 */ /* 0x000fe40000011625 */
[----:B------:R-:W-:Y:S02]  /*ecc0*/  IADD3 R26, PT, PT, R48, R43, R26 ;  /* 0x0000002b301a7210 */ /* 0x000fe40007ffe01a */
[----:B------:R-:W-:Y:S02]  /*ecd0*/  LOP3.LUT R29, R17, R29, R16, 0x96, !PT ;  /* 0x0000001d111d7212 */ /* 0x000fe400078e9610 */
[----:B------:R-:W-:-:S02]  /*ece0*/  SHF.L.W.U32.HI R48, R49, 0x1a, R49 ;  /* 0x0000001a31307819 */ /* 0x000fc40000010e31 */
[C-C-:B------:R-:W-:Y:S02]  /*ecf0*/  SHF.L.W.U32.HI R17, R49.reuse, 0x15, R49.reuse ;  /* 0x0000001531117819 */ /* 0x140fe40000010e31 */
[----:B------:R-:W-:Y:S02]  /*ed00*/  SHF.L.W.U32.HI R16, R49, 0x7, R49 ;  /* 0x0000000731107819 */ /* 0x000fe40000010e31 */
[----:B------:R-:W-:Y:S02]  /*ed10*/  LOP3.LUT R51, R41, R24, R26, 0xe8, !PT ;  /* 0x0000001829337212 */ /* 0x000fe400078ee81a */
[----:B------:R-:W-:Y:S02]  /*ed20*/  LOP3.LUT R48, R16, R48, R17, 0x96, !PT ;  /* 0x0000003010307212 */ /* 0x000fe400078e9611 */
[----:B------:R-:W-:Y:S02]  /*ed30*/  PRMT R16, R14, 0x7771, RZ ;  /* 0x000077710e107816 */ /* 0x000fe400000000ff */
[----:B------:R-:W-:-:S03]  /*ed40*/  SHF.L.W.U32.HI R47, R47, 0xe, R18 ;  /* 0x0000000e2f2f7819 */ /* 0x000fc60000010e12 */
[----:B------:R-:W-:-:S05]  /*ed50*/  IMAD.U32 R16, R16, 0x10000, RZ ;  /* 0x0001000010107824 */ /* 0x000fca00078e00ff */
[----:B------:R-:W-:Y:S02]  /*ed60*/  LOP3.LUT R17, R16, 0xff0000, RZ, 0xc0, !PT ;  /* 0x00ff000010117812 */ /* 0x000fe400078ec0ff */
[----:B------:R-:W-:-:S05]  /*ed70*/  PRMT R16, R14, 0x7770, RZ ;  /* 0x000077700e107816 */ /* 0x000fca00000000ff */
[----:B------:R-:W-:Y:S01]  /*ed80*/  IMAD R17, R16, 0x1000000, R17 ;  /* 0x0100000010117824 */ /* 0x000fe200078e0211 */
[----:B------:R-:W-:-:S05]  /*ed90*/  PRMT R16, R14, 0x7772, RZ ;  /* 0x000077720e107816 */ /* 0x000fca00000000ff */
[----:B------:R-:W-:-:S05]  /*eda0*/  IMAD.SHL.U32 R16, R16, 0x100, RZ ;  /* 0x0000010010107824 */ /* 0x000fca00078e00ff */
[----:B------:R-:W-:Y:S02]  /*edb0*/  LOP3.LUT R16, R17, R16, RZ, 0xfc, !PT ;  /* 0x0000001011107212 */ /* 0x000fe400078efcff */
[----:B------:R-:W-:Y:S02]  /*edc0*/  PRMT R17, R14, 0x7773, RZ ;  /* 0x000077730e117816 */ /* 0x000fe400000000ff */
[----:B------:R-:W-:Y:S02]  /*edd0*/  LOP3.LUT R14, R50, R49, R45, 0xe2, !PT ;  /* 0x00000031320e7212 */ /* 0x000fe400078ee22d */
[----:B------:R-:W-:-:S04]  /*ede0*/  LOP3.LUT R17, R16, R17, RZ, 0xfc, !PT ;  /* 0x0000001110117212 */ /* 0x000fc800078efcff */
[----:B------:R-:W-:Y:S02]  /*edf0*/  IADD3 R21, PT, PT, R14, R48, R17 ;  /* 0x000000300e157210 */ /* 0x000fe40007ffe011 */
[C---:B------:R-:W-:Y:S02]  /*ee00*/  SHF.L.W.U32.HI R14, R26.reuse, 0x1e, R26 ;  /* 0x0000001e1a0e7819 */ /* 0x040fe40000010e1a */
[----:B------:R-:W-:Y:S02]  /*ee10*/  IADD3 R43, PT, PT, R21, -0x7f214e02, R34 ;  /* 0x80deb1fe152b7810 */ /* 0x000fe40007ffe022 */
[C-C-:B------:R-:W-:Y:S02]  /*ee20*/  SHF.L.W.U32.HI R21, R26.reuse, 0x13, R26.reuse ;  /* 0x000000131a157819 */ /* 0x140fe40000010e1a */
[----:B------:R-:W-:Y:S01]  /*ee30*/  SHF.L.W.U32.HI R34, R26, 0xa, R26 ;  /* 0x0000000a1a227819 */ /* 0x000fe20000010e1a */
[----:B------:R-:W-:-:S03]  /*ee40*/  IMAD.IADD R10, R10, 0x1, R43 ;  /* 0x000000010a0a7824 */ /* 0x000fc600078e022b */
[----:B------:R-:W-:Y:S02]  /*ee50*/  LOP3.LUT R14, R34, R21, R14, 0x96, !PT ;  /* 0x00000015220e7212 */ /* 0x000fe400078e960e */
[C-C-:B------:R-:W-:Y:S02]  /*ee60*/  SHF.L.W.U32.HI R21, R10.reuse, 0x15, R10.reuse ;  /* 0x000000150a157819 */ /* 0x140fe40000010e0a */
        /* <DEDUP_REMOVED lines=8> */
[----:B------:R-:W-:-:S02]  /*eef0*/  IADD3 R52, PT, PT, R14, -0x6423f959, R45 ;  /* 0x9bdc06a70e347810 */ /* 0x000fc40007ffe02d */
[----:B------:R-:W-:-:S03]  /*ef00*/  SHF.L.W.U32.HI R14, R51, 0x1e, R51 ;  /* 0x0000001e330e7819 */ /* 0x000fc60000010e33 */
[----:B------:R-:W-:Y:S01]  /*ef10*/  IMAD.IADD R48, R41, 0x1, R52 ;  /* 0x0000000129307824 */ /* 0x000fe200078e0234 */
        /* <DEDUP_REMOVED lines=8> */
[C---:B------:R-:W-:Y:S02]  /*efa0*/  SHF.L.W.U32.HI R34, R41.reuse, 0xa, R41 ;  /* 0x0000000a29227819 */ /* 0x040fe40000010e29 */
[----:B------:R-:W-:Y:S02]  /*efb0*/  IADD3 R21, PT, PT, R14, R21, R27 ;  /* 0x000000150e157210 */ /* 0x000fe40007ffe01b */
[----:B------:R-:W-:Y:S02]  /*efc0*/  SHF.L.W.U32.HI R14, R41, 0x1e, R41 ;  /* 0x0000001e290e7819 */ /* 0x000fe40000010e29 */
[----:B------:R-:W-:-:S02]  /*efd0*/  IADD3 R45, PT, PT, R21, -0x3e640e8c, R50 ;  /* 0xc19bf174152d7810 */ /* 0x000fc40007ffe032 */
[----:B------:R-:W-:Y:S02]  /*efe0*/  SHF.L.W.U32.HI R21, R41, 0x13, R41 ;  /* 0x0000001329157819 */ /* 0x000fe40000010e29 */
[----:B------:R-:W-:Y:S01]  /*eff0*/  IADD3 R50, PT, PT, R37, R22, R32 ;  /* 0x0000001625327210 */ /* 0x000fe20007ffe020 */
[----:B------:R-:W-:Y:S01]  /*f000*/  IMAD.IADD R43, R24, 0x1, R45 ;  /* 0x00000001182b7824 */ /* 0x000fe200078e022d */
[----:B------:R-:W-:Y:S02]  /*f010*/  LOP3.LUT R21, R34, R21, R14, 0x96, !PT ;  /* 0x0000001522157212 */ /* 0x000fe400078e960e */
[----:B------:R-:W-:Y:S02]  /*f020*/  LOP3.LUT R24, R26, R51, R41, 0xe8, !PT ;  /* 0x000000331a187212 */ /* 0x000fe400078ee829 */
[----:B------:R-:W-:Y:S02]  /*f030*/  SHF.L.W.U32.HI R14, R43, 0x1a, R43 ;  /* 0x0000001a2b0e7819 */ /* 0x000fe40000010e2b */
[----:B------:R-:W-:-:S02]  /*f040*/  IADD3 R24, PT, PT, R45, R21, R24 ;  /* 0x000000152d187210 */ /* 0x000fc40007ffe018 */
        /* <DEDUP_REMOVED lines=12> */
[----:B------:R-:W-:Y:S02]  /*f110*/  SHF.L.W.U32.HI R26, R45, 0x7, R45 ;  /* 0x000000072d1a7819 */ /* 0x000fe40000010e2d */
[----:B------:R-:W-:Y:S02]  /*f120*/  IADD3 R21, PT, PT, R49, R14, R21 ;  /* 0x0000000e31157210 */ /* 0x000fe40007ffe015 */
        /* <DEDUP_REMOVED lines=12> */
[----:B------:R-:W-:Y:S02]  /*f1f0*/  IADD3 R14, PT, PT, R30, R42, R17 ;  /* 0x0000002a1e0e7210 */ /* 0x000fe40007ffe011 */
[----:B------:R-:W-:Y:S02]  /*f200*/  IADD3 R10, PT, PT, R34, R49, R10 ;  /* 0x00000031220a7210 */ /* 0x000fe40007ffe00a */
[C---:B------:R-:W-:Y:S01]  /*f210*/  SHF.L.W.U32.HI R30, R26.reuse, 0x1a, R26 ;  /* 0x0000001a1a1e7819 */ /* 0x040fe20000010e1a */
[----:B------:R-:W-:Y:S01]  /*f220*/  IMAD.IADD R14, R29, 0x1, R14 ;  /* 0x000000011d0e7824 */ /* 0x000fe200078e020e */
[----:B------:R-:W-:-:S02]  /*f230*/  SHF.L.W.U32.HI R49, R26, 0x15, R26 ;  /* 0x000000151a317819 */ /* 0x000fc40000010e1a */
[----:B------:R-:W-:Y:S02]  /*f240*/  SHF.L.W.U32.HI R34, R26, 0x7, R26 ;  /* 0x000000071a227819 */ /* 0x000fe40000010e1a */
[--C-:B------:R-:W-:Y:S02]  /*f250*/  SHF.R.U32.HI R29, RZ, 0x3, R38.reuse ;  /* 0x00000003ff1d7819 */ /* 0x100fe40000011626 */
[----:B------:R-:W-:Y:S02]  /*f260*/  LOP3.LUT R49, R34, R30, R49, 0x96, !PT ;  /* 0x0000001e22317212 */ /* 0x000fe400078e9631 */
[--C-:B------:R-:W-:Y:S02]  /*f270*/  SHF.L.W.U32.HI R30, R33, 0xe, R38.reuse ;  /* 0x0000000e211e7819 */ /* 0x100fe40000010e26 */
[----:B------:R-:W-:Y:S02]  /*f280*/  SHF.L.W.U32.HI R33, R38, 0x19, R38 ;  /* 0x0000001926217819 */ /* 0x000fe40000010e26 */
[----:B------:R-:W-:-:S02]  /*f290*/  LOP3.LUT R34, R45, R26, R43, 0xe2, !PT ;  /* 0x0000001a2d227212 */ /* 0x000fc400078ee22b */
[----:B------:R-:W-:Y:S02]  /*f2a0*/  LOP3.LUT R33, R29, R33, R30, 0x96, !PT ;  /* 0x000000211d217212 */ /* 0x000fe400078e961e */
[----:B------:R-:W-:Y:S02]  /*f2b0*/  IADD3 R49, PT, PT, R34, R49, R39 ;  /* 0x0000003122317210 */ /* 0x000fe40007ffe027 */
[C---:B------:R-:W-:Y:S01]  /*f2c0*/  SHF.L.W.U32.HI R34, R14.reuse, 0xf, R14 ;  /* 0x0000000f0e227819 */ /* 0x040fe20000010e0e */
[----:B------:R-:W-:Y:S01]  /*f2d0*/  IMAD.IADD R33, R33, 0x1, R50 ;  /* 0x0000000121217824 */ /* 0x000fe200078e0232 */
[--C-:B------:R-:W-:Y:S02]  /*f2e0*/  SHF.L.W.U32.HI R29, R14, 0xd, R14.reuse ;  /* 0x0000000d0e1d7819 */ /* 0x100fe40000010e0e */
[----:B------:R-:W-:Y:S02]  /*f2f0*/  SHF.R.U32.HI R30, RZ, 0xa, R14 ;  /* 0x0000000aff1e7819 */ /* 0x000fe4000001160e */
[----:B------:R-:W-:-:S02]  /*f300*/  IADD3 R42, PT, PT, R49, 0xfc19dc6, R48 ;  /* 0x0fc19dc6312a7810 */ /* 0x000fc40007ffe030 */
[----:B------:R-:W-:Y:S02]  /*f310*/  LOP3.LUT R34, R30, R34, R29, 0x96, !PT ;  /* 0x000000221e227212 */ /* 0x000fe400078e961d */
[----:B------:R-:W-:Y:S01]  /*f320*/  SHF.L.W.U32.HI R48, R46, 0x19, R46 ;  /* 0x000000192e307819 */ /* 0x000fe20000010e2e */
[----:B------:R-:W-:Y:S01]  /*f330*/  IMAD.IADD R49, R41, 0x1, R42 ;  /* 0x0000000129317824 */ /* 0x000fe200078e022a */
[----:B------:R-:W-:Y:S02]  /*f340*/  SHF.R.U32.HI R29, RZ, 0x3, R46 ;  /* 0x00000003ff1d7819 */ /* 0x000fe4000001162e */
[C-C-:B------:R-:W-:Y:S02]  /*f350*/  SHF.L.W.U32.HI R51, R10.reuse, 0x1e, R10.reuse ;  /* 0x0000001e0a337819 */ /* 0x140fe40000010e0a */
[----:B------:R-:W-:Y:S02]  /*f360*/  LOP3.LUT R48, R29, R48, R11, 0x96, !PT ;  /* 0x000000301d307212 */ /* 0x000fe400078e960b */
[----:B------:R-:W-:-:S02]  /*f370*/  SHF.L.W.U32.HI R30, R10, 0x13, R10 ;  /* 0x000000130a1e7819 */ /* 0x000fc40000010e0a */
[----:B------:R-:W-:Y:S02]  /*f380*/  SHF.L.W.U32.HI R11, R10, 0xa, R10 ;  /* 0x0000000a0a0b7819 */ /* 0x000fe40000010e0a */
[----:B------:R-:W-:Y:S02]  /*f390*/  SHF.L.W.U32.HI R29, R49, 0x7, R49 ;  /* 0x00000007311d7819 */ /* 0x000fe40000010e31 */
[----:B------:R-:W-:Y:S02]  /*f3a0*/  LOP3.LUT R51, R11, R30, R51, 0x96, !PT ;  /* 0x0000001e0b337212 */ /* 0x000fe400078e9633 */
[C-C-:B------:R-:W-:Y:S02]  /*f3b0*/  SHF.L.W.U32.HI R11, R49.reuse, 0x1a, R49.reuse ;  /* 0x0000001a310b7819 */ /* 0x140fe40000010e31 */
[----:B------:R-:W-:-:S04]  /*f3c0*/  SHF.L.W.U32.HI R30, R49, 0x15, R49 ;  /* 0x00000015311e7819 */ /* 0x000fc80000010e31 */
[----:B------:R-:W-:Y:S02]  /*f3d0*/  LOP3.LUT R29, R29, R11, R30, 0x96, !PT ;  /* 0x0000000b1d1d7212 */ /* 0x000fe400078e961e */
[----:B------:R-:W-:-:S04]  /*f3e0*/  LOP3.LUT R11, R26, R49, R45, 0xe2, !PT ;  /* 0x000000311a0b7212 */ /* 0x000fc800078ee22d */
[----:B------:R-:W-:-:S04]  /*f3f0*/  IADD3 R30, PT, PT, R11, R29, R44 ;  /* 0x0000001d0b1e7210 */ /* 0x000fc80007ffe02c */
[----:B------:R-:W-:-:S05]  /*f400*/  IADD3 R11, PT, PT, R30, 0x240ca1cc, R43 ;  /* 0x240ca1cc1e0b7810 */ /* 0x000fca0007ffe02b */
[----:B------:R-:W-:-:S05]  /*f410*/  IMAD.IADD R29, R24, 0x1, R11 ;  /* 0x00000001181d7824 */ /* 0x000fca00078e020b */
[C-C-:B------:R-:W-:Y:S02]  /*f420*/  SHF.L.W.U32.HI R30, R29.reuse, 0x1a, R29.reuse ;  /* 0x0000001a1d1e7819 */ /* 0x140fe40000010e1d */
[C-C-:B------:R-:W-:Y:S02]  /*f430*/  SHF.L.W.U32.HI R41, R29.reuse, 0x15, R29.reuse ;  /* 0x000000151d297819 */ /* 0x140fe40000010e1d */
[----:B------:R-:W-:-:S04]  /*f440*/  SHF.L.W.U32.HI R43, R29, 0x7, R29 ;  /* 0x000000071d2b7819 */ /* 0x000fc80000010e1d */
[----:B------:R-:W-:Y:S02]  /*f450*/  LOP3.LUT R30, R43, R30, R41, 0x96, !PT ;  /* 0x0000001e2b1e7212 */ /* 0x000fe400078e9629 */
[----:B------:R-:W-:Y:S02]  /*f460*/  LOP3.LUT R41, R49, R29, R26, 0xe2, !PT ;  /* 0x0000001d31297212 */ /* 0x000fe400078ee21a */
[----:B------:R-:W-:Y:S02]  /*f470*/  LOP3.LUT R43, R24, R21, R10, 0xe8, !PT ;  /* 0x00000015182b7212 */ /* 0x000fe400078ee80a */
[----:B------:R-:W-:Y:S02]  /*f480*/  IADD3 R30, PT, PT, R41, R30, R14 ;  /* 0x0000001e291e7210 */ /* 0x000fe40007ffe00e */
[----:B------:R-:W-:Y:S02]  /*f490*/  IADD3 R43, PT, PT, R42, R51, R43 ;  /* 0x000000332a2b7210 */ /* 0x000fe40007ffe02b */
[----:B------:R-:W-:-:S02]  /*f4a0*/  IADD3 R30, PT, PT, R30, 0x2de92c6f, R45 ;  /* 0x2de92c6f1e1e7810 */ /* 0x000fc40007ffe02d */
[----:B------:R-:W-:Y:S02]  /*f4b0*/  IADD3 R45, PT, PT, R38, R34, R27 ;  /* 0x00000022262d7210 */ /* 0x000fe40007ffe01b */
[----:B------:R-:W-:Y:S01]  /*f4c0*/  SHF.L.W.U32.HI R38, R33, 0xf, R33 ;  /* 0x0000000f21267819 */ /* 0x000fe20000010e21 */
[----:B------:R-:W-:Y:S01]  /*f4d0*/  IMAD.IADD R22, R21, 0x1, R30 ;  /* 0x0000000115167824 */ /* 0x000fe200078e021e */
[----:B------:R-:W-:Y:S01]  /*f4e0*/  SHF.L.W.U32.HI R42, R43, 0x1e, R43 ;  /* 0x0000001e2b2a7819 */ /* 0x000fe20000010e2b */
[----:B------:R-:W-:Y:S01]  /*f4f0*/  IMAD.IADD R24, R48, 0x1, R45 ;  /* 0x0000000130187824 */ /* 0x000fe200078e022d */
[----:B------:R-:W-:Y:S02]  /*f500*/  SHF.L.W.U32.HI R45, R33, 0xd, R33 ;  /* 0x0000000d212d7819 */ /* 0x000fe40000010e21 */
[C-C-:B------:R-:W-:Y:S02]  /*f510*/  SHF.L.W.U32.HI R37, R22.reuse, 0x1a, R22.reuse ;  /* 0x0000001a16257819 */ /* 0x140fe40000010e16 */
[----:B------:R-:W-:-:S02]  /*f520*/  SHF.L.W.U32.HI R52, R22, 0x15, R22 ;  /* 0x0000001516347819 */ /* 0x000fc40000010e16 */
[----:B------:R-:W-:Y:S02]  /*f530*/  SHF.L.W.U32.HI R41, R22, 0x7, R22 ;  /* 0x0000000716297819 */ /* 0x000fe40000010e16 */
[----:B------:R-:W-:Y:S02]  /*f540*/  LOP3.LUT R50, R29, R22, R49, 0xe2, !PT ;  /* 0x000000161d327212 */ /* 0x000fe400078ee231 */
[----:B------:R-:W-:Y:S02]  /*f550*/  LOP3.LUT R37, R41, R37, R52, 0x96, !PT ;  /* 0x0000002529257212 */ /* 0x000fe400078e9634 */
[----:B------:R-:W-:Y:S02]  /*f560*/  LOP3.LUT R21, R21, R10, R43, 0xe8, !PT ;  /* 0x0000000a15157212 */ /* 0x000fe400078ee82b */
        /* <DEDUP_REMOVED lines=8> */
[----:B------:R-:W-:Y:S02]  /*f5f0*/  SHF.R.U32.HI R26, RZ, 0xa, R33 ;  /* 0x0000000aff1a7819 */ /* 0x000fe40000011621 */
[----:B------:R-:W-:Y:S02]  /*f600*/  IADD3 R34, PT, PT, R51, R34, R24 ;  /* 0x0000002233227210 */ /* 0x000fe40007ffe018 */
[----:B------:R-:W-:Y:S02]  /*f610*/  LOP3.LUT R38, R26, R38, R45, 0x96, !PT ;  /* 0x000000261a267212 */ /* 0x000fe400078e962d */
[----:B------:R-:W-:-:S02]  /*f620*/  SHF.L.W.U32.HI R45, R13, 0x19, R13 ;  /* 0x000000190d2d7819 */ /* 0x000fc40000010e0d */
[----:B------:R-:W-:Y:S02]  /*f630*/  SHF.R.U32.HI R26, RZ, 0x3, R13 ;  /* 0x00000003ff1a7819 */ /* 0x000fe4000001160d */
[----:B------:R-:W-:Y:S02]  /*f640*/  IADD3 R34, PT, PT, R34, 0x5cb0a9dc, R49 ;  /* 0x5cb0a9dc22227810 */ /* 0x000fe40007ffe031 */
[----:B------:R-:W-:Y:S02]  /*f650*/  LOP3.LUT R45, R26, R45, R12, 0x96, !PT ;  /* 0x0000002d1a2d7212 */ /* 0x000fe400078e960c */
[C-C-:B------:R-:W-:Y:S01]  /*f660*/  SHF.L.W.U32.HI R49, R43.reuse, 0x13, R43.reuse ;  /* 0x000000132b317819 */ /* 0x140fe20000010e2b */
[C---:B------:R-:W-:Y:S01]  /*f670*/  IMAD.IADD R26, R43.reuse, 0x1, R34 ;  /* 0x000000012b1a7824 */ /* 0x040fe200078e0222 */
[----:B------:R-:W-:Y:S02]  /*f680*/  SHF.L.W.U32.HI R12, R43, 0xa, R43 ;  /* 0x0000000a2b0c7819 */ /* 0x000fe40000010e2b */
[----:B------:R-:W-:-:S02]  /*f690*/  IADD3 R38, PT, PT, R46, R38, R35 ;  /* 0x000000262e267210 */ /* 0x000fc40007ffe023 */
[----:B------:R-:W-:Y:S02]  /*f6a0*/  LOP3.LUT R42, R12, R49, R42, 0x96, !PT ;  /* 0x000000310c2a7212 */ /* 0x000fe400078e962a */
[C---:B------:R-:W-:Y:S01]  /*f6b0*/  SHF.L.W.U32.HI R12, R26.reuse, 0x1a, R26 ;  /* 0x0000001a1a0c7819 */ /* 0x040fe20000010e1a */
[----:B------:R-:W-:Y:S01]  /*f6c0*/  IMAD.IADD R45, R45, 0x1, R38 ;  /* 0x000000012d2d7824 */ /* 0x000fe200078e0226 */
[C-C-:B------:R-:W-:Y:S02]  /*f6d0*/  SHF.L.W.U32.HI R49, R26.reuse, 0x15, R26.reuse ;  /* 0x000000151a317819 */ /* 0x140fe40000010e1a */
[----:B------:R-:W-:Y:S02]  /*f6e0*/  SHF.L.W.U32.HI R46, R26, 0x7, R26 ;  /* 0x000000071a2e7819 */ /* 0x000fe40000010e1a */
[----:B------:R-:W-:Y:S02]  /*f6f0*/  SHF.R.U32.HI R38, RZ, 0x3, R20 ;  /* 0x00000003ff267819 */ /* 0x000fe40000011614 */
[----:B------:R-:W-:-:S02]  /*f700*/  LOP3.LUT R46, R46, R12, R49, 0x96, !PT ;  /* 0x0000000c2e2e7212 */ /* 0x000fc400078e9631 */
[----:B------:R-:W-:-:S04]  /*f710*/  LOP3.LUT R12, R41, R26, R22, 0xe2, !PT ;  /* 0x0000001a290c7212 */ /* 0x000fc800078ee216 */
[----:B------:R-:W-:Y:S02]  /*f720*/  IADD3 R46, PT, PT, R12, R46, R45 ;  /* 0x0000002e0c2e7210 */ /* 0x000fe40007ffe02d */
[----:B------:R-:W-:Y:S02]  /*f730*/  SHF.L.W.U32.HI R12, R20, 0x19, R20 ;  /* 0x00000019140c7819 */ /* 0x000fe40000010e14 */
[----:B------:R-:W-:Y:S02]  /*f740*/  IADD3 R29, PT, PT, R46, 0x76f988da, R29 ;  /* 0x76f988da2e1d7810 */ /* 0x000fe40007ffe01d */
[----:B------:R-:W-:Y:S02]  /*f750*/  LOP3.LUT R12, R38, R12, R15, 0x96, !PT ;  /* 0x0000000c260c7212 */ /* 0x000fe400078e960f */
[----:B------:R-:W-:Y:S02]  /*f760*/  IADD3 R38, PT, PT, R11, R42, R21 ;  /* 0x0000002a0b267210 */ /* 0x000fe40007ffe015 */
[----:B------:R-:W-:-:S02]  /*f770*/  SHF.L.W.U32.HI R11, R24, 0xf, R24 ;  /* 0x0000000f180b7819 */ /* 0x000fc40000010e18 */
[--C-:B------:R-:W-:Y:S02]  /*f780*/  SHF.L.W.U32.HI R42, R24, 0xd, R24.reuse ;  /* 0x0000000d182a7819 */ /* 0x100fe40000010e18 */
[----:B------:R-:W-:Y:S02]  /*f790*/  SHF.R.U32.HI R15, RZ, 0xa, R24 ;  /* 0x0000000aff0f7819 */ /* 0x000fe40000011618 */
[----:B------:R-:W-:Y:S02]  /*f7a0*/  SHF.L.W.U32.HI R21, R31, 0x19, R31 ;  /* 0x000000191f157819 */ /* 0x000fe40000010e1f */
[----:B------:R-:W-:Y:S01]  /*f7b0*/  LOP3.LUT R42, R15, R11, R42, 0x96, !PT ;  /* 0x0000000b0f2a7212 */ /* 0x000fe200078e962a */
[----:B------:R-:W-:Y:S01]  /*f7c0*/  IMAD.IADD R15, R38, 0x1, R29 ;  /* 0x00000001260f7824 */ /* 0x000fe200078e021d */
[----:B------:R-:W-:Y:S02]  /*f7d0*/  SHF.R.U32.HI R46, RZ, 0x3, R31 ;  /* 0x00000003ff2e7819 */ /* 0x000fe4000001161f */
[----:B------:R-:W-:-:S02]  /*f7e0*/  IADD3 R13, PT, PT, R13, R42, R36 ;  /* 0x0000002a0d0d7210 */ /* 0x000fc40007ffe024 */
[----:B------:R-:W-:Y:S02]  /*f7f0*/  LOP3.LUT R11, R46, R21, R28, 0x96, !PT ;  /* 0x000000152e0b7212 */ /* 0x000fe400078e961c */
[C---:B------:R-:W-:Y:S01]  /*f800*/  SHF.L.W.U32.HI R21, R15.reuse, 0x1a, R15 ;  /* 0x0000001a0f157819 */ /* 0x040fe20000010e0f */
[----:B------:R-:W-:Y:S01]  /*f810*/  IMAD.IADD R12, R12, 0x1, R13 ;  /* 0x000000010c0c7824 */ /* 0x000fe200078e020d */
[C-C-:B------:R-:W-:Y:S02]  /*f820*/  SHF.L.W.U32.HI R28, R15.reuse, 0x15, R15.reuse ;  /* 0x000000150f1c7819 */ /* 0x140fe40000010e0f */
        /* <DEDUP_REMOVED lines=8> */
[----:B------:R-:W-:-:S02]  /*f8b0*/  SHF.L.W.U32.HI R13, R45, 0xf, R45 ;  /* 0x0000000f2d0d7819 */ /* 0x000fc40000010e2d */
[--C-:B------:R-:W-:Y:S02]  /*f8c0*/  SHF.L.W.U32.HI R28, R45, 0xd, R45.reuse ;  /* 0x0000000d2d1c7819 */ /* 0x100fe40000010e2d */
[----:B------:R-:W-:Y:S02]  /*f8d0*/  SHF.R.U32.HI R21, RZ, 0xa, R45 ;  /* 0x0000000aff157819 */ /* 0x000fe4000001162d */
[----:B------:R-:W-:Y:S02]  /*f8e0*/  LOP3.LUT R49, R10, R43, R38, 0xe8, !PT ;  /* 0x0000002b0a317212 */ /* 0x000fe400078ee826 */
[----:B------:R-:W-:Y:S02]  /*f8f0*/  LOP3.LUT R21, R21, R13, R28, 0x96, !PT ;  /* 0x0000000d15157212 */ /* 0x000fe400078e961c */
[----:B------:R-:W-:Y:S02]  /*f900*/  IADD3 R30, PT, PT, R30, R42, R49 ;  /* 0x0000002a1e1e7210 */ /* 0x000fe40007ffe031 */
[----:B------:R-:W-:-:S02]  /*f910*/  IADD3 R13, PT, PT, R51, -0x67c1aeae, R22 ;  /* 0x983e5152330d7810 */ /* 0x000fc40007ffe016 */
[C-C-:B------:R-:W-:Y:S02]  /*f920*/  SHF.L.W.U32.HI R28, R12.reuse, 0xf, R12.reuse ;  /* 0x0000000f0c1c7819 */ /* 0x140fe40000010e0c */
[--C-:B------:R-:W-:Y:S01]  /*f930*/  SHF.L.W.U32.HI R49, R12, 0xd, R12.reuse ;  /* 0x0000000d0c317819 */ /* 0x100fe20000010e0c */
[----:B------:R-:W-:Y:S01]  /*f940*/  IMAD.IADD R22, R30, 0x1, R13 ;  /* 0x000000011e167824 */ /* 0x000fe200078e020d */
[----:B------:R-:W-:Y:S02]  /*f950*/  SHF.R.U32.HI R42, RZ, 0xa, R12 ;  /* 0x0000000aff2a7819 */ /* 0x000fe4000001160c */
[----:B------:R-:W-:Y:S02]  /*f960*/  IADD3 R10, PT, PT, R20, R21, R39 ;  /* 0x00000015140a7210 */ /* 0x000fe40007ffe027 */
[----:B------:R-:W-:Y:S02]  /*f970*/  LOP3.LUT R20, R42, R28, R49, 0x96, !PT ;  /* 0x0000001c2a147212 */ /* 0x000fe400078e9631 */
[C---:B------:R-:W-:Y:S01]  /*f980*/  SHF.L.W.U32.HI R21, R22.reuse, 0x1a, R22 ;  /* 0x0000001a16157819 */ /* 0x040fe20000010e16 */
[----:B------:R-:W-:Y:S01]  /*f990*/  IMAD.IADD R10, R11, 0x1, R10 ;  /* 0x000000010b0a7824 */ /* 0x000fe200078e020a */
[----:B------:R-:W-:-:S02]  /*f9a0*/  SHF.L.W.U32.HI R28, R22, 0x15, R22 ;  /* 0x00000015161c7819 */ /* 0x000fc40000010e16 */
[----:B------:R-:W-:Y:S02]  /*f9b0*/  SHF.L.W.U32.HI R42, R22, 0x7, R22 ;  /* 0x00000007162a7819 */ /* 0x000fe40000010e16 */
[----:B------:R-:W-:Y:S02]  /*f9c0*/  SHF.L.W.U32.HI R11, R30, 0x1e, R30 ;  /* 0x0000001e1e0b7819 */ /* 0x000fe40000010e1e */
[----:B------:R-:W-:Y:S02]  /*f9d0*/  LOP3.LUT R46, R42, R21, R28, 0x96, !PT ;  /* 0x000000152a2e7212 */ /* 0x000fe400078e961c */
[C-C-:B------:R-:W-:Y:S02]  /*f9e0*/  SHF.L.W.U32.HI R28, R30.reuse, 0x13, R30.reuse ;  /* 0x000000131e1c7819 */ /* 0x140fe40000010e1e */
[----:B------:R-:W-:Y:S02]  /*f9f0*/  SHF.L.W.U32.HI R21, R30, 0xa, R30 ;  /* 0x0000000a1e157819 */ /* 0x000fe40000010e1e */
[----:B------:R-:W-:-:S02]  /*fa00*/  LOP3.LUT R49, R15, R22, R26, 0xe2, !PT ;  /* 0x000000160f317212 */ /* 0x000fc400078ee21a */
[----:B------:R-:W-:Y:S02]  /*fa10*/  LOP3.LUT R42, R21, R28, R11, 0x96, !PT ;  /* 0x0000001c152a7212 */ /* 0x000fe400078e960b */
[----:B------:R-:W-:Y:S02]  /*fa20*/  IADD3 R46, PT, PT, R49, R46, R10 ;  /* 0x0000002e312e7210 */ /* 0x000fe40007ffe00a */
[----:B------:R-:W-:Y:S02]  /*fa30*/  LOP3.LUT R28, R43, R38, R30, 0xe8, !PT ;  /* 0x000000262b1c7212 */ /* 0x000fe400078ee81e */
[----:B------:R-:W-:Y:S02]  /*fa40*/  IADD3 R41, PT, PT, R46, -0x57ce3993, R41 ;  /* 0xa831c66d2e297810 */ /* 0x000fe40007ffe029 */
[----:B------:R-:W-:Y:S02]  /*fa50*/  IADD3 R37, PT, PT, R37, R42, R28 ;  /* 0x0000002a25257210 */ /* 0x000fe40007ffe01c */
[----:B------:R-:W-:-:S02]  /*fa60*/  SHF.L.W.U32.HI R11, R19, 0x19, R19 ;  /* 0x00000019130b7819 */ /* 0x000fc40000010e13 */
[----:B------:R-:W-:Y:S01]  /*fa70*/  SHF.R.U32.HI R21, RZ, 0x3, R19 ;  /* 0x00000003ff157819 */ /* 0x000fe20000011613 */
[----:B------:R-:W-:Y:S01]  /*fa80*/  IMAD.IADD R28, R37, 0x1, R41 ;  /* 0x00000001251c7824 */ /* 0x000fe200078e0229 */
[----:B------:R-:W-:Y:S02]  /*fa90*/  IADD3 R20, PT, PT, R31, R20, R44 ;  /* 0x000000141f147210 */ /* 0x000fe40007ffe02c */
[----:B------:R-:W-:Y:S02]  /*faa0*/  LOP3.LUT R11, R21, R11, R40, 0x96, !PT ;  /* 0x0000000b150b7212 */ /* 0x000fe400078e9628 */
        /* <DEDUP_REMOVED lines=17> */
[----:B------:R-:W-:Y:S02]  /*fbc0*/  SHF.L.W.U32.HI R38, R18, 0x19, R18 ;  /* 0x0000001912267819 */ /* 0x000fe40000010e12 */
[----:B------:R-:W-:Y:S01]  /*fbd0*/  LOP3.LUT R20, R31, R20, R21, 0x96, !PT ;  /* 0x000000141f147212 */ /* 0x000fe200078e9615 */
[----:B------:R-:W-:Y:S01]  /*fbe0*/  IMAD.IADD R21, R34, 0x1, R26 ;  /* 0x0000000122157824 */ /* 0x000fe200078e021a */
[----:B------:R-:W-:Y:S02]  /*fbf0*/  SHF.R.U32.HI R40, RZ, 0x3, R18 ;  /* 0x00000003ff287819 */ /* 0x000fe40000011612 */
[----:B------:R-:W-:Y:S02]  /*fc00*/  IADD3 R19, PT, PT, R19, R20, R14 ;  /* 0x0000001413137210 */ /* 0x000fe40007ffe00e */
[----:B------:R-:W-:-:S02]  /*fc10*/  LOP3.LUT R38, R40, R38, R47, 0x96, !PT ;  /* 0x0000002628267212 */ /* 0x000fc400078e962f */
[C-C-:B------:R-:W-:Y:S02]  /*fc20*/  SHF.L.W.U32.HI R31, R21.reuse, 0x1a, R21.reuse ;  /* 0x0000001a151f7819 */ /* 0x140fe40000010e15 */
[C---:B------:R-:W-:Y:S01]  /*fc30*/  SHF.L.W.U32.HI R40, R21.reuse, 0x15, R21 ;  /* 0x0000001515287819 */ /* 0x040fe20000010e15 */
[----:B------:R-:W-:Y:S01]  /*fc40*/  IMAD.IADD R20, R38, 0x1, R19 ;  /* 0x0000000126147824 */ /* 0x000fe200078e0213 */
[----:B------:R-:W-:Y:S02]  /*fc50*/  SHF.L.W.U32.HI R42, R21, 0x7, R21 ;  /* 0x00000007152a7819 */ /* 0x000fe40000010e15 */
[----:B------:R-:W-:Y:S02]  /*fc60*/  SHF.L.W.U32.HI R43, R34, 0x13, R34 ;  /* 0x00000013222b7819 */ /* 0x000fe40000010e22 */
        /* <DEDUP_REMOVED lines=61> */
[--C-:B------:R-:W-:Y:S02]  /*10040*/  SHF.L.W.U32.HI R31, R0, 0xe, R27.reuse ;  /* 0x0000000e001f7819 */ /* 0x100fe40000010e1b */
        /* <DEDUP_REMOVED lines=30> */
[--C-:B------:R-:W-:Y:S01]  /*10230*/  SHF.L.W.U32.HI R38, R29, 0x15, R29.reuse ;  /* 0x000000151d267819 */ /* 0x100fe20000010e1d */
[----:B------:R-:W-:Y:S01]  /*10240*/  IMAD.IADD R17, R37, 0x1, R34 ;  /* 0x0000000125117824 */ /* 0x000fe200078e0222 */
[----:B------:R-:W-:-:S02]  /*10250*/  SHF.L.W.U32.HI R40, R29, 0x7, R29 ;  /* 0x000000071d287819 */ /* 0x000fc40000010e1d */
[----:B------:R-:W-:Y:S02]  /*10260*/  SHF.L.W.U32.HI R21, R0, 0xf, R0 ;  /* 0x0000000f00157819 */ /* 0x000fe40000010e00 */
        /* <DEDUP_REMOVED lines=84> */
[--C-:B------:R-:W-:Y:S02]  /*107b0*/  SHF.L.W.U32.HI R34, R14, 0x19, R14.reuse ;  /* 0x000000190e227819 */ /* 0x100fe40000010e0e */
        /* <DEDUP_REMOVED lines=169> */
[----:B------:R-:W-:Y:S01]  /*11250*/  SHF.L.W.U32.HI R43, R20, 0xe, R20 ;  /* 0x0000000e142b7819 */ /* 0x000fe20000010e14 */
[----:B------:R-:W-:Y:S01]  /*11260*/  IMAD.IADD R30, R35, 0x1, R26 ;  /* 0x00000001231e7824 */ /* 0x000fe200078e021a */
[----:B------:R-:W-:Y:S02]  /*11270*/  SHF.R.U32.HI R38, RZ, 0x3, R20 ;  /* 0x00000003ff267819 */ /* 0x000fe40000011614 */
[----:B------:R-:W-:-:S02]  /*11280*/  IADD3 R11, PT, PT, R11, R10, R18 ;  /* 0x0000000a0b0b7210 */ /* 0x000fc40007ffe012 */
[----:B------:R-:W-:Y:S02]  /*11290*/  LOP3.LUT R36, R38, R36, R43, 0x96, !PT ;  /* 0x0000002426247212 */ /* 0x000fe400078e962b */
[C-C-:B------:R-:W-:Y:S02]  /*112a0*/  SHF.L.W.U32.HI R38, R30.reuse, 0x1a, R30.reuse ;  /* 0x0000001a1e267819 */ /* 0x140fe40000010e1e */
[--C-:B------:R-:W-:Y:S01]  /*112b0*/  SHF.L.W.U32.HI R43, R30, 0x15, R30.reuse ;  /* 0x000000151e2b7819 */ /* 0x100fe20000010e1e */
        /* <DEDUP_REMOVED lines=88> */
[--C-:B------:R-:W-:Y:S01]  /*11840*/  SHF.L.W.U32.HI R15, R17, 0x19, R17.reuse ;  /* 0x00000019110f7819 */ /* 0x100fe20000010e11 */
        /* <DEDUP_REMOVED lines=47> */
[--C-:B------:R-:W-:Y:S01]  /*11b40*/  SHF.L.W.U32.HI R17, R19, 0x19, R19.reuse ;  /* 0x0000001913117819 */ /* 0x100fe20000010e13 */
        /* <DEDUP_REMOVED lines=48> */
[----:B------:R-:W-:Y:S01]  /*11e50*/  SHF.L.W.U32.HI R36, R18, 0xe, R18 ;  /* 0x0000000e12247819 */ /* 0x000fe20000010e12 */
[----:B------:R-:W-:Y:S01]  /*11e60*/  IMAD.IADD R30, R37, 0x1, R26 ;  /* 0x00000001251e7824 */ /* 0x000fe200078e021a */
[----:B------:R-:W-:-:S02]  /*11e70*/  SHF.R.U32.HI R38, RZ, 0x3, R18 ;  /* 0x00000003ff267819 */ /* 0x000fc40000011612 */
[----:B------:R-:W-:Y:S02]  /*11e80*/  IADD3 R16, PT, PT, R21, R16, R20 ;  /* 0x0000001015107210 */ /* 0x000fe40007ffe014 */
[----:B------:R-:W-:Y:S02]  /*11e90*/  LOP3.LUT R19, R38, R19, R36, 0x96, !PT ;  /* 0x0000001326137212 */ /* 0x000fe400078e9624 */
[C-C-:B------:R-:W-:Y:S02]  /*11ea0*/  SHF.L.W.U32.HI R38, R30.reuse, 0x1a, R30.reuse ;  /* 0x0000001a1e267819 */ /* 0x140fe40000010e1e */
[C---:B------:R-:W-:Y:S01]  /*11eb0*/  SHF.L.W.U32.HI R43, R30.reuse, 0x15, R30 ;  /* 0x000000151e2b7819 */ /* 0x040fe20000010e1e */
        /* <DEDUP_REMOVED lines=92> */
[C---:B------:R-:W-:Y:S01]  /*12480*/  IMAD.IADD R22, R37.reuse, 0x1, R30 ;  /* 0x0000000125167824 */ /* 0x040fe200078e021e */
[----:B------:R-:W-:Y:S02]  /*12490*/  LOP3.LUT R23, R38, R23, R36, 0x96, !PT ;  /* 0x0000001726177212 */ /* 0x000fe400078e9624 */
[----:B------:R-:W-:-:S02]  /*124a0*/  SHF.L.W.U32.HI R43, R37, 0x13, R37 ;  /* 0x00000013252b7819 */ /* 0x000fc40000010e25 */
[C---:B------:R-:W-:Y:S01]  /*124b0*/  SHF.L.W.U32.HI R36, R22.reuse, 0x1a, R22 ;  /* 0x0000001a16247819 */ /* 0x040fe20000010e16 */
        /* <DEDUP_REMOVED lines=40> */
[C-C-:B------:R-:W-:Y:S01]  /*12740*/  SHF.L.W.U32.HI R36, R29.reuse, 0x19, R29.reuse ;  /* 0x000000191d247819 */ /* 0x140fe20000010e1d */
        /* <DEDUP_REMOVED lines=16> */
[----:B------:R-:W-:-:S02]  /*12850*/  SHF.L.W.U32.HI R17, R18, 0xf, R18 ;  /* 0x0000000f12117819 */ /* 0x000fc40000010e12 */
[--C-:B------:R-:W-:Y:S02]  /*12860*/  SHF.L.W.U32.HI R36, R18, 0xd, R18.reuse ;  /* 0x0000000d12247819 */ /* 0x100fe40000010e12 */
[----:B------:R-:W-:Y:S02]  /*12870*/  SHF.R.U32.HI R27, RZ, 0xa, R18 ;  /* 0x0000000aff1b7819 */ /* 0x000fe40000011612 */
[----:B------:R-:W-:Y:S02]  /*12880*/  IADD3 R42, PT, PT, R37, R41, R12 ;  /* 0x00000029252a7210 */ /* 0x000fe40007ffe00c */
[----:B------:R-:W-:Y:S02]  /*12890*/  IADD3 R33, PT, PT, R33, R40, R38 ;  /* 0x0000002821217210 */ /* 0x000fe40007ffe026 */
[----:B------:R-:W-:Y:S02]  /*128a0*/  LOP3.LUT R17, R27, R17, R36, 0x96, !PT ;  /* 0x000000111b117212 */ /* 0x000fe400078e9624 */
[----:B------:R-:W-:-:S02]  /*128b0*/  IADD3 R35, PT, PT, R42, 0x748f82ee, R35 ;  /* 0x748f82ee2a237810 */ /* 0x000fc40007ffe023 */
[C-C-:B------:R-:W-:Y:S02]  /*128c0*/  SHF.L.W.U32.HI R38, R33.reuse, 0x1e, R33.reuse ;  /* 0x0000001e21267819 */ /* 0x140fe40000010e21 */
[C-C-:B------:R-:W-:Y:S02]  /*128d0*/  SHF.L.W.U32.HI R41, R33.reuse, 0x13, R33.reuse ;  /* 0x0000001321297819 */ /* 0x140fe40000010e21 */
[----:B------:R-:W-:Y:S02]  /*128e0*/  SHF.L.W.U32.HI R40, R33, 0xa, R33 ;  /* 0x0000000a21287819 */ /* 0x000fe40000010e21 */
[C-C-:B------:R-:W-:Y:S02]  /*128f0*/  SHF.L.W.U32.HI R27, R10.reuse, 0x19, R10.reuse ;  /* 0x000000190a1b7819 */ /* 0x140fe40000010e0a */
[--C-:B------:R-:W-:Y:S02]  /*12900*/  SHF.L.W.U32.HI R36, R10, 0xe, R10.reuse ;  /* 0x0000000e0a247819 */ /* 0x100fe40000010e0a */
[----:B------:R-:W-:-:S02]  /*12910*/  SHF.R.U32.HI R37, RZ, 0x3, R10 ;  /* 0x00000003ff257819 */ /* 0x000fc4000001160a */
[----:B------:R-:W-:Y:S01]  /*12920*/  IADD3 R16, PT, PT, R29, R17, R16 ;  /* 0x000000111d107210 */ /* 0x000fe20007ffe010 */
[----:B------:R-:W-:Y:S01]  /*12930*/  IMAD.IADD R17, R33, 0x1, R35 ;  /* 0x0000000121117824 */ /* 0x000fe200078e0223 */
[----:B------:R-:W-:Y:S02]  /*12940*/  LOP3.LUT R38, R40, R41, R38, 0x96, !PT ;  /* 0x0000002928267212 */ /* 0x000fe400078e9626 */
[----:B------:R-:W-:Y:S02]  /*12950*/  LOP3.LUT R39, R39, R34, R33, 0xe8, !PT ;  /* 0x0000002227277212 */ /* 0x000fe400078ee821 */
[----:B------:R-:W-:Y:S02]  /*12960*/  LOP3.LUT R27, R37, R27, R36, 0x96, !PT ;  /* 0x0000001b251b7212 */ /* 0x000fe400078e9624 */
[----:B------:R-:W-:Y:S02]  /*12970*/  IADD3 R30, PT, PT, R30, R38, R39 ;  /* 0x000000261e1e7210 */ /* 0x000fe40007ffe027 */
[--C-:B------:R-:W-:Y:S01]  /*12980*/  SHF.L.W.U32.HI R37, R17, 0x1a, R17.reuse ;  /* 0x0000001a11257819 */ /* 0x100fe20000010e11 */
[----:B------:R-:W-:Y:S01]  /*12990*/  IMAD.IADD R16, R27, 0x1, R16 ;  /* 0x000000011b107824 */ /* 0x000fe200078e0210 */
[----:B------:R-:W-:-:S02]  /*129a0*/  SHF.L.W.U32.HI R38, R17, 0x15, R17 ;  /* 0x0000001511267819 */ /* 0x000fc40000010e11 */
[----:B------:R-:W-:Y:S02]  /*129b0*/  SHF.L.W.U32.HI R39, R17, 0x7, R17 ;  /* 0x0000000711277819 */ /* 0x000fe40000010e11 */
[C-C-:B------:R-:W-:Y:S02]  /*129c0*/  SHF.L.W.U32.HI R27, R30.reuse, 0x1e, R30.reuse ;  /* 0x0000001e1e1b7819 */ /* 0x140fe40000010e1e */
        /* <DEDUP_REMOVED lines=11> */
[----:B------:R-:W-:Y:S02]  /*12a80*/  IADD3 R27, PT, PT, R41, 0x78a5636f, R22 ;  /* 0x78a5636f291b7810 */ /* 0x000fe40007ffe016 */
[C-C-:B------:R-:W-:Y:S02]  /*12a90*/  SHF.L.W.U32.HI R37, R20.reuse, 0x19, R20.reuse ;  /* 0x0000001914257819 */ /* 0x140fe40000010e14 */
[--C-:B------:R-:W-:Y:S02]  /*12aa0*/  SHF.L.W.U32.HI R38, R20, 0xe, R20.reuse ;  /* 0x0000000e14267819 */ /* 0x100fe40000010e14 */
[----:B------:R-:W-:Y:S02]  /*12ab0*/  SHF.R.U32.HI R34, RZ, 0x3, R20 ;  /* 0x00000003ff227819 */ /* 0x000fe40000011614 */
[----:B------:R-:W-:-:S02]  /*12ac0*/  IADD3 R29, PT, PT, R26, R40, R39 ;  /* 0x000000281a1d7210 */ /* 0x000fc40007ffe027 */
[----:B------:R-:W-:Y:S01]  /*12ad0*/  IADD3 R19, PT, PT, R10, R36, R19 ;  /* 0x000000240a137210 */ /* 0x000fe20007ffe013 */
[----:B------:R-:W-:Y:S01]  /*12ae0*/  IMAD.IADD R10, R30, 0x1, R27 ;  /* 0x000000011e0a7824 */ /* 0x000fe200078e021b */
        /* <DEDUP_REMOVED lines=22> */
[C-C-:B------:R-:W-:Y:S02]  /*12c50*/  SHF.L.W.U32.HI R34, R32.reuse, 0x1e, R32.reuse ;  /* 0x0000001e20227819 */ /* 0x140fe40000010e20 */
[----:B------:R-:W-:-:S02]  /*12c60*/  SHF.L.W.U32.HI R37, R32, 0x13, R32 ;  /* 0x0000001320257819 */ /* 0x000fc40000010e20 */
        /* <DEDUP_REMOVED lines=24> */
[----:B------:R-:W-:Y:S01]  /*12df0*/  IADD3 R22, PT, PT, R11, R22, R14 ;  /* 0x000000160b167210 */ /* 0x000fe20007ffe00e */
[----:B------:R-:W-:Y:S01]  /*12e00*/  IMAD.IADD R14, R32, 0x1, R21 ;  /* 0x00000001200e7824 */ /* 0x000fe200078e0215 */
[----:B------:R-:W-:-:S02]  /*12e10*/  SHF.L.W.U32.HI R30, R24, 0x19, R24 ;  /* 0x00000019181e7819 */ /* 0x000fc40000010e18 */
[--C-:B------:R-:W-:Y:S02]  /*12e20*/  SHF.L.W.U32.HI R31, R24, 0xe, R24.reuse ;  /* 0x0000000e181f7819 */ /* 0x100fe40000010e18 */
        /* <DEDUP_REMOVED lines=27> */
[C-C-:B------:R-:W-:Y:S02]  /*12fe0*/  SHF.L.W.U32.HI R30, R27.reuse, 0x13, R27.reuse ;  /* 0x000000131b1e7819 */ /* 0x140fe40000010e1b */
[----:B------:R-:W-:Y:S01]  /*12ff0*/  SHF.L.W.U32.HI R31, R27, 0xa, R27 ;  /* 0x0000000a1b1f7819 */ /* 0x000fe20000010e1b */
[----:B0-----:R-:W-:Y:S01]  /*13000*/  IMAD.IADD R9, R9, 0x1, R11 ;  /* 0x0000000109097824 */ /* 0x001fe200078e020b */
[----:B------:R-:W-:Y:S02]  /*13010*/  IADD3 R28, PT, PT, R24, R28, R23 ;  /* 0x0000001c181c7210 */ /* 0x000fe40007ffe017 */
[----:B------:R-:W-:Y:S02]  /*13020*/  LOP3.LUT R29, R31, R30, R29, 0x96, !PT ;  /* 0x0000001e1f1d7212 */ /* 0x000fe400078e961d */
[----:B------:R-:W-:Y:S01]  /*13030*/  LOP3.LUT R24, R35, R16, R27, 0xe8, !PT ;  /* 0x0000001023187212 */ /* 0x000fe200078ee81b */
[----:B------:R-:W-:Y:S01]  /*13040*/  IMAD.IADD R17, R17, 0x1, R28 ;  /* 0x0000000111117824 */ /* 0x000fe200078e021c */
[----:B------:R-:W-:-:S02]  /*13050*/  SHF.L.W.U32.HI R23, R11, 0x1a, R11 ;  /* 0x0000001a0b177819 */ /* 0x000fc40000010e0b */
[C-C-:B------:R-:W-:Y:S02]  /*13060*/  SHF.L.W.U32.HI R26, R11.reuse, 0x15, R11.reuse ;  /* 0x000000150b1a7819 */ /* 0x140fe40000010e0b */
[----:B------:R-:W-:Y:S02]  /*13070*/  SHF.L.W.U32.HI R30, R11, 0x7, R11 ;  /* 0x000000070b1e7819 */ /* 0x000fe40000010e0b */
[----:B------:R-:W-:Y:S02]  /*13080*/  IADD3 R21, PT, PT, R21, R29, R24 ;  /* 0x0000001d15157210 */ /* 0x000fe40007ffe018 */
[----:B------:R-:W-:Y:S02]  /*13090*/  LOP3.LUT R30, R30, R23, R26, 0x96, !PT ;  /* 0x000000171e1e7212 */ /* 0x000fe400078e961a */
[----:B------:R-:W-:Y:S02]  /*130a0*/  LOP3.LUT R24, R14, R11, R19, 0xe2, !PT ;  /* 0x0000000b0e187212 */ /* 0x000fe400078ee213 */
[----:B------:R-:W-:-:S02]  /*130b0*/  SHF.L.W.U32.HI R23, R21, 0x1e, R21 ;  /* 0x0000001e15177819 */ /* 0x000fc40000010e15 */
[----:B------:R-:W-:Y:S02]  /*130c0*/  IADD3 R29, PT, PT, R24, R30, R17 ;  /* 0x0000001e181d7210 */ /* 0x000fe40007ffe011 */
[C-C-:B------:R-:W-:Y:S02]  /*130d0*/  SHF.L.W.U32.HI R26, R21.reuse, 0x13, R21.reuse ;  /* 0x00000013151a7819 */ /* 0x140fe40000010e15 */
[----:B------:R-:W-:Y:S02]  /*130e0*/  SHF.L.W.U32.HI R28, R21, 0xa, R21 ;  /* 0x0000000a151c7819 */ /* 0x000fe40000010e15 */
[----:B------:R-:W-:Y:S02]  /*130f0*/  IADD3 R33, PT, PT, R29, -0x5baf9315, R10 ;  /* 0xa4506ceb1d217810 */ /* 0x000fe40007ffe00a */
[----:B------:R-:W-:Y:S02]  /*13100*/  LOP3.LUT R28, R28, R26, R23, 0x96, !PT ;  /* 0x0000001a1c1c7212 */ /* 0x000fe400078e9617 */
[C---:B------:R-:W-:Y:S01]  /*13110*/  LOP3.LUT R31, R16.reuse, R27, R21, 0xe8, !PT ;  /* 0x0000001b101f7212 */ /* 0x040fe200078ee815 */
[----:B------:R-:W-:Y:S01]  /*13120*/  IMAD.IADD R16, R16, 0x1, R33 ;  /* 0x0000000110107824 */ /* 0x000fe200078e0221 */
[----:B------:R-:W-:-:S02]  /*13130*/  SHF.L.W.U32.HI R24, R15, 0x19, R15 ;  /* 0x000000190f187819 */ /* 0x000fc40000010e0f */
[--C-:B------:R-:W-:Y:S01]  /*13140*/  SHF.L.W.U32.HI R29, R15, 0xe, R15.reuse ;  /* 0x0000000e0f1d7819 */ /* 0x100fe20000010e0f */
[----:B------:R-:W-:Y:S01]  /*13150*/  IMAD.IADD R8, R8, 0x1, R16 ;  /* 0x0000000108087824 */ /* 0x000fe200078e0210 */
[----:B------:R-:W-:Y:S02]  /*13160*/  SHF.R.U32.HI R26, RZ, 0x3, R15 ;  /* 0x00000003ff1a7819 */ /* 0x000fe4000001160f */
[C-C-:B------:R-:W-:Y:S02]  /*13170*/  SHF.L.W.U32.HI R10, R22.reuse, 0xf, R22.reuse ;  /* 0x0000000f160a7819 */ /* 0x140fe40000010e16 */
[--C-:B------:R-:W-:Y:S02]  /*13180*/  SHF.L.W.U32.HI R23, R22, 0xd, R22.reuse ;  /* 0x0000000d16177819 */ /* 0x100fe40000010e16 */
[----:B------:R-:W-:Y:S02]  /*13190*/  SHF.R.U32.HI R22, RZ, 0xa, R22 ;  /* 0x0000000aff167819 */ /* 0x000fe40000011616 */
[----:B------:R-:W-:Y:S01]  /*131a0*/  IADD3 R20, PT, PT, R20, R28, R31 ;  /* 0x0000001c14147210 */ /* 0x000fe20007ffe01f */
[----:B------:R-:W-:Y:S01]  /*131b0*/  IMAD.MOV.U32 R31, RZ, RZ, RZ ;  /* 0x000000ffff1f7224 */ /* 0x000fe200078e00ff */
[----:B------:R-:W-:-:S02]  /*131c0*/  LOP3.LUT R24, R26, R24, R29, 0x96, !PT ;  /* 0x000000181a187212 */ /* 0x000fc400078e961d */
[----:B------:R-:W-:Y:S01]  /*131d0*/  LOP3.LUT R10, R22, R10, R23, 0x96, !PT ;  /* 0x0000000a160a7212 */ /* 0x000fe200078e9617 */
[----:B------:R-:W-:Y:S01]  /*131e0*/  IMAD.IADD R5, R5, 0x1, R20 ;  /* 0x0000000105057824 */ /* 0x000fe200078e0214 */
[C-C-:B------:R-:W-:Y:S02]  /*131f0*/  SHF.L.W.U32.HI R28, R16.reuse, 0x1a, R16.reuse ;  /* 0x0000001a101c7819 */ /* 0x140fe40000010e10 */
[C-C-:B------:R-:W-:Y:S02]  /*13200*/  SHF.L.W.U32.HI R29, R16.reuse, 0x15, R16.reuse ;  /* 0x00000015101d7819 */ /* 0x140fe40000010e10 */
[----:B------:R-:W-:Y:S02]  /*13210*/  SHF.L.W.U32.HI R30, R16, 0x7, R16 ;  /* 0x00000007101e7819 */ /* 0x000fe40000010e10 */
[----:B------:R-:W-:Y:S02]  /*13220*/  IADD3 R13, PT, PT, R13, R10, R18 ;  /* 0x0000000a0d0d7210 */ /* 0x000fe40007ffe012 */
[----:B------:R-:W-:-:S02]  /*13230*/  LOP3.LUT R28, R30, R28, R29, 0x96, !PT ;  /* 0x0000001c1e1c7212 */ /* 0x000fc400078e961d */
[C-C-:B------:R-:W-:Y:S02]  /*13240*/  SHF.L.W.U32.HI R22, R20.reuse, 0x1e, R20.reuse ;  /* 0x0000001e14167819 */ /* 0x140fe40000010e14 */
[C-C-:B------:R-:W-:Y:S02]  /*13250*/  SHF.L.W.U32.HI R23, R20.reuse, 0x13, R20.reuse ;  /* 0x0000001314177819 */ /* 0x140fe40000010e14 */
[----:B------:R-:W-:Y:S02]  /*13260*/  SHF.L.W.U32.HI R26, R20, 0xa, R20 ;  /* 0x0000000a141a7819 */ /* 0x000fe40000010e14 */
[----:B------:R-:W-:Y:S02]  /*13270*/  IADD3 R24, PT, PT, R28, R13, R24 ;  /* 0x0000000d1c187210 */ /* 0x000fe40007ffe018 */
[----:B------:R-:W-:Y:S02]  /*13280*/  LOP3.LUT R18, R11, R16, R14, 0xe2, !PT ;  /* 0x000000100b127212 */ /* 0x000fe400078ee20e */
[----:B------:R-:W-:-:S02]  /*13290*/  LOP3.LUT R23, R26, R23, R22, 0x96, !PT ;  /* 0x000000171a177212 */ /* 0x000fc400078e9616 */
[----:B------:R-:W-:Y:S02]  /*132a0*/  LOP3.LUT R10, R27, R21, R20, 0xe8, !PT ;  /* 0x000000151b0a7212 */ /* 0x000fe400078ee814 */
[----:B------:R-:W-:Y:S02]  /*132b0*/  IADD3 R24, PT, PT, R19, R24, R18 ;  /* 0x0000001813187210 */ /* 0x000fe40007ffe012 */
[----:B------:R-:W-:Y:S01]  /*132c0*/  IADD3 R13, PT, PT, R33, R23, R10 ;  /* 0x00000017210d7210 */ /* 0x000fe20007ffe00a */
[----:B------:R-:W-:Y:S01]  /*132d0*/  IMAD.MOV.U32 R33, RZ, RZ, RZ ;  /* 0x000000ffff217224 */ /* 0x000fe200078e00ff */
[C-C-:B------:R-:W-:Y:S01]  /*132e0*/  SHF.L.W.U32.HI R10, R17.reuse, 0xf, R17.reuse ;  /* 0x0000000f110a7819 */ /* 0x140fe20000010e11 */
[----:B------:R-:W-:Y:S01]  /*132f0*/  VIADD R24, R24, 0xbef9a3f7 ;  /* 0xbef9a3f718187836 */ /* 0x000fe20000000000 */
[----:B------:R-:W-:Y:S01]  /*13300*/  SHF.L.W.U32.HI R19, R17, 0xd, R17 ;  /* 0x0000000d11137819 */ /* 0x000fe20000010e11 */
[----:B------:R-:W-:Y:S01]  /*13310*/  IMAD.IADD R4, R4, 0x1, R13 ;  /* 0x0000000104047824 */ /* 0x000fe200078e020d */
[----:B------:R-:W-:Y:S01]  /*13320*/  SHF.R.U32.HI R17, RZ, 0xa, R17 ;  /* 0x0000000aff117819 */ /* 0x000fe20000011611 */
[----:B------:R-:W-:Y:S01]  /*13330*/  IMAD.IADD R26, R27, 0x1, R24 ;  /* 0x000000011b1a7824 */ /* 0x000fe200078e0218 */
[----:B------:R-:W-:-:S02]  /*13340*/  SHF.L.W.U32.HI R18, R13, 0x1e, R13 ;  /* 0x0000001e0d127819 */ /* 0x000fc40000010e0d */
[--C-:B------:R-:W-:Y:S01]  /*13350*/  SHF.L.W.U32.HI R23, R13, 0x13, R13.reuse ;  /* 0x000000130d177819 */ /* 0x100fe20000010e0d */
[----:B------:R-:W-:Y:S01]  /*13360*/  IMAD.IADD R7, R7, 0x1, R26 ;  /* 0x0000000107077824 */ /* 0x000fe200078e021a */
[----:B------:R-:W-:Y:S02]  /*13370*/  SHF.L.W.U32.HI R22, R13, 0xa, R13 ;  /* 0x0000000a0d167819 */ /* 0x000fe40000010e0d */
[----:B------:R-:W-:Y:S02]  /*13380*/  LOP3.LUT R10, R17, R10, R19, 0x96, !PT ;  /* 0x0000000a110a7212 */ /* 0x000fe400078e9613 */
[----:B------:R-:W-:Y:S02]  /*13390*/  LOP3.LUT R22, R22, R23, R18, 0x96, !PT ;  /* 0x0000001716167212 */ /* 0x000fe400078e9612 */
[C-C-:B------:R-:W-:Y:S02]  /*133a0*/  SHF.L.W.U32.HI R17, R0.reuse, 0x19, R0.reuse ;  /* 0x0000001900117819 */ /* 0x140fe40000010e00 */
[----:B------:R-:W-:-:S02]  /*133b0*/  SHF.L.W.U32.HI R18, R0, 0xe, R0 ;  /* 0x0000000e00127819 */ /* 0x000fc40000010e00 */
[----:B------:R-:W-:Y:S02]  /*133c0*/  SHF.R.U32.HI R0, RZ, 0x3, R0 ;  /* 0x00000003ff007819 */ /* 0x000fe40000011600 */
[C-C-:B------:R-:W-:Y:S02]  /*133d0*/  SHF.L.W.U32.HI R23, R26.reuse, 0x1a, R26.reuse ;  /* 0x0000001a1a177819 */ /* 0x140fe40000010e1a */
[C-C-:B------:R-:W-:Y:S02]  /*133e0*/  SHF.L.W.U32.HI R28, R26.reuse, 0x15, R26.reuse ;  /* 0x000000151a1c7819 */ /* 0x140fe40000010e1a */
[----:B------:R-:W-:Y:S02]  /*133f0*/  SHF.L.W.U32.HI R27, R26, 0x7, R26 ;  /* 0x000000071a1b7819 */ /* 0x000fe40000010e1a */
[----:B------:R-:W-:Y:S02]  /*13400*/  LOP3.LUT R0, R0, R17, R18, 0x96, !PT ;  /* 0x0000001100007212 */ /* 0x000fe400078e9612 */
[----:B------:R-:W-:-:S02]  /*13410*/  IADD3 R15, PT, PT, R15, R10, R12 ;  /* 0x0000000a0f0f7210 */ /* 0x000fc40007ffe00c */
[----:B------:R-:W-:Y:S02]  /*13420*/  LOP3.LUT R23, R27, R23, R28, 0x96, !PT ;  /* 0x000000171b177212 */ /* 0x000fe400078e961c */
[----:B------:R-:W-:Y:S02]  /*13430*/  CS2R R28, SRZ ;  /* 0x00000000001c7805 */ /* 0x000fe4000001ff00 */
[----:B------:R-:W-:Y:S02]  /*13440*/  LOP3.LUT R19, R21, R20, R13, 0xe8, !PT ;  /* 0x0000001415137212 */ /* 0x000fe400078ee80d */
[----:B------:R-:W-:Y:S02]  /*13450*/  LOP3.LUT R17, R16, R26, R11, 0xe2, !PT ;  /* 0x0000001a10117212 */ /* 0x000fe400078ee20b */
[----:B------:R-:W-:Y:S02]  /*13460*/  CS2R R26, SRZ ;  /* 0x00000000001a7805 */ /* 0x000fe4000001ff00 */
[----:B------:R-:W-:-:S02]  /*13470*/  IADD3 R0, PT, PT, R23, R15, R0 ;  /* 0x0000000f17007210 */ /* 0x000fc40007ffe000 */
[----:B------:R-:W-:Y:S02]  /*13480*/  IADD3 R22, PT, PT, R24, R22, R19 ;  /* 0x0000001618167210 */ /* 0x000fe40007ffe013 */
[----:B------:R-:W-:Y:S02]  /*13490*/  CS2R R18, SRZ ;  /* 0x0000000000127805 */ /* 0x000fe4000001ff00 */
[----:B------:R-:W-:Y:S01]  /*134a0*/  IADD3 R17, PT, PT, R14, R0, R17 ;  /* 0x000000000e117210 */ /* 0x000fe20007ffe011 */
[----:B------:R-:W-:Y:S01]  /*134b0*/  IMAD.MOV.U32 R24, RZ, RZ, RZ ;  /* 0x000000ffff187224 */ /* 0x000fe200078e00ff */
[C-C-:B------:R-:W-:Y:S01]  /*134c0*/  SHF.L.W.U32.HI R10, R22.reuse, 0x1e, R22.reuse ;  /* 0x0000001e160a7819 */ /* 0x140fe20000010e16 */
[--C-:B------:R-:W-:Y:S01]  /*134d0*/  IMAD.IADD R3, R3, 0x1, R22.reuse ;  /* 0x0000000103037824 */ /* 0x100fe200078e0216 */
[C-C-:B------:R-:W-:Y:S01]  /*134e0*/  SHF.L.W.U32.HI R15, R22.reuse, 0x13, R22.reuse ;  /* 0x00000013160f7819 */ /* 0x140fe20000010e16 */
[----:B------:R-:W-:Y:S01]  /*134f0*/  VIADD R17, R17, 0xc67178f2 ;  /* 0xc67178f211117836 */ /* 0x000fe20000000000 */
[--C-:B------:R-:W-:Y:S01]  /*13500*/  SHF.L.W.U32.HI R12, R22, 0xa, R22.reuse ;  /* 0x0000000a160c7819 */ /* 0x100fe20000010e16 */
[----:B------:R-:W-:Y:S01]  /*13510*/  IMAD.MOV.U32 R14, RZ, RZ, RZ ;  /* 0x000000ffff0e7224 */ /* 0x000fe200078e00ff */
[----:B------:R-:W-:-:S02]  /*13520*/  LOP3.LUT R0, R20, R13, R22, 0xe8, !PT ;  /* 0x0000000d14007212 */ /* 0x000fc400078ee816 */
[----:B------:R-:W-:Y:S02]  /*13530*/  CS2R R22, SRZ ;  /* 0x0000000000167805 */ /* 0x000fe4000001ff00 */
[----:B------:R-:W-:Y:S02]  /*13540*/  LOP3.LUT R15, R12, R15, R10, 0x96, !PT ;  /* 0x0000000f0c0f7212 */ /* 0x000fe400078e960a */
[----:B------:R-:W-:Y:S02]  /*13550*/  IADD3 R6, PT, PT, R6, R17, R21 ;  /* 0x0000001106067210 */ /* 0x000fe40007ffe015 */
[----:B------:R-:W-:Y:S02]  /*13560*/  CS2R R20, SRZ ;  /* 0x0000000000147805 */ /* 0x000fe4000001ff00 */
[----:B------:R-:W-:-:S05]  /*13570*/  IADD3 R15, PT, PT, R17, R15, R0 ;  /* 0x0000000f110f7210 */ /* 0x000fca0007ffe000 */
[----:B------:R-:W-:-:S07]  /*13580*/  IMAD.IADD R2, R2, 0x1, R15 ;  /* 0x0000000102027824 */ /* 0x000fce00078e020f */
.L_x_39:
[C-C-:B------:R-:W-:Y:S01]  /*13590*/  SHF.L.W.U32.HI R10, R6.reuse, 0x1a, R6.reuse ;  /* 0x0000001a060a7819 */ /* 0x140fe20000010e06 */
[----:B------:R-:W2:Y:S01]  /*135a0*/  LDL.64 R16, [R1+0x90] ;  /* 0x0000900001107983 */ /* 0x000ea20000100a00 */
        /* <DEDUP_REMOVED lines=43> */
[----:B------:R-:W-:-:S05]  /*13860*/  IADD3 R30, PT, PT, R39, 0x3956c25b, R30 ;  /* 0x3956c25b271e7810 */ /* 0x000fca0007ffe01e */
[C---:B------:R-:W-:Y:S01]  /*13870*/  IMAD.IADD R35, R37.reuse, 0x1, R30 ;  /* 0x0000000125237824 */ /* 0x040fe200078e021e */
[----:B------:R-:W-:-:S04]  /*13880*/  SHF.L.W.U32.HI R32, R37, 0x1e, R37 ;  /* 0x0000001e25207819 */ /* 0x000fc80000010e25 */
        /* <DEDUP_REMOVED lines=11> */
[----:B------:R-:W-:-:S05]  /*13940*/  IADD3 R11, PT, PT, R36, 0x59f111f1, R11 ;  /* 0x59f111f1240b7810 */ /* 0x000fca0007ffe00b */
        /* <DEDUP_REMOVED lines=13> */
[----:B------:R-:W-:-:S05]  /*13a20*/  IADD3 R10, PT, PT, R41, -0x6dc07d5c, R10 ;  /* 0x923f82a4290a7810 */ /* 0x000fca0007ffe00a */
        /* <DEDUP_REMOVED lines=98> */
[----:B------:R-:W-:Y:S01]  /*14050*/  IMAD.IADD R10, R35, 0x1, R12 ;  /* 0x00000001230a7824 */ /* 0x000fe200078e020c */
[----:B--2---:R-:W-:-:S04]  /*14060*/  LEA R25, P0, R25, R16, 0x3 ;  /* 0x0000001019197211 */ /* 0x004fc800078018ff */
[C-C-:B------:R-:W-:Y:S02]  /*14070*/  SHF.L.W.U32.HI R34, R10.reuse, 0x1a, R10.reuse ;  /* 0x0000001a0a227819 */ /* 0x140fe40000010e0a */
[C-C-:B------:R-:W-:Y:S02]  /*14080*/  SHF.L.W.U32.HI R41, R10.reuse, 0x15, R10.reuse ;  /* 0x000000150a297819 */ /* 0x140fe40000010e0a */
[----:B------:R-:W-:Y:S01]  /*14090*/  SHF.L.W.U32.HI R36, R10, 0x7, R10 ;  /* 0x000000070a247819 */ /* 0x000fe20000010e0a */
[----:B------:R-:W-:Y:S01]  /*140a0*/  IMAD.X R16, RZ, RZ, R17, P0 ;  /* 0x000000ffff107224 */ /* 0x000fe200000e0611 */
        /* <DEDUP_REMOVED lines=9> */
[----:B------:R-:W-:Y:S02]  /*14140*/  IADD3 R17, PT, PT, R36, -0x6423f959, R15 ;  /* 0x9bdc06a724117810 */ /* 0x000fe40007ffe00f */
[----:B------:R-:W-:-:S03]  /*14150*/  SHF.L.W.U32.HI R32, R34, 0x1e, R34 ;  /* 0x0000001e22207819 */ /* 0x000fc60000010e22 */
[C---:B------:R-:W-:Y:S01]  /*14160*/  IMAD.IADD R15, R34.reuse, 0x1, R17 ;  /* 0x00000001220f7824 */ /* 0x040fe200078e0211 */
[C-C-:B------:R-:W-:Y:S02]  /*14170*/  SHF.L.W.U32.HI R37, R34.reuse, 0x13, R34.reuse ;  /* 0x0000001322257819 */ /* 0x140fe40000010e22 */
        /* <DEDUP_REMOVED lines=9> */
[C-C-:B------:R-:W-:Y:S02]  /*14210*/  SHF.L.W.U32.HI R30, R16.reuse, 0xf, R16.reuse ;  /* 0x0000000f101e7819 */ /* 0x140fe40000010e10 */
[----:B------:R-:W-:-:S02]  /*14220*/  SHF.L.W.U32.HI R37, R16, 0xd, R16 ;  /* 0x0000000d10257819 */ /* 0x000fc40000010e10 */
[----:B------:R-:W-:Y:S02]  /*14230*/  SHF.R.U32.HI R40, RZ, 0xa, R16 ;  /* 0x0000000aff287819 */ /* 0x000fe40000011610 */
[----:B------:R-:W-:Y:S02]  /*14240*/  IADD3 R41, PT, PT, R36, R39, R25 ;  /* 0x0000002724297210 */ /* 0x000fe40007ffe019 */
[----:B------:R-:W-:Y:S02]  /*14250*/  LOP3.LUT R37, R40, R30, R37, 0x96, !PT ;  /* 0x0000001e28257212 */ /* 0x000fe400078e9625 */
[C-C-:B------:R-:W-:Y:S02]  /*14260*/  SHF.L.W.U32.HI R36, R23.reuse, 0x19, R23.reuse ;  /* 0x0000001917247819 */ /* 0x140fe40000010e17 */
[--C-:B------:R-:W-:Y:S02]  /*14270*/  SHF.L.W.U32.HI R39, R23, 0xe, R23.reuse ;  /* 0x0000000e17277819 */ /* 0x100fe40000010e17 */
[----:B------:R-:W-:-:S02]  /*14280*/  SHF.R.U32.HI R38, RZ, 0x3, R23 ;  /* 0x00000003ff267819 */ /* 0x000fc40000011617 */
[----:B------:R-:W-:Y:S02]  /*14290*/  IADD3 R30, PT, PT, R41, -0x3e640e8c, R0 ;  /* 0xc19bf174291e7810 */ /* 0x000fe40007ffe000 */
[----:B------:R-:W-:Y:S02]  /*142a0*/  LOP3.LUT R0, R38, R36, R39, 0x96, !PT ;  /* 0x0000002426007212 */ /* 0x000fe400078e9627 */
[----:B------:R-:W-:Y:S01]  /*142b0*/  IADD3 R37, PT, PT, R33, R37, R22 ;  /* 0x0000002521257210 */ /* 0x000fe20007ffe016 */
[C---:B------:R-:W-:Y:S01]  /*142c0*/  IMAD.IADD R36, R32.reuse, 0x1, R30 ;  /* 0x0000000120247824 */ /* 0x040fe200078e021e */
[C-C-:B------:R-:W-:Y:S02]  /*142d0*/  SHF.L.W.U32.HI R33, R32.reuse, 0x1e, R32.reuse ;  /* 0x0000001e20217819 */ /* 0x140fe40000010e20 */
[C-C-:B------:R-:W-:Y:S02]  /*142e0*/  SHF.L.W.U32.HI R38, R32.reuse, 0x13, R32.reuse ;  /* 0x0000001320267819 */ /* 0x140fe40000010e20 */
[----:B------:R-:W-:-:S02]  /*142f0*/  SHF.L.W.U32.HI R39, R32, 0xa, R32 ;  /* 0x0000000a20277819 */ /* 0x000fc40000010e20 */
[C-C-:B------:R-:W-:Y:S02]  /*14300*/  SHF.L.W.U32.HI R40, R36.reuse, 0x1a, R36.reuse ;  /* 0x0000001a24287819 */ /* 0x140fe40000010e24 */
[C-C-:B------:R-:W-:Y:S02]  /*14310*/  SHF.L.W.U32.HI R41, R36.reuse, 0x15, R36.reuse ;  /* 0x0000001524297819 */ /* 0x140fe40000010e24 */
[----:B------:R-:W-:Y:S02]  /*14320*/  SHF.L.W.U32.HI R42, R36, 0x7, R36 ;  /* 0x00000007242a7819 */ /* 0x000fe40000010e24 */
[----:B------:R-:W-:Y:S01]  /*14330*/  LOP3.LUT R33, R39, R38, R33, 0x96, !PT ;  /* 0x0000002627217212 */ /* 0x000fe200078e9621 */
[----:B------:R-:W-:Y:S01]  /*14340*/  IMAD.IADD R0, R0, 0x1, R37 ;  /* 0x0000000100007824 */ /* 0x000fe200078e0225 */
[----:B------:R-:W-:Y:S02]  /*14350*/  LOP3.LUT R38, R35, R34, R32, 0xe8, !PT ;  /* 0x0000002223267212 */ /* 0x000fe400078ee820 */
[----:B------:R-:W-:-:S02]  /*14360*/  LOP3.LUT R40, R42, R40, R41, 0x96, !PT ;  /* 0x000000282a287212 */ /* 0x000fc400078e9629 */
[----:B------:R-:W-:Y:S02]  /*14370*/  LOP3.LUT R37, R15, R36, R10, 0xe2, !PT ;  /* 0x000000240f257212 */ /* 0x000fe400078ee20a */
[----:B------:R-:W-:Y:S02]  /*14380*/  IADD3 R35, PT, PT, R13, R33, R38 ;  /* 0x000000210d237210 */ /* 0x000fe40007ffe026 */
[C-C-:B------:R-:W-:Y:S02]  /*14390*/  SHF.L.W.U32.HI R13, R25.reuse, 0xf, R25.reuse ;  /* 0x0000000f190d7819 */ /* 0x140fe40000010e19 */
[--C-:B------:R-:W-:Y:S02]  /*143a0*/  SHF.L.W.U32.HI R38, R25, 0xd, R25.reuse ;  /* 0x0000000d19267819 */ /* 0x100fe40000010e19 */
[----:B------:R-:W-:Y:S02]  /*143b0*/  SHF.R.U32.HI R33, RZ, 0xa, R25 ;  /* 0x0000000aff217819 */ /* 0x000fe40000011619 */
[----:B------:R-:W-:-:S02]  /*143c0*/  IADD3 R42, PT, PT, R37, R40, R0 ;  /* 0x00000028252a7210 */ /* 0x000fc40007ffe000 */
[----:B------:R-:W-:Y:S02]  /*143d0*/  LOP3.LUT R13, R33, R13, R38, 0x96, !PT ;  /* 0x0000000d210d7212 */ /* 0x000fe400078e9626 */
[----:B------:R-:W-:Y:S02]  /*143e0*/  IADD3 R33, PT, PT, R42, -0x1b64963f, R11 ;  /* 0xe49b69c12a217810 */ /* 0x000fe40007ffe00b */
[C-C-:B------:R-:W-:Y:S02]  /*143f0*/  SHF.L.W.U32.HI R37, R21.reuse, 0x19, R21.reuse ;  /* 0x0000001915257819 */ /* 0x140fe40000010e15 */
[--C-:B------:R-:W-:Y:S02]  /*14400*/  SHF.L.W.U32.HI R40, R21, 0xe, R21.reuse ;  /* 0x0000000e15287819 */ /* 0x100fe40000010e15 */
[----:B------:R-:W-:Y:S02]  /*14410*/  SHF.R.U32.HI R39, RZ, 0x3, R21 ;  /* 0x00000003ff277819 */ /* 0x000fe40000011615 */
        /* <DEDUP_REMOVED lines=18> */
[----:B------:R-:W-:-:S04]  /*14540*/  SHF.R.U32.HI R37, RZ, 0xa, R0 ;  /* 0x0000000aff257819 */ /* 0x000fc80000011600 */
[----:B------:R-:W-:Y:S02]  /*14550*/  LOP3.LUT R13, R37, R13, R34, 0x96, !PT ;  /* 0x0000000d250d7212 */ /* 0x000fe400078e9622 */
[----:B------:R-:W-:Y:S02]  /*14560*/  IADD3 R37, PT, PT, R41, -0x1041b87a, R10 ;  /* 0xefbe478629257810 */ /* 0x000fe40007ffe00a */
[C-C-:B------:R-:W-:Y:S02]  /*14570*/  SHF.L.W.U32.HI R38, R31.reuse, 0x19, R31.reuse ;  /* 0x000000191f267819 */ /* 0x140fe40000010e1f */
[----:B------:R-:W-:Y:S01]  /*14580*/  SHF.L.W.U32.HI R39, R31, 0xe, R31 ;  /* 0x0000000e1f277819 */ /* 0x000fe20000010e1f */
[----:B------:R-:W-:Y:S01]  /*14590*/  IMAD.IADD R10, R12, 0x1, R37 ;  /* 0x000000010c0a7824 */ /* 0x000fe200078e0225 */
[----:B------:R-:W-:Y:S02]  /*145a0*/  SHF.R.U32.HI R40, RZ, 0x3, R31 ;  /* 0x00000003ff287819 */ /* 0x000fe4000001161f */
[----:B------:R-:W-:-:S02]  /*145b0*/  IADD3 R13, PT, PT, R21, R13, R28 ;  /* 0x0000000d150d7210 */ /* 0x000fc40007ffe01c */
[----:B------:R-:W-:Y:S02]  /*145c0*/  LOP3.LUT R38, R40, R38, R39, 0x96, !PT ;  /* 0x0000002628267212 */ /* 0x000fe400078e9627 */
        /* <DEDUP_REMOVED lines=25> */
[C-C-:B------:R-:W-:Y:S02]  /*14760*/  SHF.L.W.U32.HI R34, R39.reuse, 0x15, R39.reuse ;  /* 0x0000001527227819 */ /* 0x140fe40000010e27 */
[----:B------:R-:W-:Y:S01]  /*14770*/  SHF.L.W.U32.HI R40, R39, 0x7, R39 ;  /* 0x0000000727287819 */ /* 0x000fe20000010e27 */
[----:B------:R-:W-:Y:S01]  /*14780*/  IMAD.IADD R15, R38, 0x1, R15 ;  /* 0x00000001260f7824 */ /* 0x000fe200078e020f */
        /* <DEDUP_REMOVED lines=400> */
[----:B------:R-:W-:Y:S01]  /*16090*/  SHF.R.U32.HI R38, RZ, 0x3, R19 ;  /* 0x00000003ff267819 */ /* 0x000fe20000011613 */
[----:B------:R-:W-:Y:S01]  /*160a0*/  IMAD.IADD R26, R29, 0x1, R30 ;  /* 0x000000011d1a7824 */ /* 0x000fe200078e021e */
        /* <DEDUP_REMOVED lines=20> */
[--C-:B------:R-:W-:Y:S02]  /*161f0*/  SHF.L.W.U32.HI R40, R21, 0xe, R21.reuse ;  /* 0x0000000e15287819 */ /* 0x100fe40000010e15 */
[----:B------:R-:W-:Y:S02]  /*16200*/  SHF.R.U32.HI R39, RZ, 0x3, R21 ;  /* 0x00000003ff277819 */ /* 0x000fe40000011615 */
[----:B------:R-:W-:Y:S01]  /*16210*/  LOP3.LUT R17, R31, R17, R38, 0x96, !PT ;  /* 0x000000111f117212 */ /* 0x000fe200078e9626 */
[----:B------:R-:W-:Y:S01]  /*16220*/  IMAD.IADD R31, R36, 0x1, R33 ;  /* 0x00000001241f7824 */ /* 0x000fe200078e0221 */
[----:B------:R-:W-:Y:S02]  /*16230*/  LOP3.LUT R37, R39, R37, R40, 0x96, !PT ;  /* 0x0000002527257212 */ /* 0x000fe400078e9628 */
[----:B------:R-:W-:Y:S02]  /*16240*/  IADD3 R38, PT, PT, R19, R17, R16 ;  /* 0x0000001113267210 */ /* 0x000fe40007ffe010 */
[----:B------:R-:W-:-:S02]  /*16250*/  SHF.L.W.U32.HI R39, R31, 0x1a, R31 ;  /* 0x0000001a1f277819 */ /* 0x000fc40000010e1f */
[C-C-:B------:R-:W-:Y:S02]  /*16260*/  SHF.L.W.U32.HI R40, R31.reuse, 0x15, R31.reuse ;  /* 0x000000151f287819 */ /* 0x140fe40000010e1f */
[----:B------:R-:W-:Y:S01]  /*16270*/  SHF.L.W.U32.HI R41, R31, 0x7, R31 ;  /* 0x000000071f297819 */ /* 0x000fe20000010e1f */
[----:B------:R-:W-:Y:S01]  /*16280*/  IMAD.IADD R17, R37, 0x1, R38 ;  /* 0x0000000125117824 */ /* 0x000fe200078e0226 */
        /* <DEDUP_REMOVED lines=62> */
[C-C-:B------:R-:W-:Y:S02]  /*16670*/  SHF.L.W.U32.HI R25, R27.reuse, 0x19, R27.reuse ;  /* 0x000000191b197819 */ /* 0x140fe40000010e1b */
[----:B------:R-:W-:-:S02]  /*16680*/  SHF.L.W.U32.HI R36, R27, 0xe, R27 ;  /* 0x0000000e1b247819 */ /* 0x000fc40000010e1b */
[----:B------:R-:W-:Y:S01]  /*16690*/  SHF.R.U32.HI R38, RZ, 0x3, R27 ;  /* 0x00000003ff267819 */ /* 0x000fe2000001161b */
[----:B------:R-:W-:Y:S01]  /*166a0*/  IMAD.IADD R30, R39, 0x1, R26 ;  /* 0x00000001271e7824 */ /* 0x000fe200078e021a */
        /* <DEDUP_REMOVED lines=15> */
[C---:B------:R-:W-:Y:S02]  /*167a0*/  SHF.L.W.U32.HI R10, R21.reuse, 0xf, R21 ;  /* 0x0000000f150a7819 */ /* 0x040fe40000010e15 */
[----:B------:R-:W-:Y:S02]  /*167b0*/  IADD3 R31, PT, PT, R38, -0x5d40175f, R31 ;  /* 0xa2bfe8a1261f7810 */ /* 0x000fe40007ffe01f */
        /* <DEDUP_REMOVED lines=47> */
[----:B------:R-:W-:-:S02]  /*16ab0*/  IADD3 R35, PT, PT, R38, -0x3db47490, R35 ;  /* 0xc24b8b7026237810 */ /* 0x000fc40007ffe023 */
[--C-:B------:R-:W-:Y:S02]  /*16ac0*/  SHF.L.W.U32.HI R27, R25, 0xd, R25.reuse ;  /* 0x0000000d191b7819 */ /* 0x100fe40000010e19 */
[----:B------:R-:W-:Y:S02]  /*16ad0*/  SHF.R.U32.HI R29, RZ, 0xa, R25 ;  /* 0x0000000aff1d7819 */ /* 0x000fe40000011619 */
[--C-:B------:R-:W-:Y:S02]  /*16ae0*/  SHF.L.W.U32.HI R38, R18, 0x19, R18.reuse ;  /* 0x0000001912267819 */ /* 0x100fe40000010e12 */
        /* <DEDUP_REMOVED lines=95> */
[C-C-:B------:R-:W-:Y:S02]  /*170e0*/  SHF.L.W.U32.HI R38, R0.reuse, 0x19, R0.reuse ;  /* 0x0000001900267819 */ /* 0x140fe40000010e00 */
[--C-:B------:R-:W-:Y:S02]  /*170f0*/  SHF.L.W.U32.HI R39, R0, 0xe, R0.reuse ;  /* 0x0000000e00277819 */ /* 0x100fe40000010e00 */
[----:B------:R-:W-:Y:S02]  /*17100*/  SHF.R.U32.HI R40, RZ, 0x3, R0 ;  /* 0x00000003ff287819 */ /* 0x000fe40000011600 */
[----:B------:R-:W-:Y:S01]  /*17110*/  LOP3.LUT R18, R20, R18, R35, 0x96, !PT ;  /* 0x0000001214127212 */ /* 0x000fe200078e9623 */
[----:B------:R-:W-:Y:S01]  /*17120*/  IMAD.IADD R35, R34, 0x1, R29 ;  /* 0x0000000122237824 */ /* 0x000fe200078e021d */
[----:B------:R-:W-:Y:S02]  /*17130*/  LOP3.LUT R38, R40, R38, R39, 0x96, !PT ;  /* 0x0000002628267212 */ /* 0x000fe400078e9627 */
[----:B------:R-:W-:-:S02]  /*17140*/  IADD3 R39, PT, PT, R22, R18, R23 ;  /* 0x0000001216277210 */ /* 0x000fc40007ffe017 */
        /* <DEDUP_REMOVED lines=217> */
[----:B------:R-:W-:Y:S02]  /*17ee0*/  SHF.L.W.U32.HI R38, R30, 0x13, R30 ;  /* 0x000000131e267819 */ /* 0x000fe40000010e1e */
[----:B------:R-:W-:-:S02]  /*17ef0*/  SHF.L.W.U32.HI R40, R20, 0x1a, R20 ;  /* 0x0000001a14287819 */ /* 0x000fc40000010e14 */
[C-C-:B------:R-:W-:Y:S02]  /*17f00*/  SHF.L.W.U32.HI R41, R20.reuse, 0x15, R20.reuse ;  /* 0x0000001514297819 */ /* 0x140fe40000010e14 */
[----:B------:R-:W-:Y:S02]  /*17f10*/  SHF.L.W.U32.HI R42, R20, 0x7, R20 ;  /* 0x00000007142a7819 */ /* 0x000fe40000010e14 */
[----:B------:R-:W-:Y:S01]  /*17f20*/  SHF.L.W.U32.HI R39, R30, 0xa, R30 ;  /* 0x0000000a1e277819 */ /* 0x000fe20000010e1e */
[----:B------:R-:W-:Y:S01]  /*17f30*/  IMAD.IADD R19, R21, 0x1, R36 ;  /* 0x0000000115137824 */ /* 0x000fe200078e0224 */
[----:B------:R-:W-:Y:S02]  /*17f40*/  LOP3.LUT R41, R42, R40, R41, 0x96, !PT ;  /* 0x000000282a297212 */ /* 0x000fe400078e9629 */
        /* <DEDUP_REMOVED lines=11> */
[C-C-:B------:R-:W-:Y:S02]  /*18000*/  SHF.L.W.U32.HI R39, R33.reuse, 0x13, R33.reuse ;  /* 0x0000001321277819 */ /* 0x140fe40000010e21 */
[----:B------:R-:W-:Y:S02]  /*18010*/  SHF.L.W.U32.HI R40, R33, 0xa, R33 ;  /* 0x0000000a21287819 */ /* 0x000fe40000010e21 */
[----:B------:R-:W-:-:S02]  /*18020*/  SHF.L.W.U32.HI R23, R10, 0x19, R10 ;  /* 0x000000190a177819 */ /* 0x000fc40000010e0a */
[--C-:B------:R-:W-:Y:S02]  /*18030*/  SHF.L.W.U32.HI R36, R10, 0xe, R10.reuse ;  /* 0x0000000e0a247819 */ /* 0x100fe40000010e0a */
[----:B------:R-:W-:Y:S02]  /*18040*/  SHF.R.U32.HI R37, RZ, 0x3, R10 ;  /* 0x00000003ff257819 */ /* 0x000fe4000001160a */
[----:B------:R-:W-:Y:S01]  /*18050*/  IADD3 R22, PT, PT, R25, R21, R22 ;  /* 0x0000001519167210 */ /* 0x000fe20007ffe016 */
[----:B------:R-:W-:Y:S01]  /*18060*/  IMAD.IADD R21, R33, 0x1, R31 ;  /* 0x0000000121157824 */ /* 0x000fe200078e021f */
[----:B------:R-:W-:Y:S02]  /*18070*/  LOP3.LUT R38, R40, R39, R38, 0x96, !PT ;  /* 0x0000002728267212 */ /* 0x000fe400078e9626 */
[----:B------:R-:W-:Y:S02]  /*18080*/  LOP3.LUT R35, R35, R30, R33, 0xe8, !PT ;  /* 0x0000001e23237212 */ /* 0x000fe400078ee821 */
[----:B------:R-:W-:-:S02]  /*18090*/  LOP3.LUT R23, R37, R23, R36, 0x96, !PT ;  /* 0x0000001725177212 */ /* 0x000fc400078e9624 */
        /* <DEDUP_REMOVED lines=16> */
[----:B------:R-:W-:Y:S02]  /*181a0*/  LOP3.LUT R36, R25, R23, R36, 0x96, !PT ;  /* 0x0000001719247212 */ /* 0x000fe400078e9624 */
[----:B------:R-:W-:Y:S02]  /*181b0*/  IADD3 R23, PT, PT, R41, 0x78a5636f, R28 ;  /* 0x78a5636f29177810 */ /* 0x000fe40007ffe01c */
[----:B------:R-:W-:-:S02]  /*181c0*/  SHF.L.W.U32.HI R35, R27, 0x19, R27 ;  /* 0x000000191b237819 */ /* 0x000fc40000010e1b */
[--C-:B------:R-:W-:Y:S02]  /*181d0*/  SHF.L.W.U32.HI R38, R27, 0xe, R27.reuse ;  /* 0x0000000e1b267819 */ /* 0x100fe40000010e1b */
[----:B------:R-:W-:Y:S02]  /*181e0*/  SHF.R.U32.HI R30, RZ, 0x3, R27 ;  /* 0x00000003ff1e7819 */ /* 0x000fe4000001161b */
[----:B------:R-:W-:Y:S02]  /*181f0*/  IADD3 R25, PT, PT, R34, R39, R37 ;  /* 0x0000002722197210 */ /* 0x000fe40007ffe025 */
[----:B------:R-:W-:Y:S01]  /*18200*/  IADD3 R11, PT, PT, R10, R36, R11 ;  /* 0x000000240a0b7210 */ /* 0x000fe20007ffe00b */
[----:B------:R-:W-:Y:S01]  /*18210*/  IMAD.IADD R10, R32, 0x1, R23 ;  /* 0x00000001200a7824 */ /* 0x000fe200078e0217 */
[----:B------:R-:W-:Y:S02]  /*18220*/  LOP3.LUT R28, R30, R35, R38, 0x96, !PT ;  /* 0x000000231e1c7212 */ /* 0x000fe400078e9626 */
[----:B------:R-:W-:-:S02]  /*18230*/  SHF.L.W.U32.HI R30, R25, 0x1e, R25 ;  /* 0x0000001e191e7819 */ /* 0x000fc40000010e19 */
[C-C-:B------:R-:W-:Y:S02]  /*18240*/  SHF.L.W.U32.HI R35, R25.reuse, 0x13, R25.reuse ;  /* 0x0000001319237819 */ /* 0x140fe40000010e19 */
[----:B------:R-:W-:Y:S01]  /*18250*/  SHF.L.W.U32.HI R34, R25, 0xa, R25 ;  /* 0x0000000a19227819 */ /* 0x000fe20000010e19 */
[----:B------:R-:W-:Y:S01]  /*18260*/  IMAD.IADD R28, R28, 0x1, R11 ;  /* 0x000000011c1c7824 */ /* 0x000fe200078e020b */
[C-C-:B------:R-:W-:Y:S02]  /*18270*/  SHF.L.W.U32.HI R36, R10.reuse, 0x1a, R10.reuse ;  /* 0x0000001a0a247819 */ /* 0x140fe40000010e0a */
[C-C-:B------:R-:W-:Y:S02]  /*18280*/  SHF.L.W.U32.HI R37, R10.reuse, 0x15, R10.reuse ;  /* 0x000000150a257819 */ /* 0x140fe40000010e0a */
[----:B------:R-:W-:Y:S02]  /*18290*/  SHF.L.W.U32.HI R38, R10, 0x7, R10 ;  /* 0x000000070a267819 */ /* 0x000fe40000010e0a */
[----:B------:R-:W-:-:S02]  /*182a0*/  LOP3.LUT R34, R34, R35, R30, 0x96, !PT ;  /* 0x0000002322227212 */ /* 0x000fc400078e961e */
[C-C-:B------:R-:W-:Y:S02]  /*182b0*/  SHF.L.W.U32.HI R11, R22.reuse, 0xf, R22.reuse ;  /* 0x0000000f160b7819 */ /* 0x140fe40000010e16 */
[--C-:B------:R-:W-:Y:S02]  /*182c0*/  SHF.L.W.U32.HI R30, R22, 0xd, R22.reuse ;  /* 0x0000000d161e7819 */ /* 0x100fe40000010e16 */
[----:B------:R-:W-:Y:S02]  /*182d0*/  SHF.R.U32.HI R22, RZ, 0xa, R22 ;  /* 0x0000000aff167819 */ /* 0x000fe40000011616 */
[----:B------:R-:W-:Y:S02]  /*182e0*/  LOP3.LUT R33, R33, R32, R25, 0xe8, !PT ;  /* 0x0000002021217212 */ /* 0x000fe400078ee819 */
        /* <DEDUP_REMOVED lines=11> */
[C-C-:B------:R-:W-:Y:S02]  /*183a0*/  SHF.L.W.U32.HI R35, R26.reuse, 0x13, R26.reuse ;  /* 0x000000131a237819 */ /* 0x140fe40000010e1a */
[----:B------:R-:W-:Y:S02]  /*183b0*/  SHF.L.W.U32.HI R36, R26, 0xa, R26 ;  /* 0x0000000a1a247819 */ /* 0x000fe40000010e1a */
[----:B------:R-:W-:Y:S01]  /*183c0*/  IADD3 R27, PT, PT, R27, R11, R24 ;  /* 0x0000000b1b1b7210 */ /* 0x000fe20007ffe018 */
[----:B------:R-:W-:Y:S01]  /*183d0*/  IMAD.IADD R11, R25, 0x1, R22 ;  /* 0x00000001190b7824 */ /* 0x000fe200078e0216 */
[----:B------:R-:W-:-:S02]  /*183e0*/  LOP3.LUT R34, R36, R35, R34, 0x96, !PT ;  /* 0x0000002324227212 */ /* 0x000fc400078e9622 */
        /* <DEDUP_REMOVED lines=13> */
[--C-:B------:R-:W-:Y:S02]  /*184c0*/  SHF.L.W.U32.HI R30, R28, 0xd, R28.reuse ;  /* 0x0000000d1c1e7819 */ /* 0x100fe40000010e1c */
[----:B------:R-:W-:Y:S02]  /*184d0*/  IADD3 R37, PT, PT, R32, R33, R27 ;  /* 0x0000002120257210 */ /* 0x000fe40007ffe01b */
[----:B------:R-:W-:Y:S02]  /*184e0*/  SHF.R.U32.HI R28, RZ, 0xa, R28 ;  /* 0x0000000aff1c7819 */ /* 0x000fe4000001161c */
[----:B------:R-:W-:Y:S02]  /*184f0*/  LOP3.LUT R34, R25, R26, R24, 0xe8, !PT ;  /* 0x0000001a19227212 */ /* 0x000fe400078ee818 */
[----:B------:R-:W-:Y:S02]  /*18500*/  LOP3.LUT R28, R28, R29, R30, 0x96, !PT ;  /* 0x0000001d1c1c7212 */ /* 0x000fe400078e961e */
[----:B------:R-:W-:-:S02]  /*18510*/  IADD3 R25, PT, PT, R37, -0x7338fdf8, R20 ;  /* 0x8cc7020825197810 */ /* 0x000fc40007ffe014 */
[----:B------:R-:W-:Y:S02]  /*18520*/  IADD3 R13, PT, PT, R12, R28, R13 ;  /* 0x0000001c0c0d7210 */ /* 0x000fe40007ffe00d */
        /* <DEDUP_REMOVED lines=41> */
[----:B------:R-:W-:-:S04]  /*187c0*/  LOP3.LUT R29, R12, R13, R11, 0xe2, !PT ;  /* 0x0000000d0c1d7212 */ /* 0x000fc800078ee20b */
[----:B------:R-:W-:Y:S02]  /*187d0*/  IADD3 R31, PT, PT, R29, R28, R14 ;  /* 0x0000001c1d1f7210 */ /* 0x000fe40007ffe00e */
[C-C-:B------:R-:W-:Y:S02]  /*187e0*/  SHF.L.W.U32.HI R15, R25.reuse, 0x1e, R25.reuse ;  /* 0x0000001e190f7819 */ /* 0x140fe40000010e19 */
[C-C-:B------:R-:W-:Y:S02]  /*187f0*/  SHF.L.W.U32.HI R24, R25.reuse, 0x13, R25.reuse ;  /* 0x0000001319187819 */ /* 0x140fe40000010e19 */
[----:B------:R-:W-:Y:S02]  /*18800*/  SHF.L.W.U32.HI R27, R25, 0xa, R25 ;  /* 0x0000000a191b7819 */ /* 0x000fe40000010e19 */
[----:B------:R-:W-:Y:S02]  /*18810*/  IADD3 R30, PT, PT, R31, -0x5baf9315, R10 ;  /* 0xa4506ceb1f1e7810 */ /* 0x000fe40007ffe00a */
[----:B------:R-:W-:-:S02]  /*18820*/  LOP3.LUT R29, R27, R24, R15, 0x96, !PT ;  /* 0x000000181b1d7212 */ /* 0x000fc400078e960f */
[C---:B------:R-:W-:Y:S01]  /*18830*/  LOP3.LUT R10, R23.reuse, R22, R25, 0xe8, !PT ;  /* 0x00000016170a7212 */ /* 0x040fe200078ee819 */
[----:B------:R-:W-:Y:S01]  /*18840*/  IMAD.IADD R23, R23, 0x1, R30 ;  /* 0x0000000117177824 */ /* 0x000fe200078e021e */
[C-C-:B------:R-:W-:Y:S02]  /*18850*/  SHF.L.W.U32.HI R26, R18.reuse, 0x19, R18.reuse ;  /* 0x00000019121a7819 */ /* 0x140fe40000010e12 */
[--C-:B------:R-:W-:Y:S02]  /*18860*/  SHF.L.W.U32.HI R27, R18, 0xe, R18.reuse ;  /* 0x0000000e121b7819 */ /* 0x100fe40000010e12 */
[----:B------:R-:W-:Y:S02]  /*18870*/  SHF.R.U32.HI R28, RZ, 0x3, R18 ;  /* 0x00000003ff1c7819 */ /* 0x000fe40000011612 */
[C-C-:B------:R-:W-:Y:S02]  /*18880*/  SHF.L.W.U32.HI R15, R20.reuse, 0xf, R20.reuse ;  /* 0x0000000f140f7819 */ /* 0x140fe40000010e14 */
[----:B------:R-:W-:-:S02]  /*18890*/  SHF.L.W.U32.HI R24, R20, 0xd, R20 ;  /* 0x0000000d14187819 */ /* 0x000fc40000010e14 */
[----:B------:R-:W-:Y:S02]  /*188a0*/  SHF.R.U32.HI R20, RZ, 0xa, R20 ;  /* 0x0000000aff147819 */ /* 0x000fe40000011614 */
[----:B------:R-:W-:Y:S02]  /*188b0*/  IADD3 R10, PT, PT, R21, R29, R10 ;  /* 0x0000001d150a7210 */ /* 0x000fe40007ffe00a */
[----:B------:R-:W-:Y:S02]  /*188c0*/  LOP3.LUT R26, R28, R26, R27, 0x96, !PT ;  /* 0x0000001a1c1a7212 */ /* 0x000fe400078e961b */
[----:B------:R-:W-:Y:S02]  /*188d0*/  LOP3.LUT R15, R20, R15, R24, 0x96, !PT ;  /* 0x0000000f140f7212 */ /* 0x000fe400078e9618 */
[C-C-:B------:R-:W-:Y:S02]  /*188e0*/  SHF.L.W.U32.HI R27, R23.reuse, 0x1a, R23.reuse ;  /* 0x0000001a171b7819 */ /* 0x140fe40000010e17 */
[----:B------:R-:W-:-:S02]  /*188f0*/  SHF.L.W.U32.HI R28, R23, 0x15, R23 ;  /* 0x00000015171c7819 */ /* 0x000fc40000010e17 */
[----:B------:R-:W-:Y:S02]  /*18900*/  SHF.L.W.U32.HI R29, R23, 0x7, R23 ;  /* 0x00000007171d7819 */ /* 0x000fe40000010e17 */
[C-C-:B------:R-:W-:Y:S02]  /*18910*/  SHF.L.W.U32.HI R20, R10.reuse, 0x1e, R10.reuse ;  /* 0x0000001e0a147819 */ /* 0x140fe40000010e0a */
[C-C-:B------:R-:W-:Y:S02]  /*18920*/  SHF.L.W.U32.HI R21, R10.reuse, 0x13, R10.reuse ;  /* 0x000000130a157819 */ /* 0x140fe40000010e0a */
[----:B------:R-:W-:Y:S02]  /*18930*/  SHF.L.W.U32.HI R24, R10, 0xa, R10 ;  /* 0x0000000a0a187819 */ /* 0x000fe40000010e0a */
[----:B------:R-:W-:Y:S02]  /*18940*/  IADD3 R15, PT, PT, R16, R15, R17 ;  /* 0x0000000f100f7210 */ /* 0x000fe40007ffe011 */
[----:B------:R-:W-:-:S02]  /*18950*/  LOP3.LUT R27, R29, R27, R28, 0x96, !PT ;  /* 0x0000001b1d1b7212 */ /* 0x000fc400078e961c */
[----:B------:R-:W-:Y:S02]  /*18960*/  LOP3.LUT R21, R24, R21, R20, 0x96, !PT ;  /* 0x0000001518157212 */ /* 0x000fe400078e9614 */
[----:B------:R-:W-:Y:S02]  /*18970*/  LOP3.LUT R16, R22, R25, R10, 0xe8, !PT ;  /* 0x0000001916107212 */ /* 0x000fe400078ee80a */
[----:B------:R-:W-:Y:S02]  /*18980*/  IADD3 R26, PT, PT, R27, R15, R26 ;  /* 0x0000000f1b1a7210 */ /* 0x000fe40007ffe01a */
[----:B------:R-:W-:Y:S02]  /*18990*/  LOP3.LUT R20, R13, R23, R12, 0xe2, !PT ;  /* 0x000000170d147212 */ /* 0x000fe400078ee20c */
[----:B------:R-:W-:Y:S02]  /*189a0*/  IADD3 R15, PT, PT, R30, R21, R16 ;  /* 0x000000151e0f7210 */ /* 0x000fe40007ffe010 */
[----:B------:R-:W-:-:S02]  /*189b0*/  IADD3 R26, PT, PT, R11, R26, R20 ;  /* 0x0000001a0b1a7210 */ /* 0x000fc40007ffe014 */
[C-C-:B------:R-:W-:Y:S02]  /*189c0*/  SHF.L.W.U32.HI R16, R14.reuse, 0xf, R14.reuse ;  /* 0x0000000f0e107819 */ /* 0x140fe40000010e0e */
[--C-:B------:R-:W-:Y:S02]  /*189d0*/  SHF.L.W.U32.HI R11, R14, 0xd, R14.reuse ;  /* 0x0000000d0e0b7819 */ /* 0x100fe40000010e0e */
[----:B------:R-:W-:Y:S02]  /*189e0*/  SHF.R.U32.HI R14, RZ, 0xa, R14 ;  /* 0x0000000aff0e7819 */ /* 0x000fe4000001160e */
[C-C-:B------:R-:W-:Y:S02]  /*189f0*/  SHF.L.W.U32.HI R17, R15.reuse, 0x1e, R15.reuse ;  /* 0x0000001e0f117819 */ /* 0x140fe40000010e0f */
[C-C-:B------:R-:W-:Y:S02]  /*18a00*/  SHF.L.W.U32.HI R20, R15.reuse, 0x13, R15.reuse ;  /* 0x000000130f147819 */ /* 0x140fe40000010e0f */
[----:B------:R-:W-:Y:S01]  /*18a10*/  SHF.L.W.U32.HI R21, R15, 0xa, R15 ;  /* 0x0000000a0f157819 */ /* 0x000fe20000010e0f */
[----:B------:R-:W-:Y:S01]  /*18a20*/  VIADD R27, R26, 0xbef9a3f7 ;  /* 0xbef9a3f71a1b7836 */ /* 0x000fe20000000000 */
[----:B------:R-:W-:-:S02]  /*18a30*/  LOP3.LUT R11, R14, R16, R11, 0x96, !PT ;  /* 0x000000100e0b7212 */ /* 0x000fc400078e960b */
[----:B------:R-:W-:Y:S01]  /*18a40*/  LOP3.LUT R21, R21, R20, R17, 0x96, !PT ;  /* 0x0000001415157212 */ /* 0x000fe200078e9611 */
[----:B------:R-:W-:Y:S01]  /*18a50*/  IMAD.IADD R22, R22, 0x1, R27 ;  /* 0x0000000116167824 */ /* 0x000fe200078e021b */
[C-C-:B------:R-:W-:Y:S02]  /*18a60*/  SHF.L.W.U32.HI R14, R0.reuse, 0x19, R0.reuse ;  /* 0x00000019000e7819 */ /* 0x140fe40000010e00 */
[--C-:B------:R-:W-:Y:S02]  /*18a70*/  SHF.L.W.U32.HI R17, R0, 0xe, R0.reuse ;  /* 0x0000000e00117819 */ /* 0x100fe40000010e00 */
[----:B------:R-:W-:Y:S02]  /*18a80*/  SHF.R.U32.HI R0, RZ, 0x3, R0 ;  /* 0x00000003ff007819 */ /* 0x000fe40000011600 */
[----:B------:R-:W-:Y:S02]  /*18a90*/  LOP3.LUT R16, R25, R10, R15, 0xe8, !PT ;  /* 0x0000000a19107212 */ /* 0x000fe400078ee80f */
[----:B------:R-:W-:-:S02]  /*18aa0*/  LOP3.LUT R0, R0, R14, R17, 0x96, !PT ;  /* 0x0000000e00007212 */ /* 0x000fc400078e9611 */
[C-C-:B------:R-:W-:Y:S02]  /*18ab0*/  SHF.L.W.U32.HI R20, R22.reuse, 0x1a, R22.reuse ;  /* 0x0000001a16147819 */ /* 0x140fe40000010e16 */
[C-C-:B------:R-:W-:Y:S02]  /*18ac0*/  SHF.L.W.U32.HI R29, R22.reuse, 0x15, R22.reuse ;  /* 0x00000015161d7819 */ /* 0x140fe40000010e16 */
[----:B------:R-:W-:Y:S02]  /*18ad0*/  SHF.L.W.U32.HI R24, R22, 0x7, R22 ;  /* 0x0000000716187819 */ /* 0x000fe40000010e16 */
[----:B------:R-:W-:Y:S02]  /*18ae0*/  IADD3 R14, PT, PT, R27, R21, R16 ;  /* 0x000000151b0e7210 */ /* 0x000fe40007ffe010 */
[----:B------:R-:W1:Y:S01]  /*18af0*/  LDC.64 R16, c[0x0][0x390] ;  /* 0x0000e400ff107b82 */ /* 0x000e620000000a00 */
[----:B------:R-:W-:Y:S02]  /*18b00*/  IADD3 R11, PT, PT, R18, R11, R19 ;  /* 0x0000000b120b7210 */ /* 0x000fe40007ffe013 */
[----:B------:R-:W-:-:S02]  /*18b10*/  LOP3.LUT R20, R24, R20, R29, 0x96, !PT ;  /* 0x0000001418147212 */ /* 0x000fc400078e961d */
[----:B------:R-:W-:Y:S02]  /*18b20*/  LOP3.LUT R19, R23, R22, R13, 0xe2, !PT ;  /* 0x0000001617137212 */ /* 0x000fe400078ee20d */
[----:B------:R-:W-:Y:S01]  /*18b30*/  IADD3 R20, PT, PT, R20, R11, R0 ;  /* 0x0000000b14147210 */ /* 0x000fe20007ffe000 */
[----:B0-----:R-:W-:Y:S01]  /*18b40*/  IMAD.IADD R5, R10, 0x1, R5 ;  /* 0x000000010a057824 */ /* 0x001fe200078e0205 */
[--C-:B------:R-:W-:Y:S02]  /*18b50*/  SHF.L.W.U32.HI R0, R14, 0x1e, R14.reuse ;  /* 0x0000001e0e007819 */ /* 0x100fe40000010e0e */
[----:B------:R-:W-:Y:S02]  /*18b60*/  IADD3 R19, PT, PT, R12, R20, R19 ;  /* 0x000000140c137210 */ /* 0x000fe40007ffe013 */
[C-C-:B------:R-:W-:Y:S02]  /*18b70*/  SHF.L.W.U32.HI R11, R14.reuse, 0x13, R14.reuse ;  /* 0x000000130e0b7819 */ /* 0x140fe40000010e0e */
[--C-:B------:R-:W-:Y:S01]  /*18b80*/  SHF.L.W.U32.HI R18, R14, 0xa, R14.reuse ;  /* 0x0000000a0e127819 */ /* 0x100fe20000010e0e */
[----:B------:R-:W-:Y:S01]  /*18b90*/  VIADD R19, R19, 0xc67178f2 ;  /* 0xc67178f213137836 */ /* 0x000fe20000000000 */
[----:B------:R-:W-:Y:S01]  /*18ba0*/  LOP3.LUT R10, R10, R15, R14, 0xe8, !PT ;  /* 0x0000000f0a0a7212 */ /* 0x000fe200078ee80e */
[----:B------:R-:W-:Y:S01]  /*18bb0*/  IMAD.IADD R9, R13, 0x1, R9 ;  /* 0x000000010d097824 */ /* 0x000fe200078e0209 */
[----:B------:R-:W-:Y:S01]  /*18bc0*/  LOP3.LUT R11, R18, R11, R0, 0x96, !PT ;  /* 0x0000000b120b7212 */ /* 0x000fe200078e9600 */
[----:B------:R-:W-:Y:S01]  /*18bd0*/  IMAD.IADD R15, R15, 0x1, R4 ;  /* 0x000000010f0f7824 */ /* 0x000fe200078e0204 */
[----:B------:R-:W-:Y:S01]  /*18be0*/  SHF.R.U32.HI R21, RZ, 0x18, R5 ;  /* 0x00000018ff157819 */ /* 0x000fe20000011605 */
[----:B------:R-:W-:Y:S01]  /*18bf0*/  IMAD.IADD R23, R23, 0x1, R8 ;  /* 0x0000000117177824 */ /* 0x000fe200078e0208 */
[----:B------:R-:W-:Y:S01]  /*18c00*/  IADD3 R11, PT, PT, R19, R11, R10 ;  /* 0x0000000b130b7210 */ /* 0x000fe20007ffe00a */
[----:B------:R-:W-:Y:S01]  /*18c10*/  IMAD.IADD R3, R14, 0x1, R3 ;  /* 0x000000010e037824 */ /* 0x000fe200078e0203 */
[----:B------:R-:W-:Y:S01]  /*18c20*/  IADD3 R19, PT, PT, R6, R19, R25 ;  /* 0x0000001306137210 */ /* 0x000fe20007ffe019 */
[----:B-1----:R0:W-:Y:S01]  /*18c30*/  STG.E.U8 desc[UR6][R16.64+0xf], R5 ;  /* 0x00000f0510007986 */ /* 0x0021e2000c101106 */
[----:B------:R-:W-:-:S02]  /*18c40*/  SHF.R.U32.HI R25, RZ, 0x18, R9 ;  /* 0x00000018ff197819 */ /* 0x000fc40000011609 */
[----:B------:R-:W-:Y:S01]  /*18c50*/  SHF.R.U32.HI R31, RZ, 0x10, R9 ;  /* 0x00000010ff1f7819 */ /* 0x000fe20000011609 */
[----:B------:R1:W-:Y:S01]  /*18c60*/  STG.E.U8 desc[UR6][R16.64+0xc], R21 ;  /* 0x00000c1510007986 */ /* 0x0003e2000c101106 */
[----:B------:R-:W-:Y:S01]  /*18c70*/  SHF.R.U32.HI R29, RZ, 0x10, R5 ;  /* 0x00000010ff1d7819 */ /* 0x000fe20000011605 */
[----:B------:R-:W-:Y:S01]  /*18c80*/  IMAD.IADD R7, R22, 0x1, R7 ;  /* 0x0000000116077824 */ /* 0x000fe200078e0207 */
[----:B------:R-:W-:Y:S01]  /*18c90*/  SHF.R.U32.HI R35, RZ, 0x8, R5 ;  /* 0x00000008ff237819 */ /* 0x000fe20000011605 */
[----:B------:R2:W-:Y:S01]  /*18ca0*/  STG.E.U8 desc[UR6][R16.64+0x1f], R9 ;  /* 0x00001f0910007986 */ /* 0x0005e2000c101106 */
[----:B------:R-:W-:Y:S02]  /*18cb0*/  SHF.R.U32.HI R37, RZ, 0x8, R9 ;  /* 0x00000008ff257819 */ /* 0x000fe40000011609 */
[--C-:B------:R-:W-:Y:S02]  /*18cc0*/  SHF.R.U32.HI R13, RZ, 0x18, R15.reuse ;  /* 0x00000018ff0d7819 */ /* 0x100fe4000001160f */
[----:B------:R-:W-:Y:S01]  /*18cd0*/  SHF.R.U32.HI R27, RZ, 0x10, R15 ;  /* 0x00000010ff1b7819 */ /* 0x000fe2000001160f */
[----:B------:R-:W-:Y:S01]  /*18ce0*/  IMAD.IADD R11, R11, 0x1, R2 ;  /* 0x000000010b0b7824 */ /* 0x000fe200078e0202 */
[----:B0-----:R-:W-:-:S02]  /*18cf0*/  SHF.R.U32.HI R5, RZ, 0x18, R3 ;  /* 0x00000018ff057819 */ /* 0x001fc40000011603 */
[----:B-1----:R-:W-:Y:S02]  /*18d00*/  SHF.R.U32.HI R21, RZ, 0x10, R3 ;  /* 0x00000010ff157819 */ /* 0x002fe40000011603 */
[----:B--2---:R-:W-:Y:S01]  /*18d10*/  SHF.R.U32.HI R9, RZ, 0x18, R23 ;  /* 0x00000018ff097819 */ /* 0x004fe20000011617 */
[----:B------:R0:W-:Y:S01]  /*18d20*/  STG.E.U8 desc[UR6][R16.64+0x1c], R25 ;  /* 0x00001c1910007986 */ /* 0x0001e2000c101106 */
[----:B------:R-:W-:-:S03]  /*18d30*/  SHF.R.U32.HI R33, RZ, 0x8, R15 ;  /* 0x00000008ff217819 */ /* 0x000fc6000001160f */
[----:B------:R1:W-:Y:S04]  /*18d40*/  STG.E.U8 desc[UR6][R16.64+0x1d], R31 ;  /* 0x00001d1f10007986 */ /* 0x0003e8000c101106 */
[----:B------:R2:W-:Y:S04]  /*18d50*/  STG.E.U8 desc[UR6][R16.64+0xd], R29 ;  /* 0x00000d1d10007986 */ /* 0x0005e8000c101106 */
[----:B------:R3:W-:Y:S01]  /*18d60*/  STG.E.U8 desc[UR6][R16.64+0x8], R13 ;  /* 0x0000080d10007986 */ /* 0x0007e2000c101106 */
[----:B0-----:R-:W-:-:S03]  /*18d70*/  SHF.R.U32.HI R25, RZ, 0x10, R23 ;  /* 0x00000010ff197819 */ /* 0x001fc60000011617 */
[----:B------:R0:W-:Y:S01]  /*18d80*/  STG.E.U8 desc[UR6][R16.64+0x9], R27 ;  /* 0x0000091b10007986 */ /* 0x0001e2000c101106 */
[----:B-1----:R-:W-:-:S03]  /*18d90*/  SHF.R.U32.HI R31, RZ, 0x8, R23 ;  /* 0x00000008ff1f7819 */ /* 0x002fc60000011617 */
[----:B------:R1:W-:Y:S01]  /*18da0*/  STG.E.U8 desc[UR6][R16.64+0x1b], R23 ;  /* 0x00001b1710007986 */ /* 0x0003e2000c101106 */
[----:B--2---:R-:W-:-:S03]  /*18db0*/  SHF.R.U32.HI R29, RZ, 0x8, R7 ;  /* 0x00000008ff1d7819 */ /* 0x004fc60000011607 */
[----:B------:R2:W-:Y:S01]  /*18dc0*/  STG.E.U8 desc[UR6][R16.64+0xb], R15 ;  /* 0x00000b0f10007986 */ /* 0x0005e2000c101106 */
[----:B---3--:R-:W-:-:S03]  /*18dd0*/  SHF.R.U32.HI R13, RZ, 0x18, R7 ;  /* 0x00000018ff0d7819 */ /* 0x008fc60000011607 */
        /* <DEDUP_REMOVED lines=9> */
[----:B0-----:R-:W-:Y:S02]  /*18e70*/  SHF.R.U32.HI R5, RZ, 0x10, R11 ;  /* 0x00000010ff057819 */ /* 0x001fe4000001160b */
[----:B-1----:R-:W-:Y:S02]  /*18e80*/  SHF.R.U32.HI R21, RZ, 0x8, R19 ;  /* 0x00000008ff157819 */ /* 0x002fe40000011613 */
[--C-:B--2---:R-:W-:Y:S02]  /*18e90*/  SHF.R.U32.HI R3, RZ, 0x18, R11.reuse ;  /* 0x00000018ff037819 */ /* 0x104fe4000001160b */
[----:B---3--:R-:W-:Y:S01]  /*18ea0*/  SHF.R.U32.HI R7, RZ, 0x8, R11 ;  /* 0x00000008ff077819 */ /* 0x008fe2000001160b */
[----:B------:R-:W-:Y:S04]  /*18eb0*/  STG.E.U8 desc[UR6][R16.64+0xe], R35 ;  /* 0x00000e2310007986 */ /* 0x000fe8000c101106 */
        /* <DEDUP_REMOVED lines=15> */
[----:B------:R-:W-:Y:S01]  /*18fb0*/  STG.E.U8 desc[UR6][R16.64+0x2], R7 ;  /* 0x0000020710007986 */ /* 0x000fe2000c101106 */
[----:B------:R-:W-:Y:S05]  /*18fc0*/  EXIT ;  /* 0x000000000000794d */ /* 0x000fea0003800000 */
.L_x_40:
        /* <DEDUP_REMOVED lines=11> */
.L_x_80:


//--------------------- .text._Z20test_hash_comparisonv --------------------------
	.section	.text._Z20test_hash_comparisonv,"ax",@progbits
	.align	128
        .global         _Z20test_hash_comparisonv
        .type           _Z20test_hash_comparisonv,@function
        .size           _Z20test_hash_comparisonv,(.L_x_81 - _Z20test_hash_comparisonv)
        .other          _Z20test_hash_comparisonv,@"STO_CUDA_ENTRY STV_DEFAULT"
_Z20test_hash_comparisonv:
.text._Z20test_hash_comparisonv:
[----:B------:R-:W0:Y:S08]  /*0000*/  LDC R1, c[0x0][0x37c] ;  /* 0x0000df00ff017b82 */ /* 0x000e300000000800 */
[----:B------:R-:W1:Y:S01]  /*0010*/  LDC.64 R10, c[0x4][0x18] ;  /* 0x01000600ff0a7b82 */ /* 0x000e620000000a00 */
[----:B------:R-:W2:Y:S01]  /*0020*/  LDCU UR4, c[0x0][0x2f8] ;  /* 0x00005f00ff0477ac */ /* 0x000ea20008000800 */
[----:B0-----:R-:W-:Y:S01]  /*0030*/  VIADD R1, R1, 0xffffffe8 ;  /* 0xffffffe801017836 */ /* 0x001fe20000000000 */
[----:B------:R-:W-:Y:S01]  /*0040*/  MOV R2, 0x0 ;  /* 0x0000000000027802 */ /* 0x000fe20000000f00 */
[----:B------:R-:W0:Y:S04]  /*0050*/  LDCU UR5, c[0x0][0x2fc] ;  /* 0x00005f80ff0577ac */ /* 0x000e280008000800 */
[----:B------:R-:W3:Y:S01]  /*0060*/  LDC.64 R12, c[0x4][0x20] ;  /* 0x01000800ff0c7b82 */ /* 0x000ee20000000a00 */
[----:B------:R-:W4:Y:S07]  /*0070*/  LDCU.64 UR6, c[0x4][0xe0] ;  /* 0x01001c00ff0677ac */ /* 0x000f2e0008000a00 */
[----:B------:R-:W5:Y:S01]  /*0080*/  LDC.64 R14, c[0x4][0x28] ;  /* 0x01000a00ff0e7b82 */ /* 0x000f620000000a00 */
[----:B--2---:R-:W-:Y:S01]  /*0090*/  IADD3 R17, P0, PT, R1, UR4, RZ ;  /* 0x0000000401117c10 */ /* 0x004fe2000ff1e0ff */
[----:B-1----:R1:W-:Y:S06]  /*00a0*/  STL.64 [R1], R10 ;  /* 0x0000000a01007387 */ /* 0x0023ec0000100a00 */
[----:B------:R1:W2:Y:S01]  /*00b0*/  LDC.64 R8, c[0x4][R2] ;  /* 0x0100000002087b82 */ /* 0x0002a20000000a00 */
[----:B0-----:R-:W-:Y:S01]  /*00c0*/  IMAD.X R16, RZ, RZ, UR5, P0 ;  /* 0x00000005ff107e24 */ /* 0x001fe200080e06ff */
[----:B----4-:R-:W-:Y:S01]  /*00d0*/  MOV R4, UR6 ;  /* 0x0000000600047c02 */ /* 0x010fe20008000f00 */
[----:B------:R-:W-:-:S02]  /*00e0*/  IMAD.U32 R5, RZ, RZ, UR7 ;  /* 0x00000007ff057e24 */ /* 0x000fc4000f8e00ff */
[----:B------:R-:W-:Y:S01]  /*00f0*/  IMAD.MOV.U32 R6, RZ, RZ, R17 ;  /* 0x000000ffff067224 */ /* 0x000fe200078e0011 */
[----:B------:R-:W-:Y:S01]  /*0100*/  MOV R7, R16 ;  /* 0x0000001000077202 */ /* 0x000fe20000000f00 */
[----:B---3--:R1:W-:Y:S04]  /*0110*/  STL.64 [R1+0x8], R12 ;  /* 0x0000080c01007387 */ /* 0x0083e80000100a00 */
[----:B-----5:R1:W-:Y:S02]  /*0120*/  STL.64 [R1+0x10], R14 ;  /* 0x0000100e01007387 */ /* 0x0203e40000100a00 */
[----:B------:R-:W-:-:S07]  /*0130*/  LEPC R20, `(.L_x_41) ;  /* 0x000000001014794e */ /* 0x000fce0000000000 */
[----:B-12---:R-:W-:Y:S05]  /*0140*/  CALL.ABS.NOINC R8 ;  /* 0x0000000008007343 */ /* 0x006fea0003c00000 */
.L_x_41:
[----:B------:R-:W0:Y:S01]  /*0150*/  LDC.64 R8, c[0x4][0x38] ;  /* 0x01000e00ff087b82 */ /* 0x000e220000000a00 */
[----:B------:R-:W1:Y:S01]  /*0160*/  LDCU.64 UR4, c[0x4][0xe8] ;  /* 0x01001d00ff0477ac */ /* 0x000e620008000a00 */
[----:B------:R-:W-:Y:S01]  /*0170*/  MOV R6, R17 ;  /* 0x0000001100067202 */ /* 0x000fe20000000f00 */
[----:B------:R-:W-:-:S05]  /*0180*/  IMAD.MOV.U32 R7, RZ, RZ, R16 ;  /* 0x000000ffff077224 */ /* 0x000fca00078e0010 */
[----:B------:R-:W2:Y:S08]  /*0190*/  LDC.64 R10, c[0x4][0x28] ;  /* 0x01000a00ff0a7b82 */ /* 0x000eb00000000a00 */
[----:B------:R3:W4:Y:S01]  /*01a0*/  LDC.64 R12, c[0x4][R2] ;  /* 0x01000000020c7b82 */ /* 0x0007220000000a00 */
[----:B-1----:R-:W-:Y:S02]  /*01b0*/  IMAD.U32 R4, RZ, RZ, UR4 ;  /* 0x00000004ff047e24 */ /* 0x002fe4000f8e00ff */
[----:B------:R-:W-:Y:S01]  /*01c0*/  IMAD.U32 R5, RZ, RZ, UR5 ;  /* 0x00000005ff057e24 */ /* 0x000fe2000f8e00ff */
[----:B0-----:R3:W-:Y:S04]  /*01d0*/  STL.64 [R1], R8 ;  /* 0x0000000801007387 */ /* 0x0017e80000100a00 */
[----:B--2---:R3:W-:Y:S02]  /*01e0*/  STL.64 [R1+0x8], R10 ;  /* 0x0000080a01007387 */ /* 0x0047e40000100a00 */
[----:B------:R-:W-:-:S07]  /*01f0*/  LEPC R20, `(.L_x_42) ;  /* 0x000000001014794e */ /* 0x000fce0000000000 */
[----:B---34-:R-:W-:Y:S05]  /*0200*/  CALL.ABS.NOINC R12 ;  /* 0x000000000c007343 */ /* 0x018fea0003c00000 */
.L_x_42:
[----:B------:R-:W0:Y:S01]  /*0210*/  LDC.64 R8, c[0x4][0x60] ;  /* 0x01001800ff087b82 */ /* 0x000e220000000a00 */
[----:B------:R-:W1:Y:S01]  /*0220*/  LDCU.64 UR4, c[0x4][0xf0] ;  /* 0x01001e00ff0477ac */ /* 0x000e620008000a00 */
[----:B------:R-:W-:Y:S01]  /*0230*/  IMAD.MOV.U32 R6, RZ, RZ, R17 ;  /* 0x000000ffff067224 */ /* 0x000fe200078e0011 */
[----:B------:R-:W-:-:S05]  /*0240*/  MOV R7, R16 ;  /* 0x0000001000077202 */ /* 0x000fca0000000f00 */
[----:B------:R-:W2:Y:S08]  /*0250*/  LDC.64 R10, c[0x4][0x90] ;  /* 0x01002400ff0a7b82 */ /* 0x000eb00000000a00 */
[----:B------:R-:W3:Y:S01]  /*0260*/  LDC.64 R12, c[0x4][0x28] ;  /* 0x01000a00ff0c7b82 */ /* 0x000ee20000000a00 */
[----:B-1----:R-:W-:Y:S01]  /*0270*/  IMAD.U32 R4, RZ, RZ, UR4 ;  /* 0x00000004ff047e24 */ /* 0x002fe2000f8e00ff */
[----:B------:R-:W-:Y:S01]  /*0280*/  MOV R5, UR5 ;  /* 0x0000000500057c02 */ /* 0x000fe20008000f00 */
[----:B0-----:R0:W-:Y:S05]  /*0290*/  STL.64 [R1], R8 ;  /* 0x0000000801007387 */ /* 0x0011ea0000100a00 */
[----:B------:R0:W1:Y:S01]  /*02a0*/  LDC.64 R14, c[0x4][R2] ;  /* 0x01000000020e7b82 */ /* 0x0000620000000a00 */
[----:B--2---:R0:W-:Y:S04]  /*02b0*/  STL.64 [R1+0x8], R10 ;  /* 0x0000080a01007387 */ /* 0x0041e80000100a00 */
[----:B---3--:R0:W-:Y:S02]  /*02c0*/  STL.64 [R1+0x10], R12 ;  /* 0x0000100c01007387 */ /* 0x0081e40000100a00 */
[----:B------:R-:W-:-:S07]  /*02d0*/  LEPC R20, `(.L_x_43) ;  /* 0x000000001014794e */ /* 0x000fce0000000000 */
[----:B01----:R-:W-:Y:S05]  /*02e0*/  CALL.ABS.NOINC R14 ;  /* 0x000000000e007343 */ /* 0x003fea0003c00000 */
.L_x_43:
[----:B------:R-:W0:Y:S01]  /*02f0*/  LDC.64 R8, c[0x4][0x38] ;  /* 0x01000e00ff087b82 */ /* 0x000e220000000a00 */
[----:B------:R-:W1:Y:S01]  /*0300*/  LDCU.64 UR4, c[0x4][0xf8] ;  /* 0x01001f00ff0477ac */ /* 0x000e620008000a00 */
[----:B------:R-:W-:Y:S01]  /*0310*/  IMAD.MOV.U32 R6, RZ, RZ, R17 ;  /* 0x000000ffff067224 */ /* 0x000fe200078e0011 */
[----:B------:R-:W-:-:S05]  /*0320*/  MOV R7, R16 ;  /* 0x0000001000077202 */ /* 0x000fca0000000f00 */
[----:B------:R-:W2:Y:S08]  /*0330*/  LDC.64 R10, c[0x4][0x28] ;  /* 0x01000a00ff0a7b82 */ /* 0x000eb00000000a00 */
[----:B------:R3:W4:Y:S01]  /*0340*/  LDC.64 R12, c[0x4][R2] ;  /* 0x01000000020c7b82 */ /* 0x0007220000000a00 */
[----:B-1----:R-:W-:Y:S01]  /*0350*/  IMAD.U32 R4, RZ, RZ, UR4 ;  /* 0x00000004ff047e24 */ /* 0x002fe2000f8e00ff */
[----:B------:R-:W-:Y:S01]  /*0360*/  MOV R5, UR5 ;  /* 0x0000000500057c02 */ /* 0x000fe20008000f00 */
[----:B0-----:R3:W-:Y:S04]  /*0370*/  STL.64 [R1], R8 ;  /* 0x0000000801007387 */ /* 0x0017e80000100a00 */
[----:B--2---:R3:W-:Y:S02]  /*0380*/  STL.64 [R1+0x8], R10 ;  /* 0x0000080a01007387 */ /* 0x0047e40000100a00 */
[----:B------:R-:W-:-:S07]  /*0390*/  LEPC R20, `(.L_x_44) ;  /* 0x000000001014794e */ /* 0x000fce0000000000 */
[----:B---34-:R-:W-:Y:S05]  /*03a0*/  CALL.ABS.NOINC R12 ;  /* 0x000000000c007343 */ /* 0x018fea0003c00000 */
.L_x_44:
        /* <DEDUP_REMOVED lines=9> */
[----:B------:R-:W1:Y:S01]  /*0440*/  LDC.64 R2, c[0x4][R2] ;  /* 0x0100000002027b82 */ /* 0x000e620000000a00 */
[----:B--2---:R0:W-:Y:S04]  /*0450*/  STL.64 [R1+0x8], R10 ;  /* 0x0000080a01007387 */ /* 0x0041e80000100a00 */
[----:B---3--:R0:W-:Y:S02]  /*0460*/  STL.64 [R1+0x10], R12 ;  /* 0x0000100c01007387 */ /* 0x0081e40000100a00 */
[----:B------:R-:W-:-:S07]  /*0470*/  LEPC R20, `(.L_x_45) ;  /* 0x000000001014794e */ /* 0x000fce0000000000 */
[----:B01----:R-:W-:Y:S05]  /*0480*/  CALL.ABS.NOINC R2 ;  /* 0x0000000002007343 */ /* 0x003fea0003c00000 */
.L_x_45:
[----:B------:R-:W-:Y:S05]  /*0490*/  EXIT ;  /* 0x000000000000794d */ /* 0x000fea0003800000 */
.L_x_46:
        /* <DEDUP_REMOVED lines=14> */
.L_x_81:


//--------------------- .text._Z20test_bitmap_trackingv --------------------------
	.section	.text._Z20test_bitmap_trackingv,"ax",@progbits
	.align	128
        .global         _Z20test_bitmap_trackingv
        .type           _Z20test_bitmap_trackingv,@function
        .size           _Z20test_bitmap_trackingv,(.L_x_82 - _Z20test_bitmap_trackingv)
        .other          _Z20test_bitmap_trackingv,@"STO_CUDA_ENTRY STV_DEFAULT"
_Z20test_bitmap_trackingv:
.text._Z20test_bitmap_trackingv:
        /* <DEDUP_REMOVED lines=21> */
.L_x_47:
        /* <DEDUP_REMOVED lines=12> */
.L_x_48:
[----:B------:R-:W-:Y:S01]  /*0210*/  HFMA2 R0, -RZ, RZ, 0, 5.9604644775390625e-08 ;  /* 0x00000001ff007431 */ /* 0x000fe200000001ff */
[----:B------:R0:W-:Y:S01]  /*0220*/  STL.64 [R1+0x8], RZ ;  /* 0x000008ff01007387 */ /* 0x0001e20000100a00 */
[----:B------:R0:W1:Y:S01]  /*0230*/  LDC.64 R8, c[0x4][R2] ;  /* 0x0100000002087b82 */ /* 0x0000620000000a00 */
[----:B------:R-:W2:Y:S01]  /*0240*/  LDCU.64 UR4, c[0x4][0xd0] ;  /* 0x01001a00ff0477ac */ /* 0x000ea20008000a00 */
[----:B------:R-:W-:Y:S01]  /*0250*/  IMAD.MOV.U32 R6, RZ, RZ, R17 ;  /* 0x000000ffff067224 */ /* 0x000fe200078e0011 */
[----:B------:R-:W-:Y:S01]  /*0260*/  MOV R7, R16 ;  /* 0x0000001000077202 */ /* 0x000fe20000000f00 */
[----:B------:R0:W-:Y:S01]  /*0270*/  STL [R1], R0 ;  /* 0x0000000001007387 */ /* 0x0001e20000100800 */
[----:B--2---:R-:W-:Y:S01]  /*0280*/  IMAD.U32 R4, RZ, RZ, UR4 ;  /* 0x00000004ff047e24 */ /* 0x004fe2000f8e00ff */
[----:B0-----:R-:W-:-:S07]  /*0290*/  MOV R5, UR5 ;  /* 0x0000000500057c02 */ /* 0x001fce0008000f00 */
[----:B------:R-:W-:-:S07]  /*02a0*/  LEPC R20, `(.L_x_49) ;  /* 0x000000001014794e */ /* 0x000fce0000000000 */
[----:B-1----:R-:W-:Y:S05]  /*02b0*/  CALL.ABS.NOINC R8 ;  /* 0x0000000008007343 */ /* 0x002fea0003c00000 */
.L_x_49:
[----:B------:R0:W-:Y:S01]  /*02c0*/  STL.64 [R1], RZ ;  /* 0x000000ff01007387 */ /* 0x0001e20000100a00 */
[----:B------:R-:W1:Y:S01]  /*02d0*/  LDC.64 R2, c[0x4][R2] ;  /* 0x0100000002027b82 */ /* 0x000e620000000a00 */
[----:B------:R-:W2:Y:S01]  /*02e0*/  LDCU.64 UR4, c[0x4][0xd8] ;  /* 0x01001b00ff0477ac */ /* 0x000ea20008000a00 */
[----:B------:R-:W-:Y:S01]  /*02f0*/  IMAD.MOV.U32 R6, RZ, RZ, R17 ;  /* 0x000000ffff067224 */ /* 0x000fe200078e0011 */
[----:B------:R0:W-:Y:S01]  /*0300*/  STL [R1+0x8], RZ ;  /* 0x000008ff01007387 */ /* 0x0001e20000100800 */
[----:B------:R-:W-:Y:S01]  /*0310*/  MOV R7, R16 ;  /* 0x0000001000077202 */ /* 0x000fe20000000f00 */
[----:B--2---:R-:W-:Y:S01]  /*0320*/  IMAD.U32 R4, RZ, RZ, UR4 ;  /* 0x00000004ff047e24 */ /* 0x004fe2000f8e00ff */
[----:B0-----:R-:W-:-:S07]  /*0330*/  MOV R5, UR5 ;  /* 0x0000000500057c02 */ /* 0x001fce0008000f00 */
[----:B------:R-:W-:-:S07]  /*0340*/  LEPC R20, `(.L_x_50) ;  /* 0x000000001014794e */ /* 0x000fce0000000000 */
[----:B-1----:R-:W-:Y:S05]  /*0350*/  CALL.ABS.NOINC R2 ;  /* 0x0000000002007343 */ /* 0x002fea0003c00000 */
.L_x_50:
[----:B------:R-:W-:Y:S05]  /*0360*/  BPT.TRAP 0x1 ;  /* 0x000000040000795c */ /* 0x000fea0000300000 */
.L_x_51:
        /* <DEDUP_REMOVED lines=9> */
.L_x_82:


//--------------------- .text._Z20test_salt_processingv --------------------------
	.section	.text._Z20test_salt_processingv,"ax",@progbits
	.align	128
        .global         _Z20test_salt_processingv
        .type           _Z20test_salt_processingv,@function
        .size           _Z20test_salt_processingv,(.L_x_83 - _Z20test_salt_processingv)
        .other          _Z20test_salt_processingv,@"STO_CUDA_ENTRY STV_DEFAULT"
_Z20test_salt_processingv:
.text._Z20test_salt_processingv:
[----:B------:R-:W0:Y:S08]  /*0000*/  LDC R1, c[0x0][0x37c] ;  /* 0x0000df00ff017b82 */ /* 0x000e300000000800 */
[----:B------:R-:W1:Y:S01]  /*0010*/  LDC.64 R10, c[0x4][0x20] ;  /* 0x01000800ff0a7b82 */ /* 0x000e620000000a00 */
[----:B------:R-:W2:Y:S01]  /*0020*/  LDCU UR4, c[0x0][0x2f8] ;  /* 0x00005f00ff0477ac */ /* 0x000ea20008000800 */
[----:B0-----:R-:W-:Y:S01]  /*0030*/  VIADD R1, R1, 0xffffff40 ;  /* 0xffffff4001017836 */ /* 0x001fe20000000000 */
[----:B------:R-:W-:Y:S01]  /*0040*/  MOV R0, 0x0 ;  /* 0x0000000000007802 */ /* 0x000fe20000000f00 */
[----:B------:R-:W0:Y:S04]  /*0050*/  LDCU UR5, c[0x0][0x2fc] ;  /* 0x00005f80ff0577ac */ /* 0x000e280008000800 */
[----:B------:R-:W3:Y:S01]  /*0060*/  LDC.64 R12, c[0x4][0x28] ;  /* 0x01000a00ff0c7b82 */ /* 0x000ee20000000a00 */
[----:B------:R-:W4:Y:S01]  /*0070*/  LDCU.64 UR6, c[0x4][0x78] ;  /* 0x01000f00ff0677ac */ /* 0x000f220008000a00 */
[----:B------:R-:W3:Y:S06]  /*0080*/  LDCU.64 UR36, c[0x4][0x80] ;  /* 0x01001000ff2477ac */ /* 0x000eec0008000a00 */
[----:B------:R-:W5:Y:S01]  /*0090*/  LDC.64 R4, c[0x4][0x18] ;  /* 0x01000600ff047b82 */ /* 0x000f620000000a00 */
[----:B--2---:R-:W-:-:S04]  /*00a0*/  IADD3 R16, P0, PT, R1, UR4, RZ ;  /* 0x0000000401107c10 */ /* 0x004fc8000ff1e0ff */
[----:B------:R-:W-:Y:S01]  /*00b0*/  IADD3 R6, P1, PT, R16, 0x98, RZ ;  /* 0x0000009810067810 */ /* 0x000fe20007f3e0ff */
[----:B-1----:R-:W-:Y:S02]  /*00c0*/  STL.64 [R1+0xa0], R10 ;  /* 0x0000a00a01007387 */ /* 0x002fe40000100a00 */
[----:B------:R1:W2:Y:S01]  /*00d0*/  LDC.64 R8, c[0x4][R0] ;  /* 0x0100000000087b82 */ /* 0x0002a20000000a00 */
[----:B0-----:R-:W-:-:S04]  /*00e0*/  IMAD.X R2, RZ, RZ, UR5, P0 ;  /* 0x00000005ff027e24 */ /* 0x001fc800080e06ff */
[----:B------:R-:W-:Y:S01]  /*00f0*/  IMAD.X R7, RZ, RZ, R2, P1 ;  /* 0x000000ffff077224 */ /* 0x000fe200008e0602 */
[----:B---3--:R-:W-:Y:S04]  /*0100*/  STL.64 [R1+0xa8], R12 ;  /* 0x0000a80c01007387 */ /* 0x008fe80000100a00 */
[----:B-----5:R4:W-:Y:S02]  /*0110*/  STL.64 [R1+0x98], R4 ;  /* 0x0000980401007387 */ /* 0x0209e40000100a00 */
[----:B----4-:R-:W-:Y:S02]  /*0120*/  IMAD.U32 R4, RZ, RZ, UR6 ;  /* 0x00000006ff047e24 */ /* 0x010fe4000f8e00ff */
[----:B-12---:R-:W-:-:S07]  /*0130*/  IMAD.U32 R5, RZ, RZ, UR7 ;  /* 0x00000007ff057e24 */ /* 0x006fce000f8e00ff */
[----:B------:R-:W-:-:S07]  /*0140*/  LEPC R20, `(.L_x_52) ;  /* 0x000000001014794e */ /* 0x000fce0000000000 */
[----:B------:R-:W-:Y:S05]  /*0150*/  CALL.ABS.NOINC R8 ;  /* 0x0000000008007343 */ /* 0x000fea0003c00000 */
.L_x_52:
[----:B------:R-:W-:Y:S01]  /*0160*/  IMAD.MOV.U32 R6, RZ, RZ, 0x6a09e667 ;  /* 0x6a09e667ff067424 */ /* 0x000fe200078e00ff */
[----:B------:R0:W-:Y:S01]  /*0170*/  STL [R1+0x8c], RZ ;  /* 0x00008cff01007387 */ /* 0x0001e20000100800 */
[----:B------:R-:W-:Y:S01]  /*0180*/  IMAD.MOV.U32 R7, RZ, RZ, -0x4498517b ;  /* 0xbb67ae85ff077424 */ /* 0x000fe200078e00ff */
[----:B------:R-:W1:Y:S01]  /*0190*/  LDC.64 R4, c[0x0][0x358] ;  /* 0x0000d600ff047b82 */ /* 0x000e620000000a00 */
[----:B------:R-:W-:Y:S01]  /*01a0*/  IMAD.MOV.U32 R8, RZ, RZ, 0x3c6ef372 ;  /* 0x3c6ef372ff087424 */ /* 0x000fe200078e00ff */
[----:B------:R0:W-:Y:S01]  /*01b0*/  STL.64 [R1+0x90], RZ ;  /* 0x000090ff01007387 */ /* 0x0001e20000100a00 */
[----:B------:R-:W-:Y:S01]  /*01c0*/  IMAD.MOV.U32 R9, RZ, RZ, -0x5ab00ac6 ;  /* 0xa54ff53aff097424 */ /* 0x000fe200078e00ff */
[----:B------:R-:W-:Y:S01]  /*01d0*/  BSSY.RECONVERGENT B0, `(.L_x_53) ;  /* 0x000063b000007945 */ /* 0x000fe20003800200 */
[----:B------:R-:W-:Y:S01]  /*01e0*/  IMAD.MOV.U32 R10, RZ, RZ, 0x510e527f ;  /* 0x510e527fff0a7424 */ /* 0x000fe200078e00ff */
[----:B------:R0:W-:Y:S01]  /*01f0*/  STL.64 [R1], R6 ;  /* 0x0000000601007387 */ /* 0x0001e20000100a00 */
[----:B------:R-:W-:-:S02]  /*0200*/  IMAD.MOV.U32 R11, RZ, RZ, -0x64fa9774 ;  /* 0x9b05688cff0b7424 */ /* 0x000fc400078e00ff */
[----:B------:R-:W-:Y:S01]  /*0210*/  IMAD.MOV.U32 R12, RZ, RZ, 0x1f83d9ab ;  /* 0x1f83d9abff0c7424 */ /* 0x000fe200078e00ff */
[----:B------:R0:W-:Y:S01]  /*0220*/  STL.64 [R1+0x8], R8 ;  /* 0x0000080801007387 */ /* 0x0001e20000100a00 */
[----:B------:R-:W-:Y:S02]  /*0230*/  IMAD.MOV.U32 R13, RZ, RZ, 0x5be0cd19 ;  /* 0x5be0cd19ff0d7424 */ /* 0x000fe400078e00ff */
[----:B------:R-:W-:Y:S01]  /*0240*/  IMAD.MOV.U32 R0, RZ, RZ, RZ ;  /* 0x000000ffff007224 */ /* 0x000fe200078e00ff */
[----:B------:R0:W-:Y:S01]  /*0250*/  STL.64 [R1+0x10], R10 ;  /* 0x0000100a01007387 */ /* 0x0001e20000100a00 */
[----:B------:R-:W-:Y:S02]  /*0260*/  IMAD.MOV.U32 R3, RZ, RZ, RZ ;  /* 0x000000ffff037224 */ /* 0x000fe400078e00ff */
[----:B------:R-:W-:Y:S01]  /*0270*/  IMAD.MOV.U32 R21, RZ, RZ, RZ ;  /* 0x000000ffff157224 */ /* 0x000fe200078e00ff */
[----:B------:R0:W-:Y:S01]  /*0280*/  STL.64 [R1+0x18], R12 ;  /* 0x0000180c01007387 */ /* 0x0001e20000100a00 */
[----:B------:R-:W-:-:S02]  /*0290*/  IMAD.MOV.U32 R17, RZ, RZ, -0x4498517b ;  /* 0xbb67ae85ff117424 */ /* 0x000fc400078e00ff */
[----:B------:R-:W-:Y:S02]  /*02a0*/  IMAD.MOV.U32 R19, RZ, RZ, 0x6a09e667 ;  /* 0x6a09e667ff137424 */ /* 0x000fe400078e00ff */
[----:B------:R-:W-:Y:S02]  /*02b0*/  IMAD.MOV.U32 R23, RZ, RZ, -0x5ab00ac6 ;  /* 0xa54ff53aff177424 */ /* 0x000fe400078e00ff */
[----:B------:R-:W-:Y:S02]  /*02c0*/  IMAD.MOV.U32 R25, RZ, RZ, 0x3c6ef372 ;  /* 0x3c6ef372ff197424 */ /* 0x000fe400078e00ff */
[----:B------:R-:W-:Y:S02]  /*02d0*/  IMAD.MOV.U32 R27, RZ, RZ, -0x64fa9774 ;  /* 0x9b05688cff1b7424 */ /* 0x000fe400078e00ff */
[----:B------:R-:W-:Y:S02]  /*02e0*/  IMAD.MOV.U32 R29, RZ, RZ, 0x510e527f ;  /* 0x510e527fff1d7424 */ /* 0x000fe400078e00ff */
[----:B------:R-:W-:-:S02]  /*02f0*/  IMAD.MOV.U32 R31, RZ, RZ, 0x5be0cd19 ;  /* 0x5be0cd19ff1f7424 */ /* 0x000fc400078e00ff */
[----:B0-----:R-:W-:-:S07]  /*0300*/  IMAD.MOV.U32 R33, RZ, RZ, 0x1f83d9ab ;  /* 0x1f83d9abff217424 */ /* 0x001fce00078e00ff */
.L_x_56:
[----:B-1----:R-:W-:Y:S02]  /*0310*/  R2UR UR4, R4 ;  /* 0x00000000040472ca */ /* 0x002fe400000e0000 */
[----:B------:R-:W-:Y:S02]  /*0320*/  R2UR UR5, R5 ;  /* 0x00000000050572ca */ /* 0x000fe400000e0000 */
[----:B------:R-:W-:-:S04]  /*0330*/  IADD3 R8, P0, PT, R0, UR36, RZ ;  /* 0x0000002400087c10 */ /* 0x000fc8000ff1e0ff */
[----:B------:R-:W-:-:S07]  /*0340*/  IADD3.X R9, PT, PT, R3, UR37, RZ, P0, !PT ;  /* 0x0000002503097c10 */ /* 0x000fce00087fe4ff */
[----:B------:R-:W2:Y:S01]  /*0350*/  LDG.E.U8.CONSTANT R8, desc[UR4][R8.64] ;  /* 0x0000000408087981 */ /* 0x000ea2000c1e9100 */
        /* <DEDUP_REMOVED lines=17> */
[----:B------:R-:W5:Y:S01]  /*0470*/  LDL.64 R8, [R1+0x78] ;  /* 0x0000780001087983 */ /* 0x000f620000100a00 */
[----:B------:R-:W-:-:S02]  /*0480*/  PRMT R21, R20, 0x7771, RZ ;  /* 0x0000777114157816 */ /* 0x000fc400000000ff */
[----:B------:R-:W-:Y:S02]  /*0490*/  PRMT R22, R20, 0x7770, RZ ;  /* 0x0000777014167816 */ /* 0x000fe400000000ff */
[--C-:B------:R-:W-:Y:S01]  /*04a0*/  SHF.L.W.U32.HI R26, R29, 0x1a, R29.reuse ;  /* 0x0000001a1d1a7819 */ /* 0x100fe20000010e1d */
[----:B------:R-:W-:Y:S01]  /*04b0*/  IMAD.U32 R24, R21, 0x10000, RZ ;  /* 0x0001000015187824 */ /* 0x000fe200078e00ff */
[C-C-:B------:R-:W-:Y:S02]  /*04c0*/  SHF.L.W.U32.HI R37, R29.reuse, 0x15, R29.reuse ;  /* 0x000000151d257819 */ /* 0x140fe40000010e1d */
[----:B------:R-:W-:Y:S02]  /*04d0*/  SHF.L.W.U32.HI R28, R29, 0x7, R29 ;  /* 0x000000071d1c7819 */ /* 0x000fe40000010e1d */
[----:B------:R-:W-:Y:S02]  /*04e0*/  LOP3.LUT R35, R24, 0xff0000, RZ, 0xc0, !PT ;  /* 0x00ff000018237812 */ /* 0x000fe400078ec0ff */
[----:B------:R-:W-:-:S02]  /*04f0*/  LOP3.LUT R28, R28, R26, R37, 0x96, !PT ;  /* 0x0000001a1c1c7212 */ /* 0x000fc400078e9625 */
[C---:B------:R-:W-:Y:S01]  /*0500*/  SHF.L.W.U32.HI R24, R19.reuse, 0x1e, R19 ;  /* 0x0000001e13187819 */ /* 0x040fe20000010e13 */
[----:B------:R-:W-:Y:S01]  /*0510*/  IMAD R35, R22, 0x1000000, R35 ;  /* 0x0100000016237824 */ /* 0x000fe200078e0223 */
[----:B------:R-:W-:Y:S02]  /*0520*/  PRMT R22, R20, 0x7772, RZ ;  /* 0x0000777214167816 */ /* 0x000fe400000000ff */
[C-C-:B------:R-:W-:Y:S02]  /*0530*/  SHF.L.W.U32.HI R37, R19.reuse, 0x13, R19.reuse ;  /* 0x0000001313257819 */ /* 0x140fe40000010e13 */
[--C-:B------:R-:W-:Y:S01]  /*0540*/  SHF.L.W.U32.HI R26, R19, 0xa, R19.reuse ;  /* 0x0000000a131a7819 */ /* 0x100fe20000010e13 */
[----:B------:R-:W-:Y:S01]  /*0550*/  IMAD.SHL.U32 R22, R22, 0x100, RZ ;  /* 0x0000010016167824 */ /* 0x000fe200078e00ff */
[----:B------:R-:W-:Y:S02]  /*0560*/  LOP3.LUT R32, R25, R17, R19, 0xe8, !PT ;  /* 0x0000001119207212 */ /* 0x000fe400078ee813 */
[----:B------:R-:W-:-:S02]  /*0570*/  LOP3.LUT R37, R26, R37, R24, 0x96, !PT ;  /* 0x000000251a257212 */ /* 0x000fc400078e9618 */
[----:B------:R-:W-:-:S04]  /*0580*/  LOP3.LUT R35, R35, R22, RZ, 0xfc, !PT ;  /* 0x0000001623237212 */ /* 0x000fc800078efcff */
[----:B------:R-:W-:Y:S02]  /*0590*/  SHF.R.U32.HI R24, RZ, 0xa, R35 ;  /* 0x0000000aff187819 */ /* 0x000fe40000011623 */
[C---:B--2---:R-:W-:Y:S02]  /*05a0*/  PRMT R18, R30.reuse, 0x7771, RZ ;  /* 0x000077711e127816 */ /* 0x044fe400000000ff */
[----:B------:R-:W-:-:S03]  /*05b0*/  PRMT R41, R30, 0x7773, RZ ;  /* 0x000077731e297816 */ /* 0x000fc600000000ff */
[----:B------:R-:W-:Y:S01]  /*05c0*/  IMAD.U32 R21, R18, 0x10000, RZ ;  /* 0x0001000012157824 */ /* 0x000fe200078e00ff */
[----:B------:R-:W-:-:S04]  /*05d0*/  PRMT R18, R30, 0x7770, RZ ;  /* 0x000077701e127816 */ /* 0x000fc800000000ff */
[----:B------:R-:W-:-:S05]  /*05e0*/  LOP3.LUT R21, R21, 0xff0000, RZ, 0xc0, !PT ;  /* 0x00ff000015157812 */ /* 0x000fca00078ec0ff */
[----:B------:R-:W-:Y:S01]  /*05f0*/  IMAD R21, R18, 0x1000000, R21 ;  /* 0x0100000012157824 */ /* 0x000fe200078e0215 */
[----:B------:R-:W-:Y:S02]  /*0600*/  PRMT R18, R30, 0x7772, RZ ;  /* 0x000077721e127816 */ /* 0x000fe400000000ff */
[----:B------:R-:W-:Y:S02]  /*0610*/  PRMT R30, R20, 0x7773, RZ ;  /* 0x00007773141e7816 */ /* 0x000fe400000000ff */
[----:B---3--:R-:W-:Y:S01]  /*0620*/  PRMT R20, R14, 0x7770, RZ ;  /* 0x000077700e147816 */ /* 0x008fe200000000ff */
[----:B------:R-:W-:Y:S01]  /*0630*/  IMAD.SHL.U32 R18, R18, 0x100, RZ ;  /* 0x0000010012127824 */ /* 0x000fe200078e00ff */
[----:B------:R-:W-:-:S04]  /*0640*/  LOP3.LUT R30, R35, R30, RZ, 0xfc, !PT ;  /* 0x0000001e231e7212 */ /* 0x000fc800078efcff */
[----:B------:R-:W-:Y:S02]  /*0650*/  LOP3.LUT R41, R41, R21, R18, 0xfe, !PT ;  /* 0x0000001529297212 */ /* 0x000fe400078efe12 */
[----:B------:R-:W-:Y:S02]  /*0660*/  LOP3.LUT R18, R27, R29, R33, 0xe2, !PT ;  /* 0x0000001d1b127212 */ /* 0x000fe400078ee221 */
[C-C-:B------:R-:W-:Y:S02]  /*0670*/  SHF.L.W.U32.HI R39, R35.reuse, 0xf, R30.reuse ;  /* 0x0000000f23277819 */ /* 0x140fe40000010e1e */
[----:B------:R-:W-:Y:S02]  /*0680*/  IADD3 R34, PT, PT, R18, R28, R41 ;  /* 0x0000001c12227210 */ /* 0x000fe40007ffe029 */
[----:B------:R-:W-:Y:S02]  /*0690*/  PRMT R18, R14, 0x7771, RZ ;  /* 0x000077710e127816 */ /* 0x000fe400000000ff */
[----:B------:R-:W-:-:S02]  /*06a0*/  SHF.L.W.U32.HI R22, R35, 0xd, R30 ;  /* 0x0000000d23167819 */ /* 0x000fc40000010e1e */
[--C-:B------:R-:W-:Y:S01]  /*06b0*/  SHF.L.W.U32.HI R35, R35, 0xe, R30.reuse ;  /* 0x0000000e23237819 */ /* 0x100fe20000010e1e */
[----:B------:R-:W-:Y:S01]  /*06c0*/  IMAD.U32 R18, R18, 0x10000, RZ ;  /* 0x0001000012127824 */ /* 0x000fe200078e00ff */
[--C-:B------:R-:W-:Y:S02]  /*06d0*/  SHF.L.W.U32.HI R26, R30, 0x19, R30.reuse ;  /* 0x000000191e1a7819 */ /* 0x100fe40000010e1e */
[----:B------:R-:W-:Y:S02]  /*06e0*/  SHF.R.U32.HI R28, RZ, 0x3, R30 ;  /* 0x00000003ff1c7819 */ /* 0x000fe4000001161e */
[----:B------:R-:W-:Y:S02]  /*06f0*/  IADD3 R34, PT, PT, R34, 0x428a2f98, R31 ;  /* 0x428a2f9822227810 */ /* 0x000fe40007ffe01f */
[----:B------:R-:W-:Y:S02]  /*0700*/  LOP3.LUT R21, R18, 0xff0000, RZ, 0xc0, !PT ;  /* 0x00ff000012157812 */ /* 0x000fe400078ec0ff */
[----:B------:R-:W-:-:S02]  /*0710*/  LOP3.LUT R39, R24, R39, R22, 0x96, !PT ;  /* 0x0000002718277212 */ /* 0x000fc400078e9616 */
[----:B------:R-:W-:Y:S01]  /*0720*/  LOP3.LUT R24, R28, R26, R35, 0x96, !PT ;  /* 0x0000001a1c187212 */ /* 0x000fe200078e9623 */
[----:B------:R-:W-:Y:S01]  /*0730*/  IMAD R43, R20, 0x1000000, R21 ;  /* 0x01000000142b7824 */ /* 0x000fe200078e0215 */
[----:B------:R-:W-:Y:S01]  /*0740*/  IADD3 R26, PT, PT, R34, R37, R32 ;  /* 0x00000025221a7210 */ /* 0x000fe20007ffe020 */
[----:B------:R-:W2:Y:S01]  /*0750*/  LDL.64 R20, [R1+0x60] ;  /* 0x0000600001147983 */ /* 0x000ea20000100a00 */
[----:B------:R-:W-:Y:S01]  /*0760*/  PRMT R32, R14, 0x7772, RZ ;  /* 0x000077720e207816 */ /* 0x000fe200000000ff */
[----:B------:R-:W-:Y:S01]  /*0770*/  IMAD.IADD R18, R23, 0x1, R34 ;  /* 0x0000000117127824 */ /* 0x000fe200078e0222 */
[----:B------:R-:W-:Y:S02]  /*0780*/  PRMT R22, R15, 0x7771, RZ ;  /* 0x000077710f167816 */ /* 0x000fe400000000ff */
[--C-:B------:R-:W-:Y:S01]  /*0790*/  SHF.L.W.U32.HI R34, R26, 0x1e, R26.reuse ;  /* 0x0000001e1a227819 */ /* 0x100fe20000010e1a */
[----:B------:R-:W-:Y:S01]  /*07a0*/  IMAD.SHL.U32 R32, R32, 0x100, RZ ;  /* 0x0000010020207824 */ /* 0x000fe200078e00ff */
[--C-:B------:R-:W-:Y:S01]  /*07b0*/  SHF.L.W.U32.HI R35, R26, 0x13, R26.reuse ;  /* 0x000000131a237819 */ /* 0x100fe20000010e1a */
[----:B------:R-:W-:Y:S01]  /*07c0*/  IMAD.U32 R22, R22, 0x10000, RZ ;  /* 0x0001000016167824 */ /* 0x000fe200078e00ff */
[----:B------:R-:W-:-:S02]  /*07d0*/  SHF.L.W.U32.HI R46, R26, 0xa, R26 ;  /* 0x0000000a1a2e7819 */ /* 0x000fc40000010e1a */
[----:B------:R-:W-:Y:S02]  /*07e0*/  LOP3.LUT R43, R43, R32, RZ, 0xfc, !PT ;  /* 0x000000202b2b7212 */ /* 0x000fe400078efcff */
[----:B------:R-:W-:Y:S02]  /*07f0*/  LOP3.LUT R45, R22, 0xff0000, RZ, 0xc0, !PT ;  /* 0x00ff0000162d7812 */ /* 0x000fe400078ec0ff */
[----:B----4-:R-:W-:Y:S02]  /*0800*/  PRMT R32, R7, 0x7771, RZ ;  /* 0x0000777107207816 */ /* 0x010fe400000000ff */
[----:B-----5:R-:W-:Y:S02]  /*0810*/  PRMT R22, R12, 0x7771, RZ ;  /* 0x000077710c167816 */ /* 0x020fe400000000ff */
[----:B------:R-:W-:Y:S02]  /*0820*/  PRMT R28, R15, 0x7770, RZ ;  /* 0x000077700f1c7816 */ /* 0x000fe400000000ff */
[--C-:B------:R-:W-:Y:S01]  /*0830*/  SHF.L.W.U32.HI R36, R18, 0x1a, R18.reuse ;  /* 0x0000001a12247819 */ /* 0x100fe20000010e12 */
[----:B------:R-:W-:Y:S01]  /*0840*/  IMAD.U32 R22, R22, 0x10000, RZ ;  /* 0x0001000016167824 */ /* 0x000fe200078e00ff */
[----:B------:R-:W-:-:S02]  /*0850*/  SHF.L.W.U32.HI R37, R18, 0x15, R18 ;  /* 0x0000001512257819 */ /* 0x000fc40000010e12 */
[----:B------:R-:W-:Y:S02]  /*0860*/  SHF.L.W.U32.HI R38, R18, 0x7, R18 ;  /* 0x0000000712267819 */ /* 0x000fe40000010e12 */
[----:B------:R-:W-:Y:S01]  /*0870*/  LOP3.LUT R46, R46, R35, R34, 0x96, !PT ;  /* 0x000000232e2e7212 */ /* 0x000fe200078e9622 */
[----:B------:R-:W-:Y:S01]  /*0880*/  IMAD.U32 R35, R32, 0x10000, RZ ;  /* 0x0001000020237824 */ /* 0x000fe200078e00ff */
[----:B------:R-:W-:Y:S01]  /*0890*/  LOP3.LUT R36, R38, R36, R37, 0x96, !PT ;  /* 0x0000002426247212 */ /* 0x000fe200078e9625 */
[----:B------:R-:W-:Y:S01]  /*08a0*/  IMAD R37, R28, 0x1000000, R45 ;  /* 0x010000001c257824 */ /* 0x000fe200078e022d */
[----:B------:R-:W-:Y:S02]  /*08b0*/  PRMT R28, R15, 0x7772, RZ ;  /* 0x000077720f1c7816 */ /* 0x000fe400000000ff */
[----:B------:R-:W-:Y:S02]  /*08c0*/  LOP3.LUT R45, R35, 0xff0000, RZ, 0xc0, !PT ;  /* 0x00ff0000232d7812 */ /* 0x000fe400078ec0ff */
[----:B------:R-:W-:Y:S01]  /*08d0*/  LOP3.LUT R35, R22, 0xff0000, RZ, 0xc0, !PT ;  /* 0x00ff000016237812 */ /* 0x000fe200078ec0ff */
[----:B------:R-:W-:Y:S01]  /*08e0*/  IMAD.SHL.U32 R32, R28, 0x100, RZ ;  /* 0x000001001c207824 */ /* 0x000fe200078e00ff */
[----:B------:R-:W-:-:S02]  /*08f0*/  PRMT R22, R13, 0x7771, RZ ;  /* 0x000077710d167816 */ /* 0x000fc400000000ff */
[----:B------:R-:W-:Y:S02]  /*0900*/  PRMT R34, R7, 0x7770, RZ ;  /* 0x0000777007227816 */ /* 0x000fe400000000ff */
[----:B------:R-:W-:Y:S01]  /*0910*/  PRMT R28, R12, 0x7770, RZ ;  /* 0x000077700c1c7816 */ /* 0x000fe200000000ff */
[----:B------:R-:W-:Y:S01]  /*0920*/  IMAD.U32 R22, R22, 0x10000, RZ ;  /* 0x0001000016167824 */ /* 0x000fe200078e00ff */
[----:B------:R-:W-:Y:S01]  /*0930*/  LOP3.LUT R37, R37, R32, RZ, 0xfc, !PT ;  /* 0x0000002025257212 */ /* 0x000fe200078efcff */
[----:B------:R-:W-:Y:S01]  /*0940*/  IMAD R38, R34, 0x1000000, R45 ;  /* 0x0100000022267824 */ /* 0x000fe200078e022d */
[----:B------:R-:W-:Y:S01]  /*0950*/  PRMT R34, R7, 0x7772, RZ ;  /* 0x0000777207227816 */ /* 0x000fe200000000ff */
[----:B------:R-:W-:Y:S01]  /*0960*/  IMAD R35, R28, 0x1000000, R35 ;  /* 0x010000001c237824 */ /* 0x000fe200078e0223 */
[----:B------:R-:W-:Y:S02]  /*0970*/  PRMT R28, R12, 0x7772, RZ ;  /* 0x000077720c1c7816 */ /* 0x000fe400000000ff */
[C---:B------:R-:W-:Y:S01]  /*0980*/  PRMT R32, R13.reuse, 0x7770, RZ ;  /* 0x000077700d207816 */ /* 0x040fe200000000ff */
[----:B------:R-:W-:Y:S01]  /*0990*/  IMAD.SHL.U32 R47, R34, 0x100, RZ ;  /* 0x00000100222f7824 */ /* 0x000fe200078e00ff */
[----:B------:R-:W-:Y:S01]  /*09a0*/  LOP3.LUT R45, R22, 0xff0000, RZ, 0xc0, !PT ;  /* 0x00ff0000162d7812 */ /* 0x000fe200078ec0ff */
[----:B------:R-:W-:Y:S01]  /*09b0*/  IMAD.SHL.U32 R34, R28, 0x100, RZ ;  /* 0x000001001c227824 */ /* 0x000fe200078e00ff */
[----:B------:R-:W-:-:S02]  /*09c0*/  PRMT R22, R13, 0x7772, RZ ;  /* 0x000077720d167816 */ /* 0x000fc400000000ff */
[----:B------:R-:W-:Y:S01]  /*09d0*/  PRMT R14, R14, 0x7773, RZ ;  /* 0x000077730e0e7816 */ /* 0x000fe200000000ff */
[----:B------:R-:W-:Y:S01]  /*09e0*/  IMAD R45, R32, 0x1000000, R45 ;  /* 0x01000000202d7824 */ /* 0x000fe200078e022d */
[----:B------:R-:W-:Y:S01]  /*09f0*/  LOP3.LUT R28, R38, R47, RZ, 0xfc, !PT ;  /* 0x0000002f261c7212 */ /* 0x000fe200078efcff */
[----:B------:R-:W-:Y:S01]  /*0a00*/  IMAD.SHL.U32 R32, R22, 0x100, RZ ;  /* 0x0000010016207824 */ /* 0x000fe200078e00ff */
[----:B------:R-:W-:Y:S02]  /*0a10*/  LOP3.LUT R22, R35, R34, RZ, 0xfc, !PT ;  /* 0x0000002223167212 */ /* 0x000fe400078efcff */
[----:B------:R-:W-:Y:S02]  /*0a20*/  PRMT R35, R7, 0x7773, RZ ;  /* 0x0000777307237816 */ /* 0x000fe400000000ff */
[----:B------:R-:W-:Y:S02]  /*0a30*/  PRMT R7, R12, 0x7773, RZ ;  /* 0x000077730c077816 */ /* 0x000fe400000000ff */
[----:B------:R-:W-:-:S02]  /*0a40*/  LOP3.LUT R45, R45, R32, RZ, 0xfc, !PT ;  /* 0x000000202d2d7212 */ /* 0x000fc400078efcff */
[----:B------:R-:W-:Y:S02]  /*0a50*/  LOP3.LUT R32, R43, R14, RZ, 0xfc, !PT ;  /* 0x0000000e2b207212 */ /* 0x000fe400078efcff */
[----:B------:R-:W-:Y:S02]  /*0a60*/  LOP3.LUT R35, R28, R35, RZ, 0xfc, !PT ;  /* 0x000000231c237212 */ /* 0x000fe400078efcff */
[----:B------:R-:W-:Y:S02]  /*0a70*/  LOP3.LUT R7, R22, R7, RZ, 0xfc, !PT ;  /* 0x0000000716077212 */ /* 0x000fe400078efcff */
[----:B------:R-:W-:Y:S02]  /*0a80*/  LOP3.LUT R42, R29, R18, R27, 0xe2, !PT ;  /* 0x000000121d2a7212 */ /* 0x000fe400078ee21b */
[----:B------:R-:W-:Y:S02]  /*0a90*/  SHF.L.W.U32.HI R47, R43, 0xe, R32 ;  /* 0x0000000e2b2f7819 */ /* 0x000fe40000010e20 */
[----:B------:R-:W-:-:S02]  /*0aa0*/  SHF.R.U32.HI R14, RZ, 0xa, R28 ;  /* 0x0000000aff0e7819 */ /* 0x000fc4000001161c */
[C-C-:B------:R-:W-:Y:S02]  /*0ab0*/  SHF.L.W.U32.HI R12, R28.reuse, 0xf, R35.reuse ;  /* 0x0000000f1c0c7819 */ /* 0x140fe40000010e23 */
[----:B------:R-:W-:Y:S02]  /*0ac0*/  SHF.L.W.U32.HI R43, R28, 0xd, R35 ;  /* 0x0000000d1c2b7819 */ /* 0x000fe40000010e23 */
[----:B------:R-:W-:Y:S02]  /*0ad0*/  IADD3 R42, PT, PT, R42, R36, R7 ;  /* 0x000000242a2a7210 */ /* 0x000fe40007ffe007 */
[----:B------:R-:W-:Y:S02]  /*0ae0*/  LOP3.LUT R12, R14, R12, R43, 0x96, !PT ;  /* 0x0000000c0e0c7212 */ /* 0x000fe400078e962b */
[----:B------:R-:W-:Y:S02]  /*0af0*/  PRMT R34, R13, 0x7773, RZ ;  /* 0x000077730d227816 */ /* 0x000fe400000000ff */
[----:B------:R-:W-:-:S02]  /*0b00*/  IADD3 R14, PT, PT, R42, 0x71374491, R33 ;  /* 0x713744912a0e7810 */ /* 0x000fc40007ffe021 */
[----:B------:R-:W-:Y:S02]  /*0b10*/  LOP3.LUT R34, R45, R34, RZ, 0xfc, !PT ;  /* 0x000000222d227212 */ /* 0x000fe400078efcff */
[----:B------:R-:W-:Y:S01]  /*0b20*/  SHF.L.W.U32.HI R38, R32, 0x19, R32 ;  /* 0x0000001920267819 */ /* 0x000fe20000010e20 */
[----:B------:R-:W-:Y:S01]  /*0b30*/  IMAD.IADD R44, R25, 0x1, R14 ;  /* 0x00000001192c7824 */ /* 0x000fe200078e020e */
[--C-:B------:R-:W-:Y:S02]  /*0b40*/  SHF.R.U32.HI R40, RZ, 0x3, R32.reuse ;  /* 0x00000003ff287819 */ /* 0x100fe40000011620 */
[----:B------:R-:W-:Y:S02]  /*0b50*/  PRMT R48, R15, 0x7773, RZ ;  /* 0x000077730f307816 */ /* 0x000fe400000000ff */
[----:B------:R-:W-:Y:S02]  /*0b60*/  IADD3 R42, PT, PT, R41, R12, R32 ;  /* 0x0000000c292a7210 */ /* 0x000fe40007ffe020 */
[----:B------:R-:W-:-:S02]  /*0b70*/  SHF.L.W.U32.HI R45, R45, 0xe, R34 ;  /* 0x0000000e2d2d7819 */ /* 0x000fc40000010e22 */
[--C-:B------:R-:W-:Y:S02]  /*0b80*/  SHF.L.W.U32.HI R12, R34, 0x19, R34.reuse ;  /* 0x00000019220c7819 */ /* 0x100fe40000010e22 */
[----:B------:R-:W-:Y:S02]  /*0b90*/  SHF.R.U32.HI R13, RZ, 0x3, R34 ;  /* 0x00000003ff0d7819 */ /* 0x000fe40000011622 */
[----:B------:R-:W-:Y:S02]  /*0ba0*/  LOP3.LUT R36, R40, R38, R47, 0x96, !PT ;  /* 0x0000002628247212 */ /* 0x000fe400078e962f */
[----:B------:R-:W-:Y:S02]  /*0bb0*/  LOP3.LUT R48, R37, R48, RZ, 0xfc, !PT ;  /* 0x0000003025307212 */ /* 0x000fe400078efcff */
[C-C-:B------:R-:W-:Y:S02]  /*0bc0*/  SHF.L.W.U32.HI R38, R44.reuse, 0x1a, R44.reuse ;  /* 0x0000001a2c267819 */ /* 0x140fe40000010e2c */
[----:B------:R-:W-:-:S02]  /*0bd0*/  SHF.L.W.U32.HI R41, R44, 0x15, R44 ;  /* 0x000000152c297819 */ /* 0x000fc40000010e2c */
[----:B------:R-:W-:Y:S02]  /*0be0*/  SHF.L.W.U32.HI R40, R44, 0x7, R44 ;  /* 0x000000072c287819 */ /* 0x000fe40000010e2c */
[----:B------:R-:W-:Y:S02]  /*0bf0*/  LOP3.LUT R12, R13, R12, R45, 0x96, !PT ;  /* 0x0000000c0d0c7212 */ /* 0x000fe400078e962d */
[--C-:B------:R-:W-:Y:S02]  /*0c00*/  SHF.L.W.U32.HI R22, R22, 0xe, R7.reuse ;  /* 0x0000000e16167819 */ /* 0x100fe40000010e07 */
[C---:B------:R-:W-:Y:S02]  /*0c10*/  SHF.L.W.U32.HI R13, R7.reuse, 0x19, R7 ;  /* 0x00000019070d7819 */ /* 0x040fe40000010e07 */
[----:B------:R-:W-:Y:S02]  /*0c20*/  IADD3 R39, PT, PT, R7, R39, R48 ;  /* 0x0000002707277210 */ /* 0x000fe40007ffe030 */
[----:B------:R-:W-:-:S02]  /*0c30*/  LOP3.LUT R40, R40, R38, R41, 0x96, !PT ;  /* 0x0000002628287212 */ /* 0x000fc400078e9629 */
[----:B------:R-:W-:Y:S01]  /*0c40*/  SHF.R.U32.HI R7, RZ, 0x3, R7 ;  /* 0x00000003ff077819 */ /* 0x000fe20000011607 */
[----:B------:R-:W-:Y:S01]  /*0c50*/  IMAD.IADD R39, R12, 0x1, R39 ;  /* 0x000000010c277824 */ /* 0x000fe200078e0227 */
[----:B------:R-:W-:Y:S02]  /*0c60*/  LOP3.LUT R15, R17, R19, R26, 0xe8, !PT ;  /* 0x00000013110f7212 */ /* 0x000fe400078ee81a */
[----:B------:R-:W-:Y:S02]  /*0c70*/  LOP3.LUT R41, R18, R44, R29, 0xe2, !PT ;  /* 0x0000002c12297212 */ /* 0x000fe400078ee21d */
[----:B------:R-:W-:Y:S02]  /*0c80*/  LOP3.LUT R7, R7, R13, R22, 0x96, !PT ;  /* 0x0000000d07077212 */ /* 0x000fe400078e9616 */
[----:B------:R-:W-:Y:S02]  /*0c90*/  IADD3 R46, PT, PT, R14, R46, R15 ;  /* 0x0000002e0e2e7210 */ /* 0x000fe40007ffe00f */
[----:B------:R-:W-:Y:S01]  /*0ca0*/  IADD3 R22, PT, PT, R41, R40, R34 ;  /* 0x0000002829167210 */ /* 0x000fe20007ffe022 */
[----:B------:R-:W-:Y:S01]  /*0cb0*/  IMAD.IADD R42, R7, 0x1, R42 ;  /* 0x00000001072a7824 */ /* 0x000fe200078e022a */
[----:B------:R-:W-:-:S02]  /*0cc0*/  SHF.L.W.U32.HI R14, R46, 0x1e, R46 ;  /* 0x0000001e2e0e7819 */ /* 0x000fc40000010e2e */
[C-C-:B------:R-:W-:Y:S02]  /*0cd0*/  SHF.L.W.U32.HI R15, R46.reuse, 0x13, R46.reuse ;  /* 0x000000132e0f7819 */ /* 0x140fe40000010e2e */
[----:B------:R-:W-:Y:S02]  /*0ce0*/  SHF.L.W.U32.HI R38, R46, 0xa, R46 ;  /* 0x0000000a2e267819 */ /* 0x000fe40000010e2e */
[----:B------:R-:W-:Y:S02]  /*0cf0*/  IADD3 R22, PT, PT, R22, -0x4a3f0431, R27 ;  /* 0xb5c0fbcf16167810 */ /* 0x000fe40007ffe01b */
[----:B------:R-:W-:Y:S02]  /*0d00*/  LOP3.LUT R38, R38, R15, R14, 0x96, !PT ;  /* 0x0000000f26267212 */ /* 0x000fe400078e960e */
[----:B------:R-:W-:Y:S01]  /*0d10*/  SHF.L.W.U32.HI R14, R37, 0xe, R48 ;  /* 0x0000000e250e7819 */ /* 0x000fe20000010e30 */
[----:B------:R-:W-:Y:S01]  /*0d20*/  IMAD.IADD R41, R17, 0x1, R22 ;  /* 0x0000000111297824 */ /* 0x000fe200078e0216 */
[----:B------:R-:W-:-:S02]  /*0d30*/  SHF.L.W.U32.HI R43, R48, 0x19, R48 ;  /* 0x00000019302b7819 */ /* 0x000fc40000010e30 */
[----:B------:R-:W-:Y:S02]  /*0d40*/  SHF.R.U32.HI R15, RZ, 0x3, R48 ;  /* 0x00000003ff0f7819 */ /* 0x000fe40000011630 */
[----:B------:R-:W-:Y:S02]  /*0d50*/  LOP3.LUT R47, R19, R26, R46, 0xe8, !PT ;  /* 0x0000001a132f7212 */ /* 0x000fe400078ee82e */
[----:B------:R-:W-:Y:S02]  /*0d60*/  LOP3.LUT R43, R15, R43, R14, 0x96, !PT ;  /* 0x0000002b0f2b7212 */ /* 0x000fe400078e960e */
[C-C-:B------:R-:W-:Y:S02]  /*0d70*/  SHF.L.W.U32.HI R37, R41.reuse, 0x1a, R41.reuse ;  /* 0x0000001a29257819 */ /* 0x140fe40000010e29 */
[C-C-:B------:R-:W-:Y:S02]  /*0d80*/  SHF.L.W.U32.HI R14, R41.reuse, 0x15, R41.reuse ;  /* 0x00000015290e7819 */ /* 0x140fe40000010e29 */
[----:B------:R-:W-:-:S02]  /*0d90*/  SHF.L.W.U32.HI R15, R41, 0x7, R41 ;  /* 0x00000007290f7819 */ /* 0x000fc40000010e29 */
[----:B------:R-:W-:Y:S02]  /*0da0*/  IADD3 R47, PT, PT, R22, R38, R47 ;  /* 0x00000026162f7210 */ /* 0x000fe40007ffe02f */
[----:B------:R-:W-:Y:S02]  /*0db0*/  LOP3.LUT R37, R15, R37, R14, 0x96, !PT ;  /* 0x000000250f257212 */ /* 0x000fe400078e960e */
[C-C-:B------:R-:W-:Y:S02]  /*0dc0*/  SHF.L.W.U32.HI R15, R47.reuse, 0x13, R47.reuse ;  /* 0x000000132f0f7819 */ /* 0x140fe40000010e2f */
[C-C-:B------:R-:W-:Y:S02]  /*0dd0*/  SHF.L.W.U32.HI R14, R47.reuse, 0xa, R47.reuse ;  /* 0x0000000a2f0e7819 */ /* 0x140fe40000010e2f */
[----:B------:R-:W-:Y:S02]  /*0de0*/  SHF.L.W.U32.HI R38, R47, 0x1e, R47 ;  /* 0x0000001e2f267819 */ /* 0x000fe40000010e2f */
[----:B------:R-:W-:-:S02]  /*0df0*/  SHF.L.W.U32.HI R40, R39, 0xf, R39 ;  /* 0x0000000f27287819 */ /* 0x000fc40000010e27 */
[----:B------:R-:W-:Y:S02]  /*0e00*/  LOP3.LUT R38, R14, R15, R38, 0x96, !PT ;  /* 0x0000000f0e267212 */ /* 0x000fe400078e9626 */
[----:B------:R-:W3:Y:S01]  /*0e10*/  LDL.64 R14, [R1+0x68] ;  /* 0x00006800010e7983 */ /* 0x000ee20000100a00 */
[--C-:B------:R-:W-:Y:S02]  /*0e20*/  SHF.L.W.U32.HI R13, R39, 0xd, R39.reuse ;  /* 0x0000000d270d7819 */ /* 0x100fe40000010e27 */
[----:B------:R-:W-:Y:S02]  /*0e30*/  SHF.R.U32.HI R12, RZ, 0xa, R39 ;  /* 0x0000000aff0c7819 */ /* 0x000fe40000011627 */
[----:B------:R-:W-:Y:S02]  /*0e40*/  PRMT R7, R10, 0x7771, RZ ;  /* 0x000077710a077816 */ /* 0x000fe400000000ff */
[----:B------:R-:W-:Y:S02]  /*0e50*/  LOP3.LUT R40, R12, R40, R13, 0x96, !PT ;  /* 0x000000280c287212 */ /* 0x000fe400078e960d */
[C-C-:B------:R-:W-:Y:S01]  /*0e60*/  SHF.L.W.U32.HI R45, R42.reuse, 0xf, R42.reuse ;  /* 0x0000000f2a2d7819 */ /* 0x140fe20000010e2a */
[----:B------:R-:W-:Y:S01]  /*0e70*/  IMAD.U32 R7, R7, 0x10000, RZ ;  /* 0x0001000007077824 */ /* 0x000fe200078e00ff */
[----:B------:R-:W-:-:S02]  /*0e80*/  SHF.L.W.U32.HI R12, R42, 0xd, R42 ;  /* 0x0000000d2a0c7819 */ /* 0x000fc40000010e2a */
[----:B------:R-:W-:-:S04]  /*0e90*/  SHF.R.U32.HI R13, RZ, 0xa, R42 ;  /* 0x0000000aff0d7819 */ /* 0x000fc8000001162a */
[----:B------:R-:W-:Y:S02]  /*0ea0*/  LOP3.LUT R45, R13, R45, R12, 0x96, !PT ;  /* 0x0000002d0d2d7212 */ /* 0x000fe400078e960c */
[----:B------:R-:W-:Y:S02]  /*0eb0*/  PRMT R13, R10, 0x7770, RZ ;  /* 0x000077700a0d7816 */ /* 0x000fe400000000ff */
[----:B------:R-:W-:Y:S02]  /*0ec0*/  LOP3.LUT R12, R7, 0xff0000, RZ, 0xc0, !PT ;  /* 0x00ff0000070c7812 */ /* 0x000fe400078ec0ff */
[----:B------:R-:W-:-:S03]  /*0ed0*/  PRMT R7, R11, 0x7771, RZ ;  /* 0x000077710b077816 */ /* 0x000fc600000000ff */
[----:B------:R-:W-:Y:S01]  /*0ee0*/  IMAD R13, R13, 0x1000000, R12 ;  /* 0x010000000d0d7824 */ /* 0x000fe200078e020c */
[----:B------:R-:W-:Y:S01]  /*0ef0*/  PRMT R12, R10, 0x7772, RZ ;  /* 0x000077720a0c7816 */ /* 0x000fe200000000ff */
[----:B------:R-:W-:-:S04]  /*0f00*/  IMAD.U32 R22, R7, 0x10000, RZ ;  /* 0x0001000007167824 */ /* 0x000fc800078e00ff */
[----:B------:R-:W-:Y:S01]  /*0f10*/  IMAD.SHL.U32 R12, R12, 0x100, RZ ;  /* 0x000001000c0c7824 */ /* 0x000fe200078e00ff */
[----:B------:R-:W-:-:S04]  /*0f20*/  LOP3.LUT R22, R22, 0xff0000, RZ, 0xc0, !PT ;  /* 0x00ff000016167812 */ /* 0x000fc800078ec0ff */
[----:B------:R-:W-:Y:S02]  /*0f30*/  LOP3.LUT R7, R13, R12, RZ, 0xfc, !PT ;  /* 0x0000000c0d077212 */ /* 0x000fe400078efcff */
[C---:B------:R-:W-:Y:S02]  /*0f40*/  PRMT R13, R11.reuse, 0x7770, RZ ;  /* 0x000077700b0d7816 */ /* 0x040fe400000000ff */
[----:B------:R-:W-:-:S03]  /*0f50*/  PRMT R12, R11, 0x7772, RZ ;  /* 0x000077720b0c7816 */ /* 0x000fc600000000ff */
[----:B------:R-:W-:Y:S02]  /*0f60*/  IMAD R13, R13, 0x1000000, R22 ;  /* 0x010000000d0d7824 */ /* 0x000fe400078e0216 */
[----:B------:R-:W-:Y:S01]  /*0f70*/  IMAD.SHL.U32 R22, R12, 0x100, RZ ;  /* 0x000001000c167824 */ /* 0x000fe200078e00ff */
[----:B------:R-:W-:Y:S02]  /*0f80*/  PRMT R12, R10, 0x7773, RZ ;  /* 0x000077730a0c7816 */ /* 0x000fe400000000ff */
[----:B------:R-:W-:Y:S02]  /*0f90*/  PRMT R10, R11, 0x7773, RZ ;  /* 0x000077730b0a7816 */ /* 0x000fe400000000ff */
[----:B------:R-:W-:Y:S02]  /*0fa0*/  LOP3.LUT R12, R7, R12, RZ, 0xfc, !PT ;  /* 0x0000000c070c7212 */ /* 0x000fe400078efcff */
[----:B------:R-:W-:Y:S02]  /*0fb0*/  LOP3.LUT R49, R13, R22, RZ, 0xfc, !PT ;  /* 0x000000160d317212 */ /* 0x000fe400078efcff */
[----:B------:R-:W-:-:S02]  /*0fc0*/  SHF.L.W.U32.HI R22, R7, 0xe, R12 ;  /* 0x0000000e07167819 */ /* 0x000fc40000010e0c */
[--C-:B------:R-:W-:Y:S02]  /*0fd0*/  SHF.L.W.U32.HI R13, R12, 0x19, R12.reuse ;  /* 0x000000190c0d7819 */ /* 0x100fe40000010e0c */
[----:B------:R-:W-:Y:S02]  /*0fe0*/  SHF.R.U32.HI R7, RZ, 0x3, R12 ;  /* 0x00000003ff077819 */ /* 0x000fe4000001160c */
[----:B------:R-:W-:Y:S02]  /*0ff0*/  LOP3.LUT R10, R49, R10, RZ, 0xfc, !PT ;  /* 0x0000000a310a7212 */ /* 0x000fe400078efcff */
[----:B------:R-:W-:Y:S02]  /*1000*/  LOP3.LUT R13, R7, R13, R22, 0x96, !PT ;  /* 0x0000000d070d7212 */ /* 0x000fe400078e9616 */
[--C-:B------:R-:W-:Y:S02]  /*1010*/  SHF.L.W.U32.HI R22, R49, 0xe, R10.reuse ;  /* 0x0000000e31167819 */ /* 0x100fe40000010e0a */
[----:B------:R-:W-:-:S02]  /*1020*/  SHF.L.W.U32.HI R11, R10, 0x19, R10 ;  /* 0x000000190a0b7819 */ /* 0x000fc40000010e0a */
[----:B------:R-:W-:-:S04]  /*1030*/  SHF.R.U32.HI R7, RZ, 0x3, R10 ;  /* 0x00000003ff077819 */ /* 0x000fc8000001160a */
[----:B------:R-:W-:Y:S02]  /*1040*/  LOP3.LUT R11, R7, R11, R22, 0x96, !PT ;  /* 0x0000000b070b7212 */ /* 0x000fe400078e9616 */
[----:B------:R-:W-:-:S05]  /*1050*/  PRMT R7, R8, 0x7771, RZ ;  /* 0x0000777108077816 */ /* 0x000fca00000000ff */
[----:B------:R-:W-:Y:S01]  /*1060*/  IMAD.U32 R22, R7, 0x10000, RZ ;  /* 0x0001000007167824 */ /* 0x000fe200078e00ff */
[----:B------:R-:W-:-:S04]  /*1070*/  PRMT R7, R9, 0x7771, RZ ;  /* 0x0000777109077816 */ /* 0x000fc800000000ff */
[----:B------:R-:W-:Y:S01]  /*1080*/  LOP3.LUT R22, R22, 0xff0000, RZ, 0xc0, !PT ;  /* 0x00ff000016167812 */ /* 0x000fe200078ec0ff */
[----:B------:R-:W-:Y:S01]  /*1090*/  IMAD.U32 R49, R7, 0x10000, RZ ;  /* 0x0001000007317824 */ /* 0x000fe200078e00ff */
[----:B------:R-:W-:-:S04]  /*10a0*/  PRMT R7, R8, 0x7770, RZ ;  /* 0x0000777008077816 */ /* 0x000fc800000000ff */
[----:B------:R-:W-:Y:S01]  /*10b0*/  LOP3.LUT R49, R49, 0xff0000, RZ, 0xc0, !PT ;  /* 0x00ff000031317812 */ /* 0x000fe200078ec0ff */
[----:B------:R-:W-:Y:S01]  /*10c0*/  IMAD R7, R7, 0x1000000, R22 ;  /* 0x0100000007077824 */ /* 0x000fe200078e0216 */
[----:B------:R-:W-:-:S05]  /*10d0*/  PRMT R22, R9, 0x7770, RZ ;  /* 0x0000777009167816 */ /* 0x000fca00000000ff */
[----:B------:R-:W-:Y:S01]  /*10e0*/  IMAD R51, R22, 0x1000000, R49 ;  /* 0x0100000016337824 */ /* 0x000fe200078e0231 */
[----:B------:R-:W-:Y:S02]  /*10f0*/  PRMT R49, R8, 0x7772, RZ ;  /* 0x0000777208317816 */ /* 0x000fe400000000ff */
[----:B------:R-:W-:-:S03]  /*1100*/  PRMT R22, R9, 0x7772, RZ ;  /* 0x0000777209167816 */ /* 0x000fc600000000ff */
[----:B------:R-:W-:Y:S02]  /*1110*/  IMAD.SHL.U32 R50, R49, 0x100, RZ ;  /* 0x0000010031327824 */ /* 0x000fe400078e00ff */
[----:B------:R-:W-:Y:S01]  /*1120*/  IMAD.SHL.U32 R22, R22, 0x100, RZ ;  /* 0x0000010016167824 */ /* 0x000fe200078e00ff */
[----:B------:R-:W-:Y:S02]  /*1130*/  PRMT R9, R9, 0x7773, RZ ;  /* 0x0000777309097816 */ /* 0x000fe400000000ff */
[----:B------:R-:W-:Y:S02]  /*1140*/  LOP3.LUT R50, R7, R50, RZ, 0xfc, !PT ;  /* 0x0000003207327212 */ /* 0x000fe400078efcff */
[----:B------:R-:W-:Y:S02]  /*1150*/  LOP3.LUT R22, R51, R22, RZ, 0xfc, !PT ;  /* 0x0000001633167212 */ /* 0x000fe400078efcff */
[----:B------:R-:W-:Y:S02]  /*1160*/  PRMT R7, R8, 0x7773, RZ ;  /* 0x0000777308077816 */ /* 0x000fe400000000ff */
[----:B------:R-:W-:-:S02]  /*1170*/  LOP3.LUT R9, R22, R9, RZ, 0xfc, !PT ;  /* 0x0000000916097212 */ /* 0x000fc400078efcff */
[----:B------:R-:W-:Y:S02]  /*1180*/  LOP3.LUT R52, R44, R41, R18, 0xe2, !PT ;  /* 0x000000292c347212 */ /* 0x000fe400078ee212 */
[----:B------:R-:W-:Y:S02]  /*1190*/  LOP3.LUT R7, R50, R7, RZ, 0xfc, !PT ;  /* 0x0000000732077212 */ /* 0x000fe400078efcff */
[----:B------:R-:W-:Y:S02]  /*11a0*/  IADD3 R52, PT, PT, R52, R37, R12 ;  /* 0x0000002534347210 */ /* 0x000fe40007ffe00c */
[----:B------:R-:W-:Y:S02]  /*11b0*/  IADD3 R40, PT, PT, R12, R40, R9 ;  /* 0x000000280c287210 */ /* 0x000fe40007ffe009 */
[--C-:B------:R-:W-:Y:S02]  /*11c0*/  SHF.L.W.U32.HI R37, R50, 0xe, R7.reuse ;  /* 0x0000000e32257819 */ /* 0x100fe40000010e07 */
[----:B------:R-:W-:-:S02]  /*11d0*/  SHF.L.W.U32.HI R12, R7, 0x19, R7 ;  /* 0x00000019070c7819 */ /* 0x000fc40000010e07 */
[----:B------:R-:W-:Y:S01]  /*11e0*/  SHF.R.U32.HI R8, RZ, 0x3, R7 ;  /* 0x00000003ff087819 */ /* 0x000fe20000011607 */
[----:B------:R-:W-:-:S03]  /*11f0*/  IMAD.IADD R11, R11, 0x1, R40 ;  /* 0x000000010b0b7824 */ /* 0x000fc600078e0228 */
[----:B------:R-:W-:Y:S02]  /*1200*/  LOP3.LUT R12, R8, R12, R37, 0x96, !PT ;  /* 0x0000000c080c7212 */ /* 0x000fe400078e9625 */
[--C-:B------:R-:W-:Y:S02]  /*1210*/  SHF.L.W.U32.HI R37, R22, 0xe, R9.reuse ;  /* 0x0000000e16257819 */ /* 0x100fe40000010e09 */
[--C-:B------:R-:W-:Y:S02]  /*1220*/  SHF.L.W.U32.HI R8, R9, 0x19, R9.reuse ;  /* 0x0000001909087819 */ /* 0x100fe40000010e09 */
[----:B------:R-:W-:Y:S02]  /*1230*/  SHF.R.U32.HI R22, RZ, 0x3, R9 ;  /* 0x00000003ff167819 */ /* 0x000fe40000011609 */
[----:B------:R-:W-:Y:S02]  /*1240*/  SHF.L.W.U32.HI R40, R11, 0xf, R11 ;  /* 0x0000000f0b287819 */ /* 0x000fe40000010e0b */
[----:B------:R-:W-:-:S02]  /*1250*/  LOP3.LUT R8, R22, R8, R37, 0x96, !PT ;  /* 0x0000000816087212 */ /* 0x000fc400078e9625 */
[--C-:B------:R-:W-:Y:S02]  /*1260*/  SHF.L.W.U32.HI R37, R11, 0xd, R11.reuse ;  /* 0x0000000d0b257819 */ /* 0x100fe40000010e0b */
[----:B------:R-:W-:Y:S02]  /*1270*/  SHF.R.U32.HI R22, RZ, 0xa, R11 ;  /* 0x0000000aff167819 */ /* 0x000fe4000001160b */
[----:B------:R-:W-:Y:S02]  /*1280*/  IADD3 R52, PT, PT, R52, -0x164a245b, R29 ;  /* 0xe9b5dba534347810 */ /* 0x000fe40007ffe01d */
        /* <DEDUP_REMOVED lines=8> */
[----:B------:R-:W-:Y:S02]  /*1310*/  LOP3.LUT R37, R41, R22, R44, 0xe2, !PT ;  /* 0x0000001629257212 */ /* 0x000fe400078ee22c */
[----:B------:R-:W-:Y:S02]  /*1320*/  IADD3 R34, PT, PT, R34, R45, R7 ;  /* 0x0000002d22227210 */ /* 0x000fe40007ffe007 */
[----:B------:R-:W-:Y:S02]  /*1330*/  IADD3 R49, PT, PT, R37, R49, R10 ;  /* 0x0000003125317210 */ /* 0x000fe40007ffe00a */
[C-C-:B------:R-:W-:Y:S02]  /*1340*/  SHF.L.W.U32.HI R37, R38.reuse, 0x1e, R38.reuse ;  /* 0x0000001e26257819 */ /* 0x140fe40000010e26 */
[----:B------:R-:W-:-:S02]  /*1350*/  SHF.L.W.U32.HI R50, R38, 0x13, R38 ;  /* 0x0000001326327819 */ /* 0x000fc40000010e26 */
[----:B------:R-:W-:Y:S01]  /*1360*/  SHF.L.W.U32.HI R45, R38, 0xa, R38 ;  /* 0x0000000a262d7819 */ /* 0x000fe20000010e26 */
[----:B------:R-:W-:Y:S01]  /*1370*/  IMAD.IADD R13, R13, 0x1, R34 ;  /* 0x000000010d0d7824 */ /* 0x000fe200078e0222 */
[----:B------:R-:W-:Y:S02]  /*1380*/  IADD3 R49, PT, PT, R49, 0x3956c25b, R18 ;  /* 0x3956c25b31317810 */ /* 0x000fe40007ffe012 */
[----:B------:R-:W-:Y:S02]  /*1390*/  LOP3.LUT R50, R45, R50, R37, 0x96, !PT ;  /* 0x000000322d327212 */ /* 0x000fe400078e9625 */
[----:B------:R-:W-:Y:S02]  /*13a0*/  LOP3.LUT R45, R46, R47, R38, 0xe8, !PT ;  /* 0x0000002f2e2d7212 */ /* 0x000fe400078ee826 */
[----:B------:R-:W-:Y:S02]  /*13b0*/  SHF.L.W.U32.HI R53, R13, 0xf, R13 ;  /* 0x0000000f0d357819 */ /* 0x000fe40000010e0d */
[----:B------:R-:W-:Y:S01]  /*13c0*/  IADD3 R45, PT, PT, R49, R50, R45 ;  /* 0x00000032312d7210 */ /* 0x000fe20007ffe02d */
[----:B------:R-:W-:Y:S01]  /*13d0*/  IMAD.IADD R49, R26, 0x1, R49 ;  /* 0x000000011a317824 */ /* 0x000fe200078e0231 */
[----:B------:R-:W-:-:S02]  /*13e0*/  SHF.L.W.U32.HI R18, R13, 0xd, R13 ;  /* 0x0000000d0d127819 */ /* 0x000fc40000010e0d */
[----:B------:R-:W-:Y:S02]  /*13f0*/  SHF.R.U32.HI R26, RZ, 0xa, R13 ;  /* 0x0000000aff1a7819 */ /* 0x000fe4000001160d */
[C-C-:B------:R-:W-:Y:S02]  /*1400*/  SHF.L.W.U32.HI R51, R49.reuse, 0x1a, R49.reuse ;  /* 0x0000001a31337819 */ /* 0x140fe40000010e31 */
[----:B------:R-:W-:Y:S02]  /*1410*/  LOP3.LUT R53, R26, R53, R18, 0x96, !PT ;  /* 0x000000351a357212 */ /* 0x000fe400078e9612 */
[C-C-:B------:R-:W-:Y:S02]  /*1420*/  SHF.L.W.U32.HI R18, R49.reuse, 0x15, R49.reuse ;  /* 0x0000001531127819 */ /* 0x140fe40000010e31 */
[----:B------:R-:W-:Y:S02]  /*1430*/  SHF.L.W.U32.HI R26, R49, 0x7, R49 ;  /* 0x00000007311a7819 */ /* 0x000fe40000010e31 */
[----:B------:R-:W-:-:S02]  /*1440*/  SHF.L.W.U32.HI R37, R45, 0x13, R45 ;  /* 0x000000132d257819 */ /* 0x000fc40000010e2d */
[----:B------:R-:W-:Y:S02]  /*1450*/  LOP3.LUT R51, R26, R51, R18, 0x96, !PT ;  /* 0x000000331a337212 */ /* 0x000fe400078e9612 */
[C-C-:B------:R-:W-:Y:S02]  /*1460*/  SHF.L.W.U32.HI R26, R45.reuse, 0x1e, R45.reuse ;  /* 0x0000001e2d1a7819 */ /* 0x140fe40000010e2d */
[----:B------:R-:W-:-:S04]  /*1470*/  SHF.L.W.U32.HI R18, R45, 0xa, R45 ;  /* 0x0000000a2d127819 */ /* 0x000fc80000010e2d */
[----:B------:R-:W-:Y:S02]  /*1480*/  LOP3.LUT R26, R18, R37, R26, 0x96, !PT ;  /* 0x00000025121a7212 */ /* 0x000fe400078e961a */
[----:B------:R-:W-:-:S05]  /*1490*/  PRMT R18, R6, 0x7771, RZ ;  /* 0x0000777106127816 */ /* 0x000fca00000000ff */
[----:B------:R-:W-:-:S05]  /*14a0*/  IMAD.U32 R18, R18, 0x10000, RZ ;  /* 0x0001000012127824 */ /* 0x000fca00078e00ff */
[----:B------:R-:W-:Y:S02]  /*14b0*/  LOP3.LUT R37, R18, 0xff0000, RZ, 0xc0, !PT ;  /* 0x00ff000012257812 */ /* 0x000fe400078ec0ff */
[----:B------:R-:W-:Y:S02]  /*14c0*/  PRMT R18, R6, 0x7770, RZ ;  /* 0x0000777006127816 */ /* 0x000fe400000000ff */
[----:B--2---:R-:W-:-:S03]  /*14d0*/  PRMT R34, R20, 0x7771, RZ ;  /* 0x0000777114227816 */ /* 0x004fc600000000ff */
[----:B------:R-:W-:Y:S01]  /*14e0*/  IMAD R37, R18, 0x1000000, R37 ;  /* 0x0100000012257824 */ /* 0x000fe200078e0225 */
[----:B------:R-:W-:Y:S01]  /*14f0*/  PRMT R18, R6, 0x7772, RZ ;  /* 0x0000777206127816 */ /* 0x000fe200000000ff */
[----:B------:R-:W-:-:S04]  /*1500*/  IMAD.U32 R34, R34, 0x10000, RZ ;  /* 0x0001000022227824 */ /* 0x000fc800078e00ff */
[----:B------:R-:W-:-:S05]  /*1510*/  IMAD.SHL.U32 R18, R18, 0x100, RZ ;  /* 0x0000010012127824 */ /* 0x000fca00078e00ff */
[----:B------:R-:W-:Y:S02]  /*1520*/  LOP3.LUT R18, R37, R18, RZ, 0xfc, !PT ;  /* 0x0000001225127212 */ /* 0x000fe400078efcff */
[----:B------:R-:W-:Y:S02]  /*1530*/  LOP3.LUT R37, R34, 0xff0000, RZ, 0xc0, !PT ;  /* 0x00ff000022257812 */ /* 0x000fe400078ec0ff */
[----:B------:R-:W-:-:S05]  /*1540*/  PRMT R34, R20, 0x7770, RZ ;  /* 0x0000777014227816 */ /* 0x000fca00000000ff */
[----:B------:R-:W-:Y:S01]  /*1550*/  IMAD R37, R34, 0x1000000, R37 ;  /* 0x0100000022257824 */ /* 0x000fe200078e0225 */
[----:B------:R-:W-:-:S05]  /*1560*/  PRMT R34, R20, 0x7772, RZ ;  /* 0x0000777214227816 */ /* 0x000fca00000000ff */
[----:B------:R-:W-:Y:S01]  /*1570*/  IMAD.SHL.U32 R34, R34, 0x100, RZ ;  /* 0x0000010022227824 */ /* 0x000fe200078e00ff */
[----:B------:R-:W-:-:S04]  /*1580*/  PRMT R20, R20, 0x7773, RZ ;  /* 0x0000777314147816 */ /* 0x000fc800000000ff */
[----:B------:R-:W-:-:S04]  /*1590*/  LOP3.LUT R37, R37, R34, RZ, 0xfc, !PT ;  /* 0x0000002225257212 */ /* 0x000fc800078efcff */
[----:B------:R-:W-:-:S04]  /*15a0*/  LOP3.LUT R20, R37, R20, RZ, 0xfc, !PT ;  /* 0x0000001425147212 */ /* 0x000fc800078efcff */
[--C-:B------:R-:W-:Y:S02]  /*15b0*/  SHF.L.W.U32.HI R37, R37, 0xe, R20.reuse ;  /* 0x0000000e25257819 */ /* 0x100fe40000010e14 */
[--C-:B------:R-:W-:Y:S02]  /*15c0*/  SHF.L.W.U32.HI R34, R20, 0x19, R20.reuse ;  /* 0x0000001914227819 */ /* 0x100fe40000010e14 */
[----:B------:R-:W-:-:S04]  /*15d0*/  SHF.R.U32.HI R50, RZ, 0x3, R20 ;  /* 0x00000003ff327819 */ /* 0x000fc80000011614 */
[----:B------:R-:W-:Y:S02]  /*15e0*/  LOP3.LUT R34, R50, R34, R37, 0x96, !PT ;  /* 0x0000002232227212 */ /* 0x000fe400078e9625 */
[----:B------:R-:W-:Y:S02]  /*15f0*/  PRMT R37, R6, 0x7773, RZ ;  /* 0x0000777306257816 */ /* 0x000fe400000000ff */
[----:B------:R-:W-:Y:S02]  /*1600*/  PRMT R6, R21, 0x7771, RZ ;  /* 0x0000777115067816 */ /* 0x000fe400000000ff */
[----:B------:R-:W-:-:S03]  /*1610*/  LOP3.LUT R37, R18, R37, RZ, 0xfc, !PT ;  /* 0x0000002512257212 */ /* 0x000fc600078efcff */
[----:B------:R-:W-:Y:S01]  /*1620*/  IMAD.U32 R6, R6, 0x10000, RZ ;  /* 0x0001000006067824 */ /* 0x000fe200078e00ff */
[----:B------:R-:W-:-:S04]  /*1630*/  IADD3 R53, PT, PT, R10, R53, R37 ;  /* 0x000000350a357210 */ /* 0x000fc80007ffe025 */
[----:B------:R-:W-:Y:S02]  /*1640*/  LOP3.LUT R10, R6, 0xff0000, RZ, 0xc0, !PT ;  /* 0x00ff0000060a7812 */ /* 0x000fe400078ec0ff */
[----:B------:R-:W-:-:S05]  /*1650*/  PRMT R6, R21, 0x7770, RZ ;  /* 0x0000777015067816 */ /* 0x000fca00000000ff */
[----:B------:R-:W-:Y:S01]  /*1660*/  IMAD R10, R6, 0x1000000, R10 ;  /* 0x01000000060a7824 */ /* 0x000fe200078e020a */
[----:B------:R-:W-:-:S05]  /*1670*/  PRMT R6, R21, 0x7772, RZ ;  /* 0x0000777215067816 */ /* 0x000fca00000000ff */
[----:B------:R-:W-:Y:S01]  /*1680*/  IMAD.SHL.U32 R6, R6, 0x100, RZ ;  /* 0x0000010006067824 */ /* 0x000fe200078e00ff */
[----:B------:R-:W-:-:S04]  /*1690*/  PRMT R21, R21, 0x7773, RZ ;  /* 0x0000777315157816 */ /* 0x000fc800000000ff */
[----:B------:R-:W-:Y:S02]  /*16a0*/  LOP3.LUT R6, R10, R6, RZ, 0xfc, !PT ;  /* 0x000000060a067212 */ /* 0x000fe400078efcff */
[----:B------:R-:W-:Y:S02]  /*16b0*/  LOP3.LUT R10, R22, R49, R41, 0xe2, !PT ;  /* 0x00000031160a7212 */ /* 0x000fe400078ee229 */
[----:B------:R-:W-:Y:S02]  /*16c0*/  LOP3.LUT R21, R6, R21, RZ, 0xfc, !PT ;  /* 0x0000001506157212 */ /* 0x000fe400078efcff */
[----:B------:R-:W-:Y:S02]  /*16d0*/  IADD3 R51, PT, PT, R10, R51, R20 ;  /* 0x000000330a337210 */ /* 0x000fe40007ffe014 */
[--C-:B------:R-:W-:Y:S02]  /*16e0*/  SHF.L.W.U32.HI R6, R6, 0xe, R21.reuse ;  /* 0x0000000e06067819 */ /* 0x100fe40000010e15 */
[----:B------:R-:W-:-:S02]  /*16f0*/  SHF.L.W.U32.HI R10, R21, 0x19, R21 ;  /* 0x00000019150a7819 */ /* 0x000fc40000010e15 */
[----:B------:R-:W-:-:S04]  /*1700*/  SHF.R.U32.HI R50, RZ, 0x3, R21 ;  /* 0x00000003ff327819 */ /* 0x000fc80000011615 */
[----:B------:R-:W-:Y:S01]  /*1710*/  LOP3.LUT R10, R50, R10, R6, 0x96, !PT ;  /* 0x0000000a320a7212 */ /* 0x000fe200078e9606 */
[----:B------:R-:W-:Y:S01]  /*1720*/  IMAD.IADD R6, R34, 0x1, R53 ;  /* 0x0000000122067824 */ /* 0x000fe200078e0235 */
[----:B------:R-:W-:Y:S02]  /*1730*/  IADD3 R53, PT, PT, R51, 0x59f111f1, R44 ;  /* 0x59f111f133357810 */ /* 0x000fe40007ffe02c */
[----:B------:R-:W-:Y:S02]  /*1740*/  LOP3.LUT R51, R47, R38, R45, 0xe8, !PT ;  /* 0x000000262f337212 */ /* 0x000fe400078ee82d */
[--C-:B------:R-:W-:Y:S01]  /*1750*/  SHF.L.W.U32.HI R34, R6, 0xf, R6.reuse ;  /* 0x0000000f06227819 */ /* 0x100fe20000010e06 */
[----:B------:R-:W-:Y:S01]  /*1760*/  IMAD.IADD R46, R46, 0x1, R53 ;  /* 0x000000012e2e7824 */ /* 0x000fe200078e0235 */
[----:B------:R-:W-:Y:S02]  /*1770*/  IADD3 R26, PT, PT, R53, R26, R51 ;  /* 0x0000001a351a7210 */ /* 0x000fe40007ffe033 */
[----:B------:R-:W-:-:S02]  /*1780*/  SHF.L.W.U32.HI R51, R6, 0xd, R6 ;  /* 0x0000000d06337819 */ /* 0x000fc40000010e06 */
[----:B------:R-:W-:Y:S02]  /*1790*/  SHF.R.U32.HI R44, RZ, 0xa, R6 ;  /* 0x0000000aff2c7819 */ /* 0x000fe40000011606 */
[--C-:B------:R-:W-:Y:S02]  /*17a0*/  SHF.L.W.U32.HI R50, R46, 0x7, R46.reuse ;  /* 0x000000072e327819 */ /* 0x100fe40000010e2e */
[----:B------:R-:W-:Y:S02]  /*17b0*/  LOP3.LUT R34, R44, R34, R51, 0x96, !PT ;  /* 0x000000222c227212 */ /* 0x000fe400078e9633 */
[C-C-:B------:R-:W-:Y:S02]  /*17c0*/  SHF.L.W.U32.HI R44, R46.reuse, 0x1a, R46.reuse ;  /* 0x0000001a2e2c7819 */ /* 0x140fe40000010e2e */
[----:B------:R-:W-:-:S04]  /*17d0*/  SHF.L.W.U32.HI R51, R46, 0x15, R46 ;  /* 0x000000152e337819 */ /* 0x000fc80000010e2e */
[----:B------:R-:W-:Y:S02]  /*17e0*/  LOP3.LUT R44, R50, R44, R51, 0x96, !PT ;  /* 0x0000002c322c7212 */ /* 0x000fe400078e9633 */
[----:B---3--:R-:W-:-:S05]  /*17f0*/  PRMT R50, R14, 0x7771, RZ ;  /* 0x000077710e327816 */ /* 0x008fca00000000ff */
[----:B------:R-:W-:Y:S01]  /*1800*/  IMAD.U32 R50, R50, 0x10000, RZ ;  /* 0x0001000032327824 */ /* 0x000fe200078e00ff */
[----:B------:R-:W-:Y:S02]  /*1810*/  IADD3 R51, PT, PT, R20, R40, R35 ;  /* 0x0000002814337210 */ /* 0x000fe40007ffe023 */
[----:B------:R-:W-:Y:S02]  /*1820*/  PRMT R20, R14, 0x7770, RZ ;  /* 0x000077700e147816 */ /* 0x000fe400000000ff */
[----:B------:R-:W-:-:S05]  /*1830*/  LOP3.LUT R53, R50, 0xff0000, RZ, 0xc0, !PT ;  /* 0x00ff000032357812 */ /* 0x000fca00078ec0ff */
[----:B------:R-:W-:Y:S01]  /*1840*/  IMAD R53, R20, 0x1000000, R53 ;  /* 0x0100000014357824 */ /* 0x000fe200078e0235 */
[----:B------:R-:W-:-:S05]  /*1850*/  PRMT R20, R14, 0x7772, RZ ;  /* 0x000077720e147816 */ /* 0x000fca00000000ff */
[----:B------:R-:W-:-:S05]  /*1860*/  IMAD.SHL.U32 R20, R20, 0x100, RZ ;  /* 0x0000010014147824 */ /* 0x000fca00078e00ff */
[----:B------:R-:W-:Y:S02]  /*1870*/  LOP3.LUT R20, R53, R20, RZ, 0xfc, !PT ;  /* 0x0000001435147212 */ /* 0x000fe400078efcff */
[----:B------:R-:W-:Y:S01]  /*1880*/  PRMT R53, R14, 0x7773, RZ ;  /* 0x000077730e357816 */ /* 0x000fe200000000ff */
[----:B------:R-:W-:Y:S01]  /*1890*/  IMAD.IADD R10, R10, 0x1, R51 ;  /* 0x000000010a0a7824 */ /* 0x000fe200078e0233 */
[----:B------:R-:W-:Y:S02]  /*18a0*/  LOP3.LUT R14, R49, R46, R22, 0xe2, !PT ;  /* 0x0000002e310e7212 */ /* 0x000fe400078ee216 */
[----:B------:R-:W-:Y:S02]  /*18b0*/  LOP3.LUT R51, R20, R53, RZ, 0xfc, !PT ;  /* 0x0000003514337212 */ /* 0x000fe400078efcff */
        /* <DEDUP_REMOVED lines=8> */
[----:B------:R-:W-:-:S04]  /*1940*/  SHF.L.W.U32.HI R40, R26, 0xa, R26 ;  /* 0x0000000a1a287819 */ /* 0x000fc80000010e1a */
[----:B------:R-:W-:Y:S02]  /*1950*/  LOP3.LUT R20, R40, R41, R20, 0x96, !PT ;  /* 0x0000002928147212 */ /* 0x000fe400078e9614 */
[----:B------:R-:W-:Y:S01]  /*1960*/  LOP3.LUT R41, R38, R45, R26, 0xe8, !PT ;  /* 0x0000002d26297212 */ /* 0x000fe200078ee81a */
[----:B------:R-:W-:Y:S01]  /*1970*/  IMAD.IADD R47, R47, 0x1, R44 ;  /* 0x000000012f2f7824 */ /* 0x000fe200078e022c */
[--C-:B------:R-:W-:Y:S02]  /*1980*/  SHF.L.W.U32.HI R40, R10, 0xf, R10.reuse ;  /* 0x0000000f0a287819 */ /* 0x100fe40000010e0a */
[----:B------:R-:W-:Y:S02]  /*1990*/  IADD3 R41, PT, PT, R44, R20, R41 ;  /* 0x000000142c297210 */ /* 0x000fe40007ffe029 */
[--C-:B------:R-:W-:Y:S02]  /*19a0*/  SHF.L.W.U32.HI R53, R10, 0xd, R10.reuse ;  /* 0x0000000d0a357819 */ /* 0x100fe40000010e0a */
[----:B------:R-:W-:-:S02]  /*19b0*/  SHF.R.U32.HI R20, RZ, 0xa, R10 ;  /* 0x0000000aff147819 */ /* 0x000fc4000001160a */
[C---:B------:R-:W-:Y:S02]  /*19c0*/  SHF.L.W.U32.HI R44, R47.reuse, 0x1a, R47 ;  /* 0x0000001a2f2c7819 */ /* 0x040fe40000010e2f */
[----:B------:R-:W-:Y:S02]  /*19d0*/  LOP3.LUT R40, R20, R40, R53, 0x96, !PT ;  /* 0x0000002814287212 */ /* 0x000fe400078e9635 */
[C-C-:B------:R-:W-:Y:S02]  /*19e0*/  SHF.L.W.U32.HI R53, R47.reuse, 0x15, R47.reuse ;  /* 0x000000152f357819 */ /* 0x140fe40000010e2f */
[----:B------:R-:W-:-:S04]  /*19f0*/  SHF.L.W.U32.HI R20, R47, 0x7, R47 ;  /* 0x000000072f147819 */ /* 0x000fc80000010e2f */
[----:B------:R-:W-:Y:S02]  /*1a00*/  LOP3.LUT R44, R20, R44, R53, 0x96, !PT ;  /* 0x0000002c142c7212 */ /* 0x000fe400078e9635 */
[--C-:B------:R-:W-:Y:S02]  /*1a10*/  SHF.L.W.U32.HI R53, R18, 0xe, R37.reuse ;  /* 0x0000000e12357819 */ /* 0x100fe40000010e25 */
[--C-:B------:R-:W-:Y:S02]  /*1a20*/  SHF.L.W.U32.HI R20, R37, 0x19, R37.reuse ;  /* 0x0000001925147819 */ /* 0x100fe40000010e25 */
[----:B------:R-:W-:-:S04]  /*1a30*/  SHF.R.U32.HI R18, RZ, 0x3, R37 ;  /* 0x00000003ff127819 */ /* 0x000fc80000011625 */
[----:B------:R-:W-:Y:S02]  /*1a40*/  LOP3.LUT R20, R18, R20, R53, 0x96, !PT ;  /* 0x0000001412147212 */ /* 0x000fe400078e9635 */
[----:B------:R-:W-:-:S05]  /*1a50*/  PRMT R18, R15, 0x7771, RZ ;  /* 0x000077710f127816 */ /* 0x000fca00000000ff */
[----:B------:R-:W-:-:S05]  /*1a60*/  IMAD.U32 R18, R18, 0x10000, RZ ;  /* 0x0001000012127824 */ /* 0x000fca00078e00ff */
[----:B------:R-:W-:Y:S02]  /*1a70*/  LOP3.LUT R53, R18, 0xff0000, RZ, 0xc0, !PT ;  /* 0x00ff000012357812 */ /* 0x000fe400078ec0ff */
[----:B------:R-:W-:-:S05]  /*1a80*/  PRMT R18, R15, 0x7770, RZ ;  /* 0x000077700f127816 */ /* 0x000fca00000000ff */
[----:B------:R-:W-:Y:S01]  /*1a90*/  IMAD R53, R18, 0x1000000, R53 ;  /* 0x0100000012357824 */ /* 0x000fe200078e0235 */
[----:B------:R-:W-:-:S05]  /*1aa0*/  PRMT R18, R15, 0x7772, RZ ;  /* 0x000077720f127816 */ /* 0x000fca00000000ff */
[----:B------:R-:W-:Y:S01]  /*1ab0*/  IMAD.SHL.U32 R18, R18, 0x100, RZ ;  /* 0x0000010012127824 */ /* 0x000fe200078e00ff */
[----:B------:R-:W-:Y:S02]  /*1ac0*/  IADD3 R21, PT, PT, R21, R34, R30 ;  /* 0x0000002215157210 */ /* 0x000fe40007ffe01e */
[----:B------:R-:W-:Y:S02]  /*1ad0*/  PRMT R34, R15, 0x7773, RZ ;  /* 0x000077730f227816 */ /* 0x000fe400000000ff */
[----:B------:R-:W-:Y:S02]  /*1ae0*/  LOP3.LUT R53, R53, R18, RZ, 0xfc, !PT ;  /* 0x0000001235357212 */ /* 0x000fe400078efcff */
[----:B------:R-:W-:Y:S02]  /*1af0*/  LOP3.LUT R15, R46, R47, R49, 0xe2, !PT ;  /* 0x0000002f2e0f7212 */ /* 0x000fe400078ee231 */
[----:B------:R-:W-:Y:S01]  /*1b00*/  LOP3.LUT R34, R53, R34, RZ, 0xfc, !PT ;  /* 0x0000002235227212 */ /* 0x000fe200078efcff */
[----:B------:R-:W-:Y:S01]  /*1b10*/  IMAD.IADD R14, R14, 0x1, R21 ;  /* 0x000000010e0e7824 */ /* 0x000fe200078e0215 */
[----:B------:R-:W-:-:S02]  /*1b20*/  IADD3 R21, PT, PT, R15, R44, R51 ;  /* 0x0000002c0f157210 */ /* 0x000fc40007ffe033 */
[--C-:B------:R-:W-:Y:S02]  /*1b30*/  SHF.L.W.U32.HI R53, R53, 0xe, R34.reuse ;  /* 0x0000000e35357819 */ /* 0x100fe40000010e22 */
[--C-:B------:R-:W-:Y:S02]  /*1b40*/  SHF.L.W.U32.HI R18, R34, 0x19, R34.reuse ;  /* 0x0000001922127819 */ /* 0x100fe40000010e22 */
[----:B------:R-:W-:-:S04]  /*1b50*/  SHF.R.U32.HI R15, RZ, 0x3, R34 ;  /* 0x00000003ff0f7819 */ /* 0x000fc80000011622 */
[----:B------:R-:W-:Y:S02]  /*1b60*/  LOP3.LUT R18, R15, R18, R53, 0x96, !PT ;  /* 0x000000120f127212 */ /* 0x000fe400078e9635 */
[----:B------:R-:W-:Y:S02]  /*1b70*/  IADD3 R53, PT, PT, R21, -0x54e3a12b, R22 ;  /* 0xab1c5ed515357810 */ /* 0x000fe40007ffe016 */
[C-C-:B------:R-:W-:Y:S02]  /*1b80*/  SHF.L.W.U32.HI R15, R41.reuse, 0x1e, R41.reuse ;  /* 0x0000001e290f7819 */ /* 0x140fe40000010e29 */
[C-C-:B------:R-:W-:Y:S02]  /*1b90*/  SHF.L.W.U32.HI R22, R41.reuse, 0x13, R41.reuse ;  /* 0x0000001329167819 */ /* 0x140fe40000010e29 */
[--C-:B------:R-:W-:Y:S02]  /*1ba0*/  SHF.L.W.U32.HI R21, R41, 0xa, R41.reuse ;  /* 0x0000000a29157819 */ /* 0x100fe40000010e29 */
[----:B------:R-:W-:-:S02]  /*1bb0*/  LOP3.LUT R44, R45, R26, R41, 0xe8, !PT ;  /* 0x0000001a2d2c7212 */ /* 0x000fc400078ee829 */
[----:B------:R-:W-:Y:S01]  /*1bc0*/  LOP3.LUT R15, R21, R22, R15, 0x96, !PT ;  /* 0x00000016150f7212 */ /* 0x000fe200078e960f */
[----:B------:R-:W-:Y:S01]  /*1bd0*/  IMAD.IADD R38, R38, 0x1, R53 ;  /* 0x0000000126267824 */ /* 0x000fe200078e0235 */
[C---:B------:R-:W-:Y:S02]  /*1be0*/  SHF.L.W.U32.HI R22, R14.reuse, 0xd, R14 ;  /* 0x0000000d0e167819 */ /* 0x040fe40000010e0e */
[----:B------:R-:W-:Y:S02]  /*1bf0*/  IADD3 R44, PT, PT, R53, R15, R44 ;  /* 0x0000000f352c7210 */ /* 0x000fe40007ffe02c */
[--C-:B------:R-:W-:Y:S02]  /*1c00*/  SHF.L.W.U32.HI R15, R14, 0xf, R14.reuse ;  /* 0x0000000f0e0f7819 */ /* 0x100fe40000010e0e */
[----:B------:R-:W-:Y:S02]  /*1c10*/  SHF.R.U32.HI R21, RZ, 0xa, R14 ;  /* 0x0000000aff157819 */ /* 0x000fe4000001160e */
[----:B------:R-:W-:-:S02]  /*1c20*/  IADD3 R51, PT, PT, R51, R40, R42 ;  /* 0x0000002833337210 */ /* 0x000fc40007ffe02a */
[----:B------:R-:W-:Y:S02]  /*1c30*/  LOP3.LUT R15, R21, R15, R22, 0x96, !PT ;  /* 0x0000000f150f7212 */ /* 0x000fe400078e9616 */
[C-C-:B------:R-:W-:Y:S02]  /*1c40*/  SHF.L.W.U32.HI R21, R38.reuse, 0x1a, R38.reuse ;  /* 0x0000001a26157819 */ /* 0x140fe40000010e26 */
[C-C-:B------:R-:W-:Y:S02]  /*1c50*/  SHF.L.W.U32.HI R22, R38.reuse, 0x15, R38.reuse ;  /* 0x0000001526167819 */ /* 0x140fe40000010e26 */
[----:B------:R-:W-:-:S04]  /*1c60*/  SHF.L.W.U32.HI R40, R38, 0x7, R38 ;  /* 0x0000000726287819 */ /* 0x000fc80000010e26 */
[----:B------:R-:W-:Y:S02]  /*1c70*/  LOP3.LUT R22, R40, R21, R22, 0x96, !PT ;  /* 0x0000001528167212 */ /* 0x000fe400078e9616 */
[----:B------:R-:W-:Y:S02]  /*1c80*/  LOP3.LUT R21, R47, R38, R46, 0xe2, !PT ;  /* 0x000000262f157212 */ /* 0x000fe400078ee22e */
[C---:B------:R-:W-:Y:S02]  /*1c90*/  SHF.L.W.U32.HI R40, R44.reuse, 0xa, R44 ;  /* 0x0000000a2c287819 */ /* 0x040fe40000010e2c */
[----:B------:R-:W-:Y:S02]  /*1ca0*/  IADD3 R50, PT, PT, R21, R22, R34 ;  /* 0x0000001615327210 */ /* 0x000fe40007ffe022 */
[C-C-:B------:R-:W-:Y:S02]  /*1cb0*/  SHF.L.W.U32.HI R21, R44.reuse, 0x1e, R44.reuse ;  /* 0x0000001e2c157819 */ /* 0x140fe40000010e2c */
[----:B------:R-:W-:Y:S01]  /*1cc0*/  SHF.L.W.U32.HI R22, R44, 0x13, R44 ;  /* 0x000000132c167819 */ /* 0x000fe20000010e2c */
[----:B------:R-:W-:Y:S01]  /*1cd0*/  IMAD.IADD R18, R18, 0x1, R51 ;  /* 0x0000000112127824 */ /* 0x000fe200078e0233 */
[----:B------:R-:W-:-:S02]  /*1ce0*/  IADD3 R50, PT, PT, R50, -0x27f85568, R49 ;  /* 0xd807aa9832327810 */ /* 0x000fc40007ffe031 */
        /* <DEDUP_REMOVED lines=143> */
[--C-:B------:R-:W-:Y:S02]  /*25e0*/  SHF.L.W.U32.HI R47, R46, 0x13, R46.reuse ;  /* 0x000000132e2f7819 */ /* 0x100fe40000010e2e */
[----:B------:R-:W-:-:S02]  /*25f0*/  LOP3.LUT R51, R44, R21, R46, 0xe8, !PT ;  /* 0x000000152c337212 */ /* 0x000fc400078ee82e */
[----:B------:R-:W-:Y:S01]  /*2600*/  LOP3.LUT R40, R49, R47, R40, 0x96, !PT ;  /* 0x0000002f31287212 */ /* 0x000fe200078e9628 */
[----:B------:R-:W-:-:S03]  /*2610*/  IMAD.IADD R49, R41, 0x1, R50 ;  /* 0x0000000129317824 */ /* 0x000fc600078e0232 */
        /* <DEDUP_REMOVED lines=62> */
[----:B------:R-:W-:Y:S02]  /*2a00*/  IADD3 R15, PT, PT, R34, R15, R39 ;  /* 0x0000000f220f7210 */ /* 0x000fe40007ffe027 */
[----:B------:R-:W-:Y:S02]  /*2a10*/  LOP3.LUT R32, R46, R32, R45, 0x96, !PT ;  /* 0x000000202e207212 */ /* 0x000fe400078e962d */
[----:B------:R-:W-:Y:S01]  /*2a20*/  LOP3.LUT R45, R38, R49, R41, 0xe2, !PT ;  /* 0x00000031262d7212 */ /* 0x000fe200078ee229 */
[----:B------:R-:W-:Y:S01]  /*2a30*/  IMAD.IADD R15, R36, 0x1, R15 ;  /* 0x00000001240f7824 */ /* 0x000fe200078e020f */
[----:B------:R-:W-:Y:S02]  /*2a40*/  SHF.L.W.U32.HI R36, R43, 0xf, R43 ;  /* 0x0000000f2b247819 */ /* 0x000fe40000010e2b */
[----:B------:R-:W-:-:S02]  /*2a50*/  IADD3 R51, PT, PT, R45, R32, R18 ;  /* 0x000000202d337210 */ /* 0x000fc40007ffe012 */
[--C-:B------:R-:W-:Y:S02]  /*2a60*/  SHF.L.W.U32.HI R45, R43, 0xd, R43.reuse ;  /* 0x0000000d2b2d7819 */ /* 0x100fe40000010e2b */
[----:B------:R-:W-:Y:S02]  /*2a70*/  SHF.R.U32.HI R22, RZ, 0xa, R43 ;  /* 0x0000000aff167819 */ /* 0x000fe4000001162b */
[----:B------:R-:W-:Y:S02]  /*2a80*/  IADD3 R51, PT, PT, R51, 0x76f988da, R40 ;  /* 0x76f988da33337810 */ /* 0x000fe40007ffe028 */
[----:B------:R-:W-:Y:S02]  /*2a90*/  LOP3.LUT R36, R22, R36, R45, 0x96, !PT ;  /* 0x0000002416247212 */ /* 0x000fe400078e962d */
[C-C-:B------:R-:W-:Y:S02]  /*2aa0*/  SHF.L.W.U32.HI R22, R15.reuse, 0xf, R15.reuse ;  /* 0x0000000f0f167819 */ /* 0x140fe40000010e0f */
[----:B------:R-:W-:-:S02]  /*2ab0*/  SHF.L.W.U32.HI R45, R15, 0xd, R15 ;  /* 0x0000000d0f2d7819 */ /* 0x000fc40000010e0f */
[----:B------:R-:W-:Y:S01]  /*2ac0*/  SHF.R.U32.HI R32, RZ, 0xa, R15 ;  /* 0x0000000aff207819 */ /* 0x000fe2000001160f */
[----:B------:R-:W-:Y:S01]  /*2ad0*/  IMAD.IADD R44, R44, 0x1, R51 ;  /* 0x000000012c2c7824 */ /* 0x000fe200078e0233 */
[C---:B------:R-:W-:Y:S02]  /*2ae0*/  SHF.L.W.U32.HI R46, R21.reuse, 0x1e, R21 ;  /* 0x0000001e152e7819 */ /* 0x040fe40000010e15 */
        /* <DEDUP_REMOVED lines=18> */
[----:B------:R-:W-:-:S05]  /*2c10*/  IADD3 R41, PT, PT, R41, -0x57ce3993, R38 ;  /* 0xa831c66d29297810 */ /* 0x000fca0007ffe026 */
[----:B------:R-:W-:Y:S01]  /*2c20*/  IMAD.IADD R45, R26, 0x1, R41 ;  /* 0x000000011a2d7824 */ /* 0x000fe200078e0229 */
[----:B------:R-:W-:-:S04]  /*2c30*/  IADD3 R53, PT, PT, R48, R22, R11 ;  /* 0x0000001630357210 */ /* 0x000fc80007ffe00b */
[C-C-:B------:R-:W-:Y:S02]  /*2c40*/  SHF.L.W.U32.HI R22, R45.reuse, 0x1a, R45.reuse ;  /* 0x0000001a2d167819 */ /* 0x140fe40000010e2d */
[C-C-:B------:R-:W-:Y:S02]  /*2c50*/  SHF.L.W.U32.HI R32, R45.reuse, 0x15, R45.reuse ;  /* 0x000000152d207819 */ /* 0x140fe40000010e2d */
[----:B------:R-:W-:-:S04]  /*2c60*/  SHF.L.W.U32.HI R38, R45, 0x7, R45 ;  /* 0x000000072d267819 */ /* 0x000fc80000010e2d */
[----:B------:R-:W-:Y:S01]  /*2c70*/  LOP3.LUT R32, R38, R22, R32, 0x96, !PT ;  /* 0x0000001626207212 */ /* 0x000fe200078e9620 */
[----:B------:R-:W-:Y:S01]  /*2c80*/  IMAD.IADD R22, R12, 0x1, R53 ;  /* 0x000000010c167824 */ /* 0x000fe200078e0235 */
[----:B------:R-:W-:-:S04]  /*2c90*/  LOP3.LUT R53, R34, R45, R44, 0xe2, !PT ;  /* 0x0000002d22357212 */ /* 0x000fc800078ee22c */
[----:B------:R-:W-:-:S04]  /*2ca0*/  IADD3 R32, PT, PT, R53, R32, R22 ;  /* 0x0000002035207210 */ /* 0x000fc80007ffe016 */
[----:B------:R-:W-:Y:S02]  /*2cb0*/  IADD3 R32, PT, PT, R32, -0x4ffcd838, R49 ;  /* 0xb00327c820207810 */ /* 0x000fe40007ffe031 */
[----:B------:R-:W-:-:S03]  /*2cc0*/  LOP3.LUT R47, R47, R26, R21, 0xe8, !PT ;  /* 0x0000001a2f2f7212 */ /* 0x000fc600078ee815 */
[----:B------:R-:W-:Y:S01]  /*2cd0*/  IMAD.IADD R12, R21, 0x1, R32 ;  /* 0x00000001150c7824 */ /* 0x000fe200078e0220 */
[----:B------:R-:W-:Y:S02]  /*2ce0*/  IADD3 R7, PT, PT, R7, R36, R6 ;  /* 0x0000002407077210 */ /* 0x000fe40007ffe006 */
        /* <DEDUP_REMOVED lines=9> */
[----:B------:R-:W-:Y:S02]  /*2d80*/  LOP3.LUT R47, R45, R12, R34, 0xe2, !PT ;  /* 0x0000000c2d2f7212 */ /* 0x000fe400078ee222 */
[----:B------:R-:W-:Y:S02]  /*2d90*/  LOP3.LUT R28, R38, R28, R7, 0x96, !PT ;  /* 0x0000001c261c7212 */ /* 0x000fe400078e9607 */
[----:B------:R-:W-:-:S02]  /*2da0*/  IADD3 R47, PT, PT, R47, R46, R8 ;  /* 0x0000002e2f2f7210 */ /* 0x000fc40007ffe008 */
[C-C-:B------:R-:W-:Y:S02]  /*2db0*/  SHF.L.W.U32.HI R7, R22.reuse, 0xf, R22.reuse ;  /* 0x0000000f16077819 */ /* 0x140fe40000010e16 */
        /* <DEDUP_REMOVED lines=25> */
[----:B------:R-:W-:Y:S02]  /*2f50*/  SHF.R.U32.HI R38, RZ, 0xa, R8 ;  /* 0x0000000aff267819 */ /* 0x000fe40000011608 */
[----:B------:R-:W-:Y:S02]  /*2f60*/  IADD3 R34, PT, PT, R53, -0x391ff40d, R34 ;  /* 0xc6e00bf335227810 */ /* 0x000fe40007ffe022 */
[----:B------:R-:W-:Y:S02]  /*2f70*/  LOP3.LUT R38, R38, R20, R51, 0x96, !PT ;  /* 0x0000001426267212 */ /* 0x000fe400078e9633 */
[----:B------:R-:W-:-:S02]  /*2f80*/  SHF.L.W.U32.HI R20, R49, 0x1e, R49 ;  /* 0x0000001e31147819 */ /* 0x000fc40000010e31 */
[C-C-:B------:R-:W-:Y:S02]  /*2f90*/  SHF.L.W.U32.HI R51, R49.reuse, 0x13, R49.reuse ;  /* 0x0000001331337819 */ /* 0x140fe40000010e31 */
[----:B------:R-:W-:-:S04]  /*2fa0*/  SHF.L.W.U32.HI R40, R49, 0xa, R49 ;  /* 0x0000000a31287819 */ /* 0x000fc80000010e31 */
[----:B------:R-:W-:Y:S01]  /*2fb0*/  LOP3.LUT R51, R40, R51, R20, 0x96, !PT ;  /* 0x0000003328337212 */ /* 0x000fe200078e9614 */
[----:B------:R-:W-:Y:S01]  /*2fc0*/  IMAD.IADD R20, R49, 0x1, R34 ;  /* 0x0000000131147824 */ /* 0x000fe200078e0222 */
[----:B------:R-:W-:Y:S02]  /*2fd0*/  LOP3.LUT R40, R21, R36, R49, 0xe8, !PT ;  /* 0x0000002415287212 */ /* 0x000fe400078ee831 */
[----:B------:R-:W-:Y:S02]  /*2fe0*/  IADD3 R37, PT, PT, R37, R38, R14 ;  /* 0x0000002625257210 */ /* 0x000fe40007ffe00e */
        /* <DEDUP_REMOVED lines=9> */
[----:B------:R-:W-:-:S02]  /*3080*/  LOP3.LUT R40, R47, R20, R12, 0xe2, !PT ;  /* 0x000000142f287212 */ /* 0x000fc400078ee20c */
[----:B------:R-:W-:Y:S02]  /*3090*/  LOP3.LUT R44, R28, R44, R21, 0x96, !PT ;  /* 0x0000002c1c2c7212 */ /* 0x000fe400078e9615 */
[----:B------:R-:W-:Y:S02]  /*30a0*/  IADD3 R46, PT, PT, R40, R41, R37 ;  /* 0x00000029282e7210 */ /* 0x000fe40007ffe025 */
[C-C-:B------:R-:W-:Y:S02]  /*30b0*/  SHF.L.W.U32.HI R21, R26.reuse, 0xf, R26.reuse ;  /* 0x0000000f1a157819 */ /* 0x140fe40000010e1a */
[--C-:B------:R-:W-:Y:S02]  /*30c0*/  SHF.L.W.U32.HI R28, R26, 0xd, R26.reuse ;  /* 0x0000000d1a1c7819 */ /* 0x100fe40000010e1a */
[----:B------:R-:W-:Y:S02]  /*30d0*/  SHF.R.U32.HI R40, RZ, 0xa, R26 ;  /* 0x0000000aff287819 */ /* 0x000fe4000001161a */
[----:B------:R-:W-:-:S02]  /*30e0*/  IADD3 R45, PT, PT, R46, -0x2a586eb9, R45 ;  /* 0xd5a791472e2d7810 */ /* 0x000fc40007ffe02d */
[----:B------:R-:W-:Y:S02]  /*30f0*/  LOP3.LUT R28, R40, R21, R28, 0x96, !PT ;  /* 0x00000015281c7212 */ /* 0x000fe400078e961c */
[C-C-:B------:R-:W-:Y:S02]  /*3100*/  SHF.L.W.U32.HI R21, R38.reuse, 0x1e, R38.reuse ;  /* 0x0000001e26157819 */ /* 0x140fe40000010e26 */
        /* <DEDUP_REMOVED lines=21> */
[----:B------:R-:W-:-:S02]  /*3260*/  SHF.L.W.U32.HI R40, R41, 0xa, R41 ;  /* 0x0000000a29287819 */ /* 0x000fc40000010e29 */
[----:B------:R-:W-:Y:S02]  /*3270*/  LOP3.LUT R32, R36, R32, R35, 0x96, !PT ;  /* 0x0000002024207212 */ /* 0x000fe400078e9623 */
[----:B------:R-:W-:Y:S02]  /*3280*/  IADD3 R36, PT, PT, R51, 0x6ca6351, R12 ;  /* 0x06ca635133247810 */ /* 0x000fe40007ffe00c */
        /* <DEDUP_REMOVED lines=11> */
[--C-:B------:R-:W-:Y:S02]  /*3340*/  SHF.R.U32.HI R35, RZ, 0x3, R13.reuse ;  /* 0x00000003ff237819 */ /* 0x100fe4000001160d */
[----:B------:R-:W-:Y:S02]  /*3350*/  LOP3.LUT R46, R46, R7, R32, 0x96, !PT ;  /* 0x000000072e2e7212 */ /* 0x000fe400078e9620 */
        /* <DEDUP_REMOVED lines=8> */
[----:B------:R-:W-:-:S02]  /*33e0*/  IADD3 R47, PT, PT, R46, 0x14292967, R47 ;  /* 0x142929672e2f7810 */ /* 0x000fc40007ffe02f */
[----:B------:R-:W-:Y:S02]  /*33f0*/  LOP3.LUT R35, R35, R7, R44, 0x96, !PT ;  /* 0x0000000723237212 */ /* 0x000fe400078e962c */
[C-C-:B------:R-:W-:Y:S02]  /*3400*/  SHF.L.W.U32.HI R7, R40.reuse, 0x1e, R40.reuse ;  /* 0x0000001e28077819 */ /* 0x140fe40000010e28 */
[C-C-:B------:R-:W-:Y:S02]  /*3410*/  SHF.L.W.U32.HI R44, R40.reuse, 0x13, R40.reuse ;  /* 0x00000013282c7819 */ /* 0x140fe40000010e28 */
[--C-:B------:R-:W-:Y:S02]  /*3420*/  SHF.L.W.U32.HI R46, R40, 0xa, R40.reuse ;  /* 0x0000000a282e7819 */ /* 0x100fe40000010e28 */
[----:B------:R-:W-:Y:S02]  /*3430*/  LOP3.LUT R49, R38, R41, R40, 0xe8, !PT ;  /* 0x0000002926317212 */ /* 0x000fe400078ee828 */
[----:B------:R-:W-:Y:S01]  /*3440*/  LOP3.LUT R44, R46, R44, R7, 0x96, !PT ;  /* 0x0000002c2e2c7212 */ /* 0x000fe200078e9607 */
[----:B------:R-:W-:Y:S01]  /*3450*/  IMAD.IADD R7, R40, 0x1, R47 ;  /* 0x0000000128077824 */ /* 0x000fe200078e022f */
[----:B------:R-:W-:-:S02]  /*3460*/  IADD3 R42, PT, PT, R42, R35, R43 ;  /* 0x000000232a2a7210 */ /* 0x000fc40007ffe02b */
[----:B------:R-:W-:Y:S02]  /*3470*/  IADD3 R49, PT, PT, R34, R44, R49 ;  /* 0x0000002c22317210 */ /* 0x000fe40007ffe031 */
[C-C-:B------:R-:W-:Y:S02]  /*3480*/  SHF.L.W.U32.HI R34, R7.reuse, 0x1a, R7.reuse ;  /* 0x0000001a07227819 */ /* 0x140fe40000010e07 */
[C-C-:B------:R-:W-:Y:S02]  /*3490*/  SHF.L.W.U32.HI R51, R7.reuse, 0x15, R7.reuse ;  /* 0x0000001507337819 */ /* 0x140fe40000010e07 */
[----:B------:R-:W-:Y:S01]  /*34a0*/  SHF.L.W.U32.HI R38, R7, 0x7, R7 ;  /* 0x0000000707267819 */ /* 0x000fe20000010e07 */
[----:B------:R-:W-:Y:S01]  /*34b0*/  IMAD.IADD R35, R9, 0x1, R42 ;  /* 0x0000000109237824 */ /* 0x000fe200078e022a */
[----:B------:R-:W-:Y:S02]  /*34c0*/  SHF.L.W.U32.HI R9, R10, 0x19, R10 ;  /* 0x000000190a097819 */ /* 0x000fe40000010e0a */
[----:B------:R-:W-:-:S02]  /*34d0*/  LOP3.LUT R51, R38, R34, R51, 0x96, !PT ;  /* 0x0000002226337212 */ /* 0x000fc400078e9633 */
        /* <DEDUP_REMOVED lines=10> */
[----:B------:R-:W-:Y:S02]  /*3580*/  IADD3 R38, PT, PT, R53, 0x27b70a85, R20 ;  /* 0x27b70a8535267810 */ /* 0x000fe40007ffe014 */
[----:B------:R-:W-:-:S02]  /*3590*/  SHF.L.W.U32.HI R20, R49, 0x1e, R49 ;  /* 0x0000001e31147819 */ /* 0x000fc40000010e31 */
[----:B------:R-:W-:-:S04]  /*35a0*/  SHF.L.W.U32.HI R51, R49, 0x13, R49 ;  /* 0x0000001331337819 */ /* 0x000fc80000010e31 */
        /* <DEDUP_REMOVED lines=19> */
[----:B------:R-:W-:Y:S02]  /*36e0*/  IADD3 R21, PT, PT, R46, 0x2e1b2138, R21 ;  /* 0x2e1b21382e157810 */ /* 0x000fe40007ffe015 */
[----:B------:R-:W-:-:S02]  /*36f0*/  LOP3.LUT R34, R44, R34, R41, 0x96, !PT ;  /* 0x000000222c227212 */ /* 0x000fc400078e9629 */
        /* <DEDUP_REMOVED lines=22> */
[----:B------:R-:W-:Y:S02]  /*3860*/  IADD3 R12, PT, PT, R53, 0x4d2c6dfc, R12 ;  /* 0x4d2c6dfc350c7810 */ /* 0x000fe40007ffe00c */
[----:B------:R-:W-:Y:S02]  /*3870*/  LOP3.LUT R36, R36, R24, R45, 0x96, !PT ;  /* 0x0000001824247212 */ /* 0x000fe400078e962d */
[C-C-:B------:R-:W-:Y:S02]  /*3880*/  SHF.L.W.U32.HI R24, R51.reuse, 0x1e, R51.reuse ;  /* 0x0000001e33187819 */ /* 0x140fe40000010e33 */
[----:B------:R-:W-:-:S02]  /*3890*/  SHF.L.W.U32.HI R45, R51, 0x13, R51 ;  /* 0x00000013332d7819 */ /* 0x000fc40000010e33 */
        /* <DEDUP_REMOVED lines=10> */
[----:B------:R-:W-:Y:S02]  /*3940*/  SHF.R.U32.HI R36, RZ, 0x3, R14 ;  /* 0x00000003ff247819 */ /* 0x000fe4000001160e */
        /* <DEDUP_REMOVED lines=8> */
[----:B------:R-:W-:-:S04]  /*39d0*/  SHF.R.U32.HI R45, RZ, 0xa, R34 ;  /* 0x0000000aff2d7819 */ /* 0x000fc80000011622 */
[----:B------:R-:W-:Y:S02]  /*39e0*/  LOP3.LUT R36, R45, R11, R36, 0x96, !PT ;  /* 0x0000000b2d247212 */ /* 0x000fe400078e9624 */
[----:B------:R-:W-:Y:S02]  /*39f0*/  IADD3 R11, PT, PT, R46, 0x53380d13, R7 ;  /* 0x53380d132e0b7810 */ /* 0x000fe40007ffe007 */
        /* <DEDUP_REMOVED lines=12> */
[----:B------:R-:W-:-:S02]  /*3ac0*/  SHF.R.U32.HI R36, RZ, 0x3, R43 ;  /* 0x00000003ff247819 */ /* 0x000fc4000001162b */
[----:B------:R-:W-:Y:S02]  /*3ad0*/  LOP3.LUT R42, R38, R6, R7, 0x96, !PT ;  /* 0x00000006262a7212 */ /* 0x000fe400078e9607 */
[C-C-:B------:R-:W-:Y:S02]  /*3ae0*/  SHF.L.W.U32.HI R6, R43.reuse, 0x19, R43.reuse ;  /* 0x000000192b067819 */ /* 0x140fe40000010e2b */
[----:B------:R-:W-:Y:S02]  /*3af0*/  SHF.L.W.U32.HI R7, R43, 0xe, R43 ;  /* 0x0000000e2b077819 */ /* 0x000fe40000010e2b */
[----:B------:R-:W-:Y:S02]  /*3b00*/  LOP3.LUT R38, R24, R45, R41, 0xe2, !PT ;  /* 0x0000002d18267212 */ /* 0x000fe400078ee229 */
[----:B------:R-:W-:Y:S02]  /*3b10*/  LOP3.LUT R6, R36, R6, R7, 0x96, !PT ;  /* 0x0000000624067212 */ /* 0x000fe400078e9607 */
[----:B------:R-:W-:-:S02]  /*3b20*/  IADD3 R49, PT, PT, R38, R42, R9 ;  /* 0x0000002a26317210 */ /* 0x000fc40007ffe009 */
[C-C-:B------:R-:W-:Y:S02]  /*3b30*/  SHF.L.W.U32.HI R7, R39.reuse, 0xf, R39.reuse ;  /* 0x0000000f27077819 */ /* 0x140fe40000010e27 */
[--C-:B------:R-:W-:Y:S02]  /*3b40*/  SHF.L.W.U32.HI R36, R39, 0xd, R39.reuse ;  /* 0x0000000d27247819 */ /* 0x100fe40000010e27 */
[----:B------:R-:W-:-:S04]  /*3b50*/  SHF.R.U32.HI R38, RZ, 0xa, R39 ;  /* 0x0000000aff267819 */ /* 0x000fc80000011627 */
[----:B------:R-:W-:Y:S02]  /*3b60*/  LOP3.LUT R7, R38, R7, R36, 0x96, !PT ;  /* 0x0000000726077212 */ /* 0x000fe400078e9624 */
[----:B------:R-:W-:Y:S02]  /*3b70*/  IADD3 R36, PT, PT, R49, 0x650a7354, R20 ;  /* 0x650a735431247810 */ /* 0x000fe40007ffe014 */
        /* <DEDUP_REMOVED lines=12> */
[----:B------:R-:W-:Y:S02]  /*3c40*/  LOP3.LUT R44, R45, R20, R24, 0xe2, !PT ;  /* 0x000000142d2c7212 */ /* 0x000fe400078ee218 */
[----:B------:R-:W-:Y:S02]  /*3c50*/  LOP3.LUT R46, R42, R10, R21, 0x96, !PT ;  /* 0x0000000a2a2e7212 */ /* 0x000fe400078e9615 */
[C-C-:B------:R-:W-:Y:S02]  /*3c60*/  SHF.L.W.U32.HI R42, R15.reuse, 0x19, R15.reuse ;  /* 0x000000190f2a7819 */ /* 0x140fe40000010e0f */
[--C-:B------:R-:W-:Y:S02]  /*3c70*/  SHF.L.W.U32.HI R21, R15, 0xe, R15.reuse ;  /* 0x0000000e0f157819 */ /* 0x100fe40000010e0f */
[----:B------:R-:W-:-:S02]  /*3c80*/  SHF.R.U32.HI R10, RZ, 0x3, R15 ;  /* 0x00000003ff0a7819 */ /* 0x000fc4000001160f */
[----:B------:R-:W-:Y:S02]  /*3c90*/  IADD3 R46, PT, PT, R44, R46, R7 ;  /* 0x0000002e2c2e7210 */ /* 0x000fe40007ffe007 */
[----:B------:R-:W-:Y:S02]  /*3ca0*/  LOP3.LUT R42, R10, R42, R21, 0x96, !PT ;  /* 0x0000002a0a2a7212 */ /* 0x000fe400078e9615 */
        /* <DEDUP_REMOVED lines=38> */
[----:B------:R-:W-:-:S02]  /*3f10*/  SHF.L.W.U32.HI R44, R14, 0x7, R14 ;  /* 0x000000070e2c7819 */ /* 0x000fc40000010e0e */
[----:B------:R-:W-:Y:S01]  /*3f20*/  IADD3 R40, PT, PT, R11, R51, R40 ;  /* 0x000000330b287210 */ /* 0x000fe20007ffe028 */
[----:B------:R-:W-:Y:S01]  /*3f30*/  IMAD.IADD R11, R42, 0x1, R13 ;  /* 0x000000012a0b7824 */ /* 0x000fe200078e020d */
[----:B------:R-:W-:Y:S02]  /*3f40*/  LOP3.LUT R47, R44, R18, R47, 0x96, !PT ;  /* 0x000000122c2f7212 */ /* 0x000fe400078e962f */
[C-C-:B------:R-:W-:Y:S02]  /*3f50*/  SHF.L.W.U32.HI R18, R22.reuse, 0x19, R22.reuse ;  /* 0x0000001916127819 */ /* 0x140fe40000010e16 */
        /* <DEDUP_REMOVED lines=31> */
[----:B------:R-:W-:-:S04]  /*4150*/  SHF.R.U32.HI R38, RZ, 0xa, R11 ;  /* 0x0000000aff267819 */ /* 0x000fc8000001160b */
[----:B------:R-:W-:Y:S02]  /*4160*/  LOP3.LUT R38, R38, R15, R36, 0x96, !PT ;  /* 0x0000000f26267212 */ /* 0x000fe400078e9624 */
[----:B------:R-:W-:Y:S02]  /*4170*/  IADD3 R15, PT, PT, R51, -0x5d40175f, R20 ;  /* 0xa2bfe8a1330f7810 */ /* 0x000fe40007ffe014 */
        /* <DEDUP_REMOVED lines=75> */
[----:B------:R-:W-:Y:S02]  /*4630*/  LOP3.LUT R22, R44, R49, R22, 0x96, !PT ;  /* 0x000000312c167212 */ /* 0x000fe400078e9616 */
[----:B------:R-:W-:Y:S01]  /*4640*/  LOP3.LUT R44, R43, R24, R45, 0xe8, !PT ;  /* 0x000000182b2c7212 */ /* 0x000fe200078ee82d */
[----:B------:R-:W-:Y:S01]  /*4650*/  IMAD.IADD R43, R45, 0x1, R47 ;  /* 0x000000012d2b7824 */ /* 0x000fe200078e022f */
        /* <DEDUP_REMOVED lines=68> */
[C-C-:B------:R-:W-:Y:S02]  /*4aa0*/  SHF.L.W.U32.HI R28, R49.reuse, 0xa, R49.reuse ;  /* 0x0000000a311c7819 */ /* 0x140fe40000010e31 */
[----:B------:R-:W-:Y:S02]  /*4ab0*/  LOP3.LUT R44, R44, R6, R49, 0xe8, !PT ;  /* 0x000000062c2c7212 */ /* 0x000fe400078ee831 */
[----:B------:R-:W-:Y:S01]  /*4ac0*/  LOP3.LUT R28, R28, R45, R14, 0x96, !PT ;  /* 0x0000002d1c1c7212 */ /* 0x000fe200078e960e */
[----:B------:R-:W-:Y:S01]  /*4ad0*/  IMAD.IADD R14, R49, 0x1, R42 ;  /* 0x00000001310e7824 */ /* 0x000fe200078e022a */
[----:B------:R-:W-:Y:S02]  /*4ae0*/  IADD3 R45, PT, PT, R30, R10, R13 ;  /* 0x0000000a1e2d7210 */ /* 0x000fe40007ffe00d */
        /* <DEDUP_REMOVED lines=15> */
[----:B------:R-:W-:Y:S02]  /*4be0*/  IADD3 R43, PT, PT, R46, 0x106aa070, R43 ;  /* 0x106aa0702e2b7810 */ /* 0x000fe40007ffe02b */
[----:B------:R-:W-:Y:S02]  /*4bf0*/  LOP3.LUT R30, R40, R30, R45, 0x96, !PT ;  /* 0x0000001e281e7212 */ /* 0x000fe400078e962d */
[C-C-:B------:R-:W-:Y:S02]  /*4c00*/  SHF.L.W.U32.HI R40, R10.reuse, 0x1e, R10.reuse ;  /* 0x0000001e0a287819 */ /* 0x140fe40000010e0a */
        /* <DEDUP_REMOVED lines=106> */
[----:B------:R-:W-:-:S03]  /*52b0*/  IMAD.IADD R40, R40, 0x1, R9 ;  /* 0x0000000128287824 */ /* 0x000fc600078e0209 */
[----:B------:R-:W-:Y:S02]  /*52c0*/  LOP3.LUT R14, R14, R6, R49, 0x96, !PT ;  /* 0x000000060e0e7212 */ /* 0x000fe400078e9631 */
[----:B------:R-:W-:Y:S02]  /*52d0*/  LOP3.LUT R49, R36, R43, R10, 0xe2, !PT ;  /* 0x0000002b24317212 */ /* 0x000fe400078ee20a */
[C-C-:B------:R-:W-:Y:S02]  /*52e0*/  SHF.L.W.U32.HI R42, R18.reuse, 0x19, R18.reuse ;  /* 0x00000019122a7819 */ /* 0x140fe40000010e12 */
[--C-:B------:R-:W-:Y:S02]  /*52f0*/  SHF.L.W.U32.HI R9, R18, 0xe, R18.reuse ;  /* 0x0000000e12097819 */ /* 0x100fe40000010e12 */
[----:B------:R-:W-:Y:S02]  /*5300*/  SHF.R.U32.HI R6, RZ, 0x3, R18 ;  /* 0x00000003ff067819 */ /* 0x000fe40000011612 */
[----:B------:R-:W-:-:S02]  /*5310*/  IADD3 R44, PT, PT, R49, R14, R40 ;  /* 0x0000000e312c7210 */ /* 0x000fc40007ffe028 */
[----:B------:R-:W-:Y:S02]  /*5320*/  LOP3.LUT R42, R6, R42, R9, 0x96, !PT ;  /* 0x0000002a062a7212 */ /* 0x000fe400078e9609 */
[C-C-:B------:R-:W-:Y:S02]  /*5330*/  SHF.L.W.U32.HI R6, R39.reuse, 0xf, R39.reuse ;  /* 0x0000000f27067819 */ /* 0x140fe40000010e27 */
[--C-:B------:R-:W-:Y:S02]  /*5340*/  SHF.L.W.U32.HI R9, R39, 0xd, R39.reuse ;  /* 0x0000000d27097819 */ /* 0x100fe40000010e27 */
[----:B------:R-:W-:Y:S02]  /*5350*/  SHF.R.U32.HI R14, RZ, 0xa, R39 ;  /* 0x0000000aff0e7819 */ /* 0x000fe40000011627 */
[----:B------:R-:W-:Y:S02]  /*5360*/  IADD3 R44, PT, PT, R44, 0x391c0cb3, R15 ;  /* 0x391c0cb32c2c7810 */ /* 0x000fe40007ffe00f */
[----:B------:R-:W-:-:S02]  /*5370*/  LOP3.LUT R6, R14, R6, R9, 0x96, !PT ;  /* 0x000000060e067212 */ /* 0x000fc400078e9609 */
[C-C-:B------:R-:W-:Y:S01]  /*5380*/  SHF.L.W.U32.HI R9, R45.reuse, 0x1e, R45.reuse ;  /* 0x0000001e2d097819 */ /* 0x140fe20000010e2d */
[C---:B------:R-:W-:Y:S01]  /*5390*/  IMAD.IADD R46, R45.reuse, 0x1, R44 ;  /* 0x000000012d2e7824 */ /* 0x040fe200078e022c */
[C-C-:B------:R-:W-:Y:S02]  /*53a0*/  SHF.L.W.U32.HI R14, R45.reuse, 0x13, R45.reuse ;  /* 0x000000132d0e7819 */ /* 0x140fe40000010e2d */
[----:B------:R-:W-:Y:S02]  /*53b0*/  SHF.L.W.U32.HI R15, R45, 0xa, R45 ;  /* 0x0000000a2d0f7819 */ /* 0x000fe40000010e2d */
[----:B------:R-:W-:Y:S02]  /*53c0*/  IADD3 R6, PT, PT, R7, R6, R26 ;  /* 0x0000000607067210 */ /* 0x000fe40007ffe01a */
[----:B------:R-:W-:Y:S02]  /*53d0*/  LOP3.LUT R9, R15, R14, R9, 0x96, !PT ;  /* 0x0000000e0f097212 */ /* 0x000fe400078e9609 */
[----:B------:R-:W-:-:S02]  /*53e0*/  SHF.L.W.U32.HI R14, R46, 0x15, R46 ;  /* 0x000000152e0e7819 */ /* 0x000fc40000010e2e */
[C-C-:B------:R-:W-:Y:S02]  /*53f0*/  SHF.L.W.U32.HI R15, R46.reuse, 0x7, R46.reuse ;  /* 0x000000072e0f7819 */ /* 0x140fe40000010e2e */
[----:B------:R-:W-:-:S04]  /*5400*/  SHF.L.W.U32.HI R7, R46, 0x1a, R46 ;  /* 0x0000001a2e077819 */ /* 0x000fc80000010e2e */
[----:B------:R-:W-:Y:S02]  /*5410*/  LOP3.LUT R7, R15, R7, R14, 0x96, !PT ;  /* 0x000000070f077212 */ /* 0x000fe400078e960e */
[----:B------:R-:W2:Y:S01]  /*5420*/  LDL.64 R14, [R1+0x90] ;  /* 0x00009000010e7983 */ /* 0x000ea20000100a00 */
[----:B------:R-:W-:Y:S01]  /*5430*/  LOP3.LUT R8, R8, R38, R45, 0xe8, !PT ;  /* 0x0000002608087212 */ /* 0x000fe200078ee82d */
[----:B------:R-:W-:Y:S01]  /*5440*/  IMAD.IADD R47, R47, 0x1, R6 ;  /* 0x000000012f2f7824 */ /* 0x000fe200078e0206 */
[----:B------:R-:W-:Y:S02]  /*5450*/  LOP3.LUT R6, R43, R46, R36, 0xe2, !PT ;  /* 0x0000002e2b067212 */ /* 0x000fe400078ee224 */
[----:B------:R-:W-:Y:S02]  /*5460*/  IADD3 R48, PT, PT, R48, R9, R8 ;  /* 0x0000000930307210 */ /* 0x000fe40007ffe008 */
[----:B------:R-:W-:Y:S02]  /*5470*/  IADD3 R9, PT, PT, R6, R7, R47 ;  /* 0x0000000706097210 */ /* 0x000fe40007ffe02f */
[----:B------:R-:W-:-:S02]  /*5480*/  SHF.L.W.U32.HI R6, R40, 0xf, R40 ;  /* 0x0000000f28067819 */ /* 0x000fc40000010e28 */
        /* <DEDUP_REMOVED lines=24> */
[--C-:B------:R-:W-:Y:S02]  /*5610*/  SHF.L.W.U32.HI R49, R47, 0xd, R47.reuse ;  /* 0x0000000d2f317819 */ /* 0x100fe40000010e2f */
[----:B------:R-:W-:Y:S02]  /*5620*/  SHF.R.U32.HI R12, RZ, 0xa, R47 ;  /* 0x0000000aff0c7819 */ /* 0x000fe4000001162f */
[----:B------:R-:W-:Y:S02]  /*5630*/  IADD3 R36, PT, PT, R51, 0x5b9cca4f, R36 ;  /* 0x5b9cca4f33247810 */ /* 0x000fe40007ffe024 */
        /* <DEDUP_REMOVED lines=28> */
[C-C-:B------:R-:W-:Y:S02]  /*5800*/  SHF.L.W.U32.HI R32, R12.reuse, 0x13, R12.reuse ;  /* 0x000000130c207819 */ /* 0x140fe40000010e0c */
[----:B------:R-:W-:Y:S02]  /*5810*/  SHF.L.W.U32.HI R34, R12, 0xa, R12 ;  /* 0x0000000a0c227819 */ /* 0x000fe40000010e0c */
[----:B------:R-:W-:Y:S02]  /*5820*/  SHF.L.W.U32.HI R49, R13, 0x15, R13 ;  /* 0x000000150d317819 */ /* 0x000fe40000010e0d */
[----:B------:R-:W-:-:S02]  /*5830*/  LOP3.LUT R45, R34, R32, R45, 0x96, !PT ;  /* 0x00000020222d7212 */ /* 0x000fc400078e962d */
        /* <DEDUP_REMOVED lines=9> */
[----:B------:R-:W-:Y:S02]  /*58d0*/  IADD3 R46, PT, PT, R49, 0x748f82ee, R46 ;  /* 0x748f82ee312e7810 */ /* 0x000fe40007ffe02e */
[C-C-:B------:R-:W-:Y:S02]  /*58e0*/  SHF.L.W.U32.HI R32, R20.reuse, 0x19, R20.reuse ;  /* 0x0000001914207819 */ /* 0x140fe40000010e14 */
[----:B------:R-:W-:Y:S01]  /*58f0*/  SHF.L.W.U32.HI R45, R20, 0xe, R20 ;  /* 0x0000000e142d7819 */ /* 0x000fe20000010e14 */
[C---:B------:R-:W-:Y:S01]  /*5900*/  IMAD.IADD R10, R35.reuse, 0x1, R46 ;  /* 0x00000001230a7824 */ /* 0x040fe200078e022e */
        /* <DEDUP_REMOVED lines=8> */
[----:B------:R-:W-:Y:S01]  /*5990*/  SHF.L.W.U32.HI R34, R10, 0x7, R10 ;  /* 0x000000070a227819 */ /* 0x000fe20000010e0a */
[----:B------:R-:W-:-:S03]  /*59a0*/  IMAD.IADD R18, R49, 0x1, R18 ;  /* 0x0000000131127824 */ /* 0x000fc600078e0212 */
        /* <DEDUP_REMOVED lines=9> */
[----:B------:R-:W-:Y:S02]  /*5a40*/  IADD3 R6, PT, PT, R38, 0x78a5636f, R9 ;  /* 0x78a5636f26067810 */ /* 0x000fe40007ffe009 */
[C-C-:B------:R-:W-:Y:S02]  /*5a50*/  SHF.L.W.U32.HI R9, R21.reuse, 0x19, R21.reuse ;  /* 0x0000001915097819 */ /* 0x140fe40000010e15 */
[----:B------:R-:W-:-:S02]  /*5a60*/  SHF.L.W.U32.HI R38, R21, 0xe, R21 ;  /* 0x0000000e15267819 */ /* 0x000fc40000010e15 */
[----:B------:R-:W-:Y:S02]  /*5a70*/  SHF.R.U32.HI R37, RZ, 0x3, R21 ;  /* 0x00000003ff257819 */ /* 0x000fe40000011615 */
[C-C-:B------:R-:W-:Y:S02]  /*5a80*/  SHF.L.W.U32.HI R42, R32.reuse, 0x1e, R32.reuse ;  /* 0x0000001e202a7819 */ /* 0x140fe40000010e20 */
[C-C-:B------:R-:W-:Y:S02]  /*5a90*/  SHF.L.W.U32.HI R45, R32.reuse, 0x13, R32.reuse ;  /* 0x00000013202d7819 */ /* 0x140fe40000010e20 */
[C---:B------:R-:W-:Y:S02]  /*5aa0*/  SHF.L.W.U32.HI R44, R32.reuse, 0xa, R32 ;  /* 0x0000000a202c7819 */ /* 0x040fe40000010e20 */
        /* <DEDUP_REMOVED lines=20> */
[----:B------:R-:W-:Y:S02]  /*5bf0*/  IADD3 R8, PT, PT, R49, -0x7b3787ec, R8 ;  /* 0x84c8781431087810 */ /* 0x000fe40007ffe008 */
[----:B------:R-:W-:Y:S02]  /*5c00*/  LOP3.LUT R12, R18, R12, R39, 0x96, !PT ;  /* 0x0000000c120c7212 */ /* 0x000fe400078e9627 */
[----:B------:R-:W-:-:S02]  /*5c10*/  LOP3.LUT R36, R35, R32, R37, 0xe8, !PT ;  /* 0x0000002023247212 */ /* 0x000fc400078ee825 */
[----:B------:R-:W-:Y:S01]  /*5c20*/  IADD3 R21, PT, PT, R21, R12, R40 ;  /* 0x0000000c15157210 */ /* 0x000fe20007ffe028 */
[----:B------:R-:W-:Y:S01]  /*5c30*/  IMAD.IADD R12, R37, 0x1, R8 ;  /* 0x00000001250c7824 */ /* 0x000fe200078e0208 */
        /* <DEDUP_REMOVED lines=26> */
[C---:B------:R-:W-:Y:S02]  /*5de0*/  SHF.L.W.U32.HI R38, R21.reuse, 0x1e, R21 ;  /* 0x0000001e15267819 */ /* 0x040fe40000010e15 */
        /* <DEDUP_REMOVED lines=20> */
[----:B------:R-:W-:Y:S02]  /*5f30*/  SHF.L.W.U32.HI R32, R26, 0x19, R26 ;  /* 0x000000191a207819 */ /* 0x000fe40000010e1a */
[C-C-:B------:R-:W-:Y:S02]  /*5f40*/  SHF.L.W.U32.HI R20, R34.reuse, 0xf, R34.reuse ;  /* 0x0000000f22147819 */ /* 0x140fe40000010e22 */
[----:B------:R-:W-:Y:S02]  /*5f50*/  SHF.L.W.U32.HI R37, R34, 0xd, R34 ;  /* 0x0000000d22257819 */ /* 0x000fe40000010e22 */
[----:B------:R-:W-:-:S02]  /*5f60*/  SHF.L.W.U32.HI R39, R26, 0xe, R26 ;  /* 0x0000000e1a277819 */ /* 0x000fc40000010e1a */
[----:B------:R-:W-:Y:S02]  /*5f70*/  SHF.R.U32.HI R18, RZ, 0x3, R26 ;  /* 0x00000003ff127819 */ /* 0x000fe4000001161a */
[----:B------:R-:W-:Y:S02]  /*5f80*/  IADD3 R10, PT, PT, R45, -0x6f410006, R10 ;  /* 0x90befffa2d0a7810 */ /* 0x000fe40007ffe00a */
[----:B------:R-:W-:Y:S02]  /*5f90*/  SHF.R.U32.HI R34, RZ, 0xa, R34 ;  /* 0x0000000aff227819 */ /* 0x000fe40000011622 */
[----:B------:R-:W-:Y:S01]  /*5fa0*/  LOP3.LUT R32, R18, R32, R39, 0x96, !PT ;  /* 0x0000002012207212 */ /* 0x000fe200078e9627 */
[----:B------:R-:W-:Y:S01]  /*5fb0*/  IMAD.IADD R18, R21, 0x1, R10 ;  /* 0x0000000115127824 */ /* 0x000fe200078e020a */
[----:B------:R-:W-:Y:S02]  /*5fc0*/  LOP3.LUT R20, R34, R20, R37, 0x96, !PT ;  /* 0x0000001422147212 */ /* 0x000fe400078e9625 */
[----:B------:R-:W-:-:S02]  /*5fd0*/  IADD3 R37, PT, PT, R8, R36, R43 ;  /* 0x0000002408257210 */ /* 0x000fc40007ffe02b */
        /* <DEDUP_REMOVED lines=18> */
[----:B------:R-:W-:-:S02]  /*6100*/  SHF.L.W.U32.HI R24, R20, 0x1e, R20 ;  /* 0x0000001e14187819 */ /* 0x000fc40000010e14 */
[C-C-:B------:R-:W-:Y:S02]  /*6110*/  SHF.L.W.U32.HI R35, R20.reuse, 0x13, R20.reuse ;  /* 0x0000001314237819 */ /* 0x140fe40000010e14 */
[----:B------:R-:W-:Y:S02]  /*6120*/  SHF.L.W.U32.HI R32, R20, 0xa, R20 ;  /* 0x0000000a14207819 */ /* 0x000fe40000010e14 */
[----:B------:R-:W-:Y:S01]  /*6130*/  LOP3.LUT R8, R22, R8, R21, 0x96, !PT ;  /* 0x0000000816087212 */ /* 0x000fe200078e9615 */
[----:B------:R-:W-:Y:S01]  /*6140*/  IMAD.IADD R21, R6, 0x1, R9 ;  /* 0x0000000106157824 */ /* 0x000fe200078e0209 */
[----:B------:R-:W-:Y:S02]  /*6150*/  LOP3.LUT R32, R32, R35, R24, 0x96, !PT ;  /* 0x0000002320207212 */ /* 0x000fe400078e9618 */
[C-C-:B------:R-:W-:Y:S02]  /*6160*/  SHF.L.W.U32.HI R22, R28.reuse, 0x19, R28.reuse ;  /* 0x000000191c167819 */ /* 0x140fe40000010e1c */
[----:B------:R-:W-:-:S02]  /*6170*/  SHF.L.W.U32.HI R35, R28, 0xe, R28 ;  /* 0x0000000e1c237819 */ /* 0x000fc40000010e1c */
[----:B------:R-:W-:Y:S02]  /*6180*/  SHF.R.U32.HI R24, RZ, 0x3, R28 ;  /* 0x00000003ff187819 */ /* 0x000fe4000001161c */
[----:B------:R-:W-:Y:S02]  /*6190*/  LOP3.LUT R39, R6, R37, R20, 0xe8, !PT ;  /* 0x0000002506277212 */ /* 0x000fe400078ee814 */
        /* <DEDUP_REMOVED lines=8> */
[C-C-:B------:R-:W-:Y:S02]  /*6220*/  SHF.L.W.U32.HI R6, R11.reuse, 0x1e, R11.reuse ;  /* 0x0000001e0b067819 */ /* 0x140fe40000010e0b */
[----:B------:R-:W-:-:S02]  /*6230*/  SHF.L.W.U32.HI R35, R11, 0x13, R11 ;  /* 0x000000130b237819 */ /* 0x000fc40000010e0b */
[----:B------:R-:W-:Y:S02]  /*6240*/  SHF.L.W.U32.HI R8, R11, 0xa, R11 ;  /* 0x0000000a0b087819 */ /* 0x000fe40000010e0b */
[----:B------:R-:W-:Y:S02]  /*6250*/  LOP3.LUT R39, R18, R21, R13, 0xe2, !PT ;  /* 0x0000001512277212 */ /* 0x000fe400078ee20d */
[----:B------:R-:W-:Y:S02]  /*6260*/  LOP3.LUT R10, R8, R35, R6, 0x96, !PT ;  /* 0x00000023080a7212 */ /* 0x000fe400078e9606 */
[C-C-:B------:R-:W-:Y:S02]  /*6270*/  SHF.L.W.U32.HI R6, R7.reuse, 0xf, R7.reuse ;  /* 0x0000000f07067819 */ /* 0x140fe40000010e07 */
[----:B------:R-:W-:Y:S02]  /*6280*/  SHF.L.W.U32.HI R35, R7, 0xd, R7 ;  /* 0x0000000d07237819 */ /* 0x000fe40000010e07 */
[----:B------:R-:W-:-:S02]  /*6290*/  IADD3 R22, PT, PT, R12, R22, R39 ;  /* 0x000000160c167210 */ /* 0x000fc40007ffe027 */
[----:B------:R-:W-:Y:S02]  /*62a0*/  SHF.R.U32.HI R7, RZ, 0xa, R7 ;  /* 0x0000000aff077819 */ /* 0x000fe40000011607 */
[----:B------:R-:W-:Y:S02]  /*62b0*/  LOP3.LUT R12, R37, R20, R11, 0xe8, !PT ;  /* 0x00000014250c7212 */ /* 0x000fe400078ee80b */
[----:B------:R-:W-:Y:S01]  /*62c0*/  LOP3.LUT R6, R7, R6, R35, 0x96, !PT ;  /* 0x0000000607067212 */ /* 0x000fe200078e9623 */
[----:B------:R-:W-:Y:S01]  /*62d0*/  VIADD R22, R22, 0xbef9a3f7 ;  /* 0xbef9a3f716167836 */ /* 0x000fe20000000000 */
[----:B------:R-:W-:Y:S02]  /*62e0*/  IADD3 R12, PT, PT, R9, R10, R12 ;  /* 0x0000000a090c7210 */ /* 0x000fe40007ffe00c */
[----:B------:R-:W-:Y:S01]  /*62f0*/  IADD3 R41, PT, PT, R28, R6, R41 ;  /* 0x000000061c297210 */ /* 0x000fe20007ffe029 */
[----:B------:R-:W-:Y:S01]  /*6300*/  IMAD.IADD R24, R37, 0x1, R22 ;  /* 0x0000000125187824 */ /* 0x000fe200078e0216 */
[----:B------:R-:W-:-:S02]  /*6310*/  SHF.L.W.U32.HI R6, R12, 0x1e, R12 ;  /* 0x0000001e0c067819 */ /* 0x000fc40000010e0c */
[C-C-:B------:R-:W-:Y:S02]  /*6320*/  SHF.L.W.U32.HI R7, R12.reuse, 0x13, R12.reuse ;  /* 0x000000130c077819 */ /* 0x140fe40000010e0c */
[----:B------:R-:W-:Y:S02]  /*6330*/  SHF.L.W.U32.HI R9, R12, 0xa, R12 ;  /* 0x0000000a0c097819 */ /* 0x000fe40000010e0c */
[C---:B------:R-:W-:Y:S02]  /*6340*/  SHF.L.W.U32.HI R8, R30.reuse, 0x19, R30 ;  /* 0x000000191e087819 */ /* 0x040fe40000010e1e */
[----:B------:R-:W-:Y:S02]  /*6350*/  LOP3.LUT R10, R9, R7, R6, 0x96, !PT ;  /* 0x00000007090a7212 */ /* 0x000fe400078e9606 */
[----:B------:R-:W-:Y:S02]  /*6360*/  SHF.L.W.U32.HI R39, R30, 0xe, R30 ;  /* 0x0000000e1e277819 */ /* 0x000fe40000010e1e */
[----:B--2---:R-:W-:-:S02]  /*6370*/  IADD3 R6, P1, PT, R14, 0x200, RZ ;  /* 0x000002000e067810 */ /* 0x004fc40007f3e0ff */
[----:B------:R-:W-:Y:S02]  /*6380*/  SHF.R.U32.HI R30, RZ, 0x3, R30 ;  /* 0x00000003ff1e7819 */ /* 0x000fe4000001161e */
[C-C-:B------:R-:W-:Y:S02]  /*6390*/  SHF.L.W.U32.HI R26, R24.reuse, 0x1a, R24.reuse ;  /* 0x0000001a181a7819 */ /* 0x140fe40000010e18 */
[C-C-:B------:R-:W-:Y:S02]  /*63a0*/  SHF.L.W.U32.HI R35, R24.reuse, 0x15, R24.reuse ;  /* 0x0000001518237819 */ /* 0x140fe40000010e18 */
[----:B------:R-:W-:Y:S01]  /*63b0*/  SHF.L.W.U32.HI R28, R24, 0x7, R24 ;  /* 0x00000007181c7819 */ /* 0x000fe20000010e18 */
[----:B------:R-:W-:Y:S01]  /*63c0*/  IMAD.X R7, RZ, RZ, R15, P1 ;  /* 0x000000ffff077224 */ /* 0x000fe200008e060f */
[----:B------:R-:W-:Y:S02]  /*63d0*/  LOP3.LUT R8, R30, R8, R39, 0x96, !PT ;  /* 0x000000081e087212 */ /* 0x000fe400078e9627 */
[----:B------:R-:W-:-:S02]  /*63e0*/  LOP3.LUT R26, R28, R26, R35, 0x96, !PT ;  /* 0x0000001a1c1a7212 */ /* 0x000fc400078e9623 */
[----:B------:R-:W-:Y:S01]  /*63f0*/  LOP3.LUT R9, R20, R11, R12, 0xe8, !PT ;  /* 0x0000000b14097212 */ /* 0x000fe200078ee80c */
[----:B------:R0:W-:Y:S01]  /*6400*/  STL.64 [R1+0x90], R6 ;  /* 0x0000900601007387 */ /* 0x0001e20000100a00 */
[----:B------:R-:W-:Y:S02]  /*6410*/  IADD3 R26, PT, PT, R26, R41, R8 ;  /* 0x000000291a1a7210 */ /* 0x000fe40007ffe008 */
[----:B------:R-:W-:Y:S01]  /*6420*/  LOP3.LUT R8, R21, R24, R18, 0xe2, !PT ;  /* 0x0000001815087212 */ /* 0x000fe200078ee212 */
[----:B------:R0:W-:Y:S01]  /*6430*/  STL [R1+0x8c], RZ ;  /* 0x00008cff01007387 */ /* 0x0001e20000100800 */
[----:B------:R-:W-:Y:S02]  /*6440*/  IADD3 R22, PT, PT, R22, R10, R9 ;  /* 0x0000000a16167210 */ /* 0x000fe40007ffe009 */
[----:B------:R-:W-:Y:S02]  /*6450*/  IADD3 R26, PT, PT, R13, R26, R8 ;  /* 0x0000001a0d1a7210 */ /* 0x000fe40007ffe008 */
[----:B------:R-:W-:-:S02]  /*6460*/  SHF.L.W.U32.HI R9, R22, 0x1e, R22 ;  /* 0x0000001e16097819 */ /* 0x000fc40000010e16 */
        /* <DEDUP_REMOVED lines=15> */
.L_x_55:
[----:B------:R-:W-:Y:S05]  /*6560*/  BSYNC.RECONVERGENT B1 ;  /* 0x0000000000017941 */ /* 0x000fea0003800200 */
.L_x_54:
[----:B------:R-:W-:Y:S05]  /*6570*/  @P0 BRA `(.L_x_56) ;  /* 0xffffff9c00640947 */ /* 0x000fea000383ffff */
[----:B------:R-:W-:Y:S05]  /*6580*/  BSYNC.RECONVERGENT B0 ;  /* 0x0000000000007941 */ /* 0x000fea0003800200 */
.L_x_53:
[----:B------:R-:W0:Y:S01]  /*6590*/  LDC.64 R8, c[0x4][0x38] ;  /* 0x01000e00ff087b82 */ /* 0x000e220000000a00 */
[----:B------:R-:W-:Y:S01]  /*65a0*/  MOV R34, 0x0 ;  /* 0x0000000000227802 */ /* 0x000fe20000000f00 */
[----:B------:R-:W1:Y:S01]  /*65b0*/  LDCU.64 UR4, c[0x4][0x88] ;  /* 0x01001100ff0477ac */ /* 0x000e620008000a00 */
[----:B------:R-:W-:-:S05]  /*65c0*/  IADD3 R35, P0, PT, R16, 0x98, RZ ;  /* 0x0000009810237810 */ /* 0x000fca0007f1e0ff */
[----:B------:R-:W2:Y:S01]  /*65d0*/  LDC.64 R10, c[0x4][0x28] ;  /* 0x01000a00ff0a7b82 */ /* 0x000ea20000000a00 */
[----:B------:R-:W-:Y:S02]  /*65e0*/  IMAD.X R2, RZ, RZ, R2, P0 ;  /* 0x000000ffff027224 */ /* 0x000fe400000e0602 */
[----:B------:R-:W-:Y:S02]  /*65f0*/  IMAD.MOV.U32 R6, RZ, RZ, R35 ;  /* 0x000000ffff067224 */ /* 0x000fe400078e0023 */
[----:B------:R-:W-:-:S03]  /*6600*/  IMAD.MOV.U32 R7, RZ, RZ, R2 ;  /* 0x000000ffff077224 */ /* 0x000fc600078e0002 */
[----:B------:R3:W4:Y:S01]  /*6610*/  LDC.64 R12, c[0x4][R34] ;  /* 0x01000000220c7b82 */ /* 0x0007220000000a00 */
[----:B-1----:R-:W-:Y:S02]  /*6620*/  IMAD.U32 R4, RZ, RZ, UR4 ;  /* 0x00000004ff047e24 */ /* 0x002fe4000f8e00ff */
[----:B------:R-:W-:Y:S01]  /*6630*/  IMAD.U32 R5, RZ, RZ, UR5 ;  /* 0x00000005ff057e24 */ /* 0x000fe2000f8e00ff */
[----:B0-----:R3:W-:Y:S04]  /*6640*/  STL.64 [R1+0x98], R8 ;  /* 0x0000980801007387 */ /* 0x0017e80000100a00 */
[----:B--2---:R3:W-:Y:S02]  /*6650*/  STL.64 [R1+0xa0], R10 ;  /* 0x0000a00a01007387 */ /* 0x0047e40000100a00 */
[----:B------:R-:W-:-:S07]  /*6660*/  LEPC R20, `(.L_x_57) ;  /* 0x000000001014794e */ /* 0x000fce0000000000 */
[----:B---34-:R-:W-:Y:S05]  /*6670*/  CALL.ABS.NOINC R12 ;  /* 0x000000000c007343 */ /* 0x018fea0003c00000 */
.L_x_57:
[----:B------:R-:W0:Y:S01]  /*6680*/  LDC.64 R8, c[0x4][0x60] ;  /* 0x01001800ff087b82 */ /* 0x000e220000000a00 */
[----:B------:R-:W-:Y:S01]  /*6690*/  ISETP.NE.AND P0, PT, R19, 0x6a09e667, PT ;  /* 0x6a09e6671300780c */ /* 0x000fe20003f05270 */
[----:B------:R-:W-:Y:S01]  /*66a0*/  IMAD.MOV.U32 R18, RZ, RZ, RZ ;  /* 0x000000ffff127224 */ /* 0x000fe200078e00ff */
[----:B------:R-:W1:Y:S01]  /*66b0*/  LDCU.64 UR4, c[0x4][0xa0] ;  /* 0x01001400ff0477ac */ /* 0x000e620008000a00 */
[----:B------:R-:W-:Y:S01]  /*66c0*/  IMAD.MOV.U32 R0, RZ, RZ, 0x6a09e667 ;  /* 0x6a09e667ff007424 */ /* 0x000fe200078e00ff */
[----:B------:R-:W-:Y:S01]  /*66d0*/  P2R R36, PR, RZ, 0x1 ;  /* 0x00000001ff247803 */ /* 0x000fe20000000000 */
[----:B------:R-:W-:Y:S01]  /*66e0*/  IMAD.MOV.U32 R6, RZ, RZ, R35 ;  /* 0x000000ffff067224 */ /* 0x000fe200078e0023 */
[----:B------:R-:W-:Y:S01]  /*66f0*/  STL.64 [R1+0x98], R18 ;  /* 0x0000981201007387 */ /* 0x000fe20000100a00 */
[----:B------:R-:W2:Y:S01]  /*6700*/  LDC.64 R4, c[0x4][0x90] ;  /* 0x01002400ff047b82 */ /* 0x000ea20000000a00 */
[----:B------:R-:W-:Y:S02]  /*6710*/  IMAD.MOV.U32 R7, RZ, RZ, R2 ;  /* 0x000000ffff077224 */ /* 0x000fe400078e0002 */
[----:B------:R-:W-:Y:S05]  /*6720*/  STL [R1+0xa0], R0 ;  /* 0x0000a00001007387 */ /* 0x000fea0000100800 */
[----:B------:R-:W3:Y:S08]  /*6730*/  LDC.64 R10, c[0x4][0x28] ;  /* 0x01000a00ff0a7b82 */ /* 0x000ef00000000a00 */
[----:B0-----:R-:W0:Y:S08]  /*6740*/  @P0 LDC R8, c[0x4][0x70] ;  /* 0x01001c00ff080b82 */ /* 0x001e300000000800 */
[----:B------:R-:W0:Y:S08]  /*6750*/  @P0 LDC R9, c[0x4][0x74] ;  /* 0x01001d00ff090b82 */ /* 0x000e300000000800 */
[----:B--2---:R-:W2:Y:S01]  /*6760*/  @P0 LDC R4, c[0x4][0x98] ;  /* 0x01002600ff040b82 */ /* 0x004ea20000000800 */
[----:B---3--:R-:W-:Y:S07]  /*6770*/  STL.64 [R1+0xb8], R10 ;  /* 0x0000b80a01007387 */ /* 0x008fee0000100a00 */
[----:B------:R-:W3:Y:S01]  /*6780*/  @P0 LDC R5, c[0x4][0x9c] ;  /* 0x01002700ff050b82 */ /* 0x000ee20000000800 */
[----:B0-----:R2:W-:Y:S07]  /*6790*/  STL.64 [R1+0xa8], R8 ;  /* 0x0000a80801007387 */ /* 0x0015ee0000100a00 */
[----:B------:R0:W4:Y:S01]  /*67a0*/  LDC.64 R12, c[0x4][R34] ;  /* 0x01000000220c7b82 */ /* 0x0001220000000a00 */
[----:B--2---:R-:W-:-:S02]  /*67b0*/  IMAD.MOV.U32 R8, RZ, RZ, R4 ;  /* 0x000000ffff087224 */ /* 0x004fc400078e0004 */
[----:B-1----:R-:W-:Y:S02]  /*67c0*/  IMAD.U32 R4, RZ, RZ, UR4 ;  /* 0x00000004ff047e24 */ /* 0x002fe4000f8e00ff */
[----:B---3--:R-:W-:Y:S02]  /*67d0*/  IMAD.MOV.U32 R9, RZ, RZ, R5 ;  /* 0x000000ffff097224 */ /* 0x008fe400078e0005 */
[----:B------:R-:W-:-:S03]  /*67e0*/  IMAD.U32 R5, RZ, RZ, UR5 ;  /* 0x00000005ff057e24 */ /* 0x000fc6000f8e00ff */
[----:B------:R0:W-:Y:S04]  /*67f0*/  STL.64 [R1+0xb0], R8 ;  /* 0x0000b00801007387 */ /* 0x0001e80000100a00 */
[----:B------:R-:W-:-:S07]  /*6800*/  LEPC R20, `(.L_x_58) ;  /* 0x000000001014794e */ /* 0x000fce0000000000 */
[----:B0---4-:R-:W-:Y:S05]  /*6810*/  CALL.ABS.NOINC R12 ;  /* 0x000000000c007343 */ /* 0x011fea0003c00000 */
.L_x_58:
[----:B------:R-:W0:Y:S01]  /*6820*/  LDC.64 R8, c[0x4][0x60] ;  /* 0x01001800ff087b82 */ /* 0x000e220000000a00 */
[----:B------:R-:W-:Y:S01]  /*6830*/  ISETP.NE.AND P0, PT, R17, -0x4498517b, PT ;  /* 0xbb67ae851100780c */ /* 0x000fe20003f05270 */
[----:B------:R-:W-:Y:S01]  /*6840*/  IMAD.MOV.U32 R16, RZ, RZ, 0x1 ;  /* 0x00000001ff107424 */ /* 0x000fe200078e00ff */
[----:B------:R-:W1:Y:S01]  /*6850*/  LDCU.64 UR4, c[0x4][0xa0] ;  /* 0x01001400ff0477ac */ /* 0x000e620008000a00 */
[----:B------:R-:W-:Y:S01]  /*6860*/  IMAD.MOV.U32 R0, RZ, RZ, -0x4498517b ;  /* 0xbb67ae85ff007424 */ /* 0x000fe200078e00ff */
        /* <DEDUP_REMOVED lines=21> */
.L_x_59:
[----:B------:R-:W0:Y:S01]  /*69c0*/  LDC.64 R8, c[0x4][0x60] ;  /* 0x01001800ff087b82 */ /* 0x000e220000000a00 */
[----:B------:R-:W-:Y:S01]  /*69d0*/  ISETP.NE.AND P0, PT, R25, 0x3c6ef372, PT ;  /* 0x3c6ef3721900780c */ /* 0x000fe20003f05270 */
[----:B------:R-:W-:Y:S01]  /*69e0*/  IMAD.MOV.U32 R24, RZ, RZ, 0x2 ;  /* 0x00000002ff187424 */ /* 0x000fe200078e00ff */
        /* <DEDUP_REMOVED lines=23> */
.L_x_60:
        /* <DEDUP_REMOVED lines=26> */
.L_x_61:
        /* <DEDUP_REMOVED lines=26> */
.L_x_62:
        /* <DEDUP_REMOVED lines=26> */
.L_x_63:
        /* <DEDUP_REMOVED lines=26> */
.L_x_64:
        /* <DEDUP_REMOVED lines=26> */
.L_x_65:
[----:B------:R-:W-:Y:S01]  /*7380*/  ISETP.NE.AND P2, PT, R19, RZ, PT ;  /* 0x000000ff1300720c */ /* 0x000fe20003f45270 */
[----:B------:R-:W0:Y:S01]  /*7390*/  LDC.64 R8, c[0x4][0x60] ;  /* 0x01001800ff087b82 */ /* 0x000e220000000a00 */
[----:B------:R-:W-:Y:S01]  /*73a0*/  ISETP.NE.AND P0, PT, R24, RZ, PT ;  /* 0x000000ff1800720c */ /* 0x000fe20003f05270 */
[----:B------:R-:W1:Y:S01]  /*73b0*/  LDCU.64 UR4, c[0x4][0xb8] ;  /* 0x01001700ff0477ac */ /* 0x000e620008000a00 */
[----:B------:R-:W-:Y:S01]  /*73c0*/  P2R R0, PR, RZ, 0x4 ;  /* 0x00000004ff007803 */ /* 0x000fe20000000000 */
[----:B------:R-:W-:Y:S01]  /*73d0*/  IMAD.MOV.U32 R6, RZ, RZ, R35 ;  /* 0x000000ffff067224 */ /* 0x000fe200078e0023 */
[----:B------:R-:W-:Y:S01]  /*73e0*/  ISETP.NE.AND P1, PT, R22, RZ, PT ;  /* 0x000000ff1600720c */ /* 0x000fe20003f25270 */
[----:B------:R-:W-:Y:S01]  /*73f0*/  IMAD.MOV.U32 R7, RZ, RZ, R2 ;  /* 0x000000ffff077224 */ /* 0x000fe200078e0002 */
[----:B------:R-:W-:Y:S01]  /*7400*/  ISETP.NE.AND P2, PT, R23, RZ, PT ;  /* 0x000000ff1700720c */ /* 0x000fe20003f45270 */
[----:B------:R-:W2:Y:S01]  /*7410*/  LDC.64 R4, c[0x4][0xa8] ;  /* 0x01002a00ff047b82 */ /* 0x000ea20000000a00 */
[----:B------:R-:W-:-:S02]  /*7420*/  ISETP.NE.AND P3, PT, R17, RZ, PT ;  /* 0x000000ff1100720c */ /* 0x000fc40003f65270 */
[----:B------:R-:W-:Y:S02]  /*7430*/  PLOP3.LUT P0, PT, P1, P0, P2, 0x1, 0x0 ;  /* 0x000000000000781c */ /* 0x000fe40000f00021 */
[----:B------:R-:W-:Y:S02]  /*7440*/  ISETP.NE.AND P2, PT, R0, RZ, PT ;  /* 0x000000ff0000720c */ /* 0x000fe40003f45270 */
[----:B------:R-:W-:Y:S01]  /*7450*/  ISETP.NE.AND P4, PT, R16, RZ, PT ;  /* 0x000000ff1000720c */ /* 0x000fe20003f85270 */
[----:B------:R-:W3:Y:S01]  /*7460*/  LDC.64 R10, c[0x4][0x38] ;  /* 0x01000e00ff0a7b82 */ /* 0x000ee20000000a00 */
[----:B------:R-:W-:Y:S02]  /*7470*/  ISETP.NE.AND P5, PT, R18, RZ, PT ;  /* 0x000000ff1200720c */ /* 0x000fe40003fa5270 */
[----:B------:R-:W-:Y:S02]  /*7480*/  PLOP3.LUT P0, PT, P3, P0, P2, 0x4, 0x0 ;  /* 0x000000000000781c */ /* 0x000fe40001f00024 */
[----:B------:R-:W-:-:S02]  /*7490*/  ISETP.NE.AND P6, PT, R36, RZ, PT ;  /* 0x000000ff2400720c */ /* 0x000fc40003fc5270 */
[----:B------:R-:W-:Y:S01]  /*74a0*/  PLOP3.LUT P0, PT, P5, P0, P4, 0x4, 0x0 ;  /* 0x000000000000781c */ /* 0x000fe20002f00044 */
[----:B------:R-:W4:Y:S03]  /*74b0*/  LDC.64 R12, c[0x4][0x28] ;  /* 0x01000a00ff0c7b82 */ /* 0x000f260000000a00 */
[----:B------:R-:W-:-:S05]  /*74c0*/  PLOP3.LUT P0, PT, P0, P6, PT, 0x20, 0x2 ;  /* 0x000000000002781c */ /* 0x000fca000070c470 */
[----:B------:R0:W1:Y:S08]  /*74d0*/  LDC.64 R14, c[0x4][R34] ;  /* 0x01000000220e7b82 */ /* 0x0000700000000a00 */
[----:B0-----:R-:W0:Y:S01]  /*74e0*/  @!P0 LDC R8, c[0x4][0x70] ;  /* 0x01001c00ff088b82 */ /* 0x001e220000000800 */
[----:B---3--:R-:W-:Y:S07]  /*74f0*/  STL.64 [R1+0x98], R10 ;  /* 0x0000980a01007387 */ /* 0x008fee0000100a00 */
[----:B------:R-:W0:Y:S01]  /*7500*/  @!P0 LDC R9, c[0x4][0x74] ;  /* 0x01001d00ff098b82 */ /* 0x000e220000000800 */
[----:B----4-:R-:W-:Y:S07]  /*7510*/  STL.64 [R1+0xb0], R12 ;  /* 0x0000b00c01007387 */ /* 0x010fee0000100a00 */
[----:B--2---:R-:W2:Y:S08]  /*7520*/  @!P0 LDC R4, c[0x4][0xb0] ;  /* 0x01002c00ff048b82 */ /* 0x004eb00000000800 */
[----:B------:R-:W3:Y:S01]  /*7530*/  @!P0 LDC R5, c[0x4][0xb4] ;  /* 0x01002d00ff058b82 */ /* 0x000ee20000000800 */
[----:B0-----:R2:W-:Y:S02]  /*7540*/  STL.64 [R1+0xa0], R8 ;  /* 0x0000a00801007387 */ /* 0x0015e40000100a00 */
[----:B--2---:R-:W-:-:S02]  /*7550*/  IMAD.MOV.U32 R8, RZ, RZ, R4 ;  /* 0x000000ffff087224 */ /* 0x004fc400078e0004 */
[----:B-1----:R-:W-:Y:S02]  /*7560*/  IMAD.U32 R4, RZ, RZ, UR4 ;  /* 0x00000004ff047e24 */ /* 0x002fe4000f8e00ff */
[----:B---3--:R-:W-:Y:S02]  /*7570*/  IMAD.MOV.U32 R9, RZ, RZ, R5 ;  /* 0x000000ffff097224 */ /* 0x008fe400078e0005 */
[----:B------:R-:W-:-:S03]  /*7580*/  IMAD.U32 R5, RZ, RZ, UR5 ;  /* 0x00000005ff057e24 */ /* 0x000fc6000f8e00ff */
[----:B------:R0:W-:Y:S04]  /*7590*/  STL.64 [R1+0xa8], R8 ;  /* 0x0000a80801007387 */ /* 0x0001e80000100a00 */
[----:B------:R-:W-:-:S07]  /*75a0*/  LEPC R20, `(.L_x_66) ;  /* 0x000000001014794e */ /* 0x000fce0000000000 */
[----:B0-----:R-:W-:Y:S05]  /*75b0*/  CALL.ABS.NOINC R14 ;  /* 0x000000000e007343 */ /* 0x001fea0003c00000 */
.L_x_66:
[----:B------:R-:W-:Y:S05]  /*75c0*/  EXIT ;  /* 0x000000000000794d */ /* 0x000fea0003800000 */
.L_x_67:
        /* <DEDUP_REMOVED lines=11> */
.L_x_83:


//--------------------- .text._Z24test_password_generationv --------------------------
	.section	.text._Z24test_password_generationv,"ax",@progbits
	.align	128
        .global         _Z24test_password_generationv
        .type           _Z24test_password_generationv,@function
        .size           _Z24test_password_generationv,(.L_x_84 - _Z24test_password_generationv)
        .other          _Z24test_password_generationv,@"STO_CUDA_ENTRY STV_DEFAULT"
_Z24test_password_generationv:
.text._Z24test_password_generationv:
[----:B------:R-:W0:Y:S08]  /*0000*/  LDC R1, c[0x0][0x37c] ;  /* 0x0000df00ff017b82 */ /* 0x000e300000000800 */
[----:B------:R-:W1:Y:S01]  /*0010*/  LDC.64 R8, c[0x4][0x18] ;  /* 0x01000600ff087b82 */ /* 0x000e620000000a00 */
[----:B------:R-:W2:Y:S01]  /*0020*/  LDCU UR4, c[0x0][0x2f8] ;  /* 0x00005f00ff0477ac */ /* 0x000ea20008000800 */
[----:B0-----:R-:W-:Y:S01]  /*0030*/  VIADD R1, R1, 0xffffffe0 ;  /* 0xffffffe001017836 */ /* 0x001fe20000000000 */
[----:B------:R-:W-:Y:S01]  /*0040*/  MOV R2, 0x0 ;  /* 0x0000000000027802 */ /* 0x000fe20000000f00 */
[----:B------:R-:W0:Y:S03]  /*0050*/  LDCU UR5, c[0x0][0x2fc] ;  /* 0x00005f80ff0577ac */ /* 0x000e260008000800 */
[----:B------:R-:W-:Y:S01]  /*0060*/  STL.U8 [R1+0x6], RZ ;  /* 0x000006ff01007387 */ /* 0x000fe20000100000 */
[----:B------:R-:W3:Y:S01]  /*0070*/  LDC.U8 R0, c[0x3][0x162] ;  /* 0x00c05880ff007b82 */ /* 0x000ee20000000000 */
[----:B------:R-:W4:Y:S07]  /*0080*/  LDCU.64 UR6, c[0x4][0x10] ;  /* 0x01000200ff0677ac */ /* 0x000f2e0008000a00 */
[----:B------:R-:W5:Y:S08]  /*0090*/  LDC.U8 R10, c[0x3][0x16c] ;  /* 0x00c05b00ff0a7b82 */ /* 0x000f700000000000 */
[----:B------:R-:W2:Y:S01]  /*00a0*/  LDC.U8 R12, c[0x3][0x156] ;  /* 0x00c05580ff0c7b82 */ /* 0x000ea20000000000 */
[----:B-1----:R1:W-:Y:S01]  /*00b0*/  STL.64 [R1+0x8], R8 ;  /* 0x0000080801007387 */ /* 0x0023e20000100a00 */
[----:B----4-:R-:W-:-:S06]  /*00c0*/  IMAD.U32 R5, RZ, RZ, UR7 ;  /* 0x00000007ff057e24 */ /* 0x010fcc000f8e00ff */
[----:B------:R-:W4:Y:S01]  /*00d0*/  LDC.U8 R14, c[0x3][0x16a] ;  /* 0x00c05a80ff0e7b82 */ /* 0x000f220000000000 */
[----:B---3--:R-:W-:Y:S07]  /*00e0*/  STL.U8 [R1], R0 ;  /* 0x0000000001007387 */ /* 0x008fee0000100000 */
[----:B------:R-:W3:Y:S01]  /*00f0*/  LDC.64 R16, c[0x4][0x20] ;  /* 0x01000800ff107b82 */ /* 0x000ee20000000a00 */
[----:B-----5:R-:W-:Y:S07]  /*0100*/  STL.U8 [R1+0x3], R10 ;  /* 0x0000030a01007387 */ /* 0x020fee0000100000 */
[----:B------:R-:W5:Y:S01]  /*0110*/  LDC.64 R18, c[0x4][0x28] ;  /* 0x01000a00ff127b82 */ /* 0x000f620000000a00 */
[----:B--2---:R-:W-:Y:S07]  /*0120*/  STL.U8 [R1+0x4], R12 ;  /* 0x0000040c01007387 */ /* 0x004fee0000100000 */
[----:B------:R-:W2:Y:S01]  /*0130*/  LDC.U8 R4, c[0x3][0x152] ;  /* 0x00c05480ff047b82 */ /* 0x000ea20000000000 */
[----:B----4-:R-:W-:Y:S07]  /*0140*/  STL.U8 [R1+0x5], R14 ;  /* 0x0000050e01007387 */ /* 0x010fee0000100000 */
[----:B------:R-:W4:Y:S01]  /*0150*/  LDC.U8 R6, c[0x3][0x141] ;  /* 0x00c05040ff067b82 */ /* 0x000f220000000000 */
[----:B---3--:R3:W-:Y:S07]  /*0160*/  STL.64 [R1+0x10], R16 ;  /* 0x0000101001007387 */ /* 0x0087ee0000100a00 */
[----:B-1----:R1:W1:Y:S01]  /*0170*/  LDC.64 R8, c[0x4][R2] ;  /* 0x0100000002087b82 */ /* 0x0022620000000a00 */
[----:B-----5:R5:W-:Y:S01]  /*0180*/  STL.64 [R1+0x18], R18 ;  /* 0x0000181201007387 */ /* 0x020be20000100a00 */
[----:B---3--:R-:W-:-:S03]  /*0190*/  IADD3 R16, P0, PT, R1, UR4, RZ ;  /* 0x0000000401107c10 */ /* 0x008fc6000ff1e0ff */
[----:B--2---:R2:W-:Y:S02]  /*01a0*/  STL.U8 [R1+0x1], R4 ;  /* 0x0000010401007387 */ /* 0x0045e40000100000 */
[----:B0-----:R-:W-:Y:S01]  /*01b0*/  IMAD.X R17, RZ, RZ, UR5, P0 ;  /* 0x00000005ff117e24 */ /* 0x001fe200080e06ff */
[----:B-----5:R-:W-:Y:S02]  /*01c0*/  IADD3 R18, P0, PT, R16, 0x8, RZ ;  /* 0x0000000810127810 */ /* 0x020fe40007f1e0ff */
[----:B------:R-:W-:Y:S01]  /*01d0*/  MOV R19, R1 ;  /* 0x0000000100137202 */ /* 0x000fe20000000f00 */
[----:B----4-:R0:W-:Y:S02]  /*01e0*/  STL.U8 [R1+0x2], R6 ;  /* 0x0000020601007387 */ /* 0x0101e40000100000 */
[----:B------:R-:W-:Y:S02]  /*01f0*/  IMAD.X R22, RZ, RZ, R17, P0 ;  /* 0x000000ffff167224 */ /* 0x000fe400000e0611 */
[----:B--2---:R-:W-:-:S02]  /*0200*/  IMAD.U32 R4, RZ, RZ, UR6 ;  /* 0x00000006ff047e24 */ /* 0x004fc4000f8e00ff */
[----:B------:R-:W-:Y:S02]  /*0210*/  IMAD.MOV.U32 R7, RZ, RZ, R22 ;  /* 0x000000ffff077224 */ /* 0x000fe400078e0016 */
[----:B0-----:R-:W-:-:S07]  /*0220*/  IMAD.MOV.U32 R6, RZ, RZ, R18 ;  /* 0x000000ffff067224 */ /* 0x001fce00078e0012 */
[----:B------:R-:W-:-:S07]  /*0230*/  LEPC R20, `(.L_x_68) ;  /* 0x000000001014794e */ /* 0x000fce0000000000 */
[----:B-1----:R-:W-:Y:S05]  /*0240*/  CALL.ABS.NOINC R8 ;  /* 0x0000000008007343 */ /* 0x002fea0003c00000 */
.L_x_68:
[----:B------:R-:W0:Y:S01]  /*0250*/  LDC.64 R8, c[0x4][0x38] ;  /* 0x01000e00ff087b82 */ /* 0x000e220000000a00 */
[----:B------:R-:W-:Y:S01]  /*0260*/  IMAD.MOV.U32 R10, RZ, RZ, 0xb6c2c6f ;  /* 0x0b6c2c6fff0a7424 */ /* 0x000fe200078e00ff */
[----:B------:R-:W1:Y:S01]  /*0270*/  LDCU.64 UR4, c[0x4][0x30] ;  /* 0x01000600ff0477ac */ /* 0x000e620008000a00 */
[----:B------:R-:W-:Y:S02]  /*0280*/  IMAD.MOV.U32 R11, RZ, RZ, 0x324 ;  /* 0x00000324ff0b7424 */ /* 0x000fe400078e00ff */
[----:B------:R-:W-:Y:S02]  /*0290*/  IMAD.MOV.U32 R6, RZ, RZ, R18 ;  /* 0x000000ffff067224 */ /* 0x000fe400078e0012 */
[----:B------:R-:W-:Y:S01]  /*02a0*/  IMAD.MOV.U32 R7, RZ, RZ, R22 ;  /* 0x000000ffff077224 */ /* 0x000fe200078e0016 */
[----:B------:R-:W2:Y:S01]  /*02b0*/  LDC.64 R12, c[0x4][0x28] ;  /* 0x01000a00ff0c7b82 */ /* 0x000ea20000000a00 */
[----:B------:R3:W-:Y:S07]  /*02c0*/  STL.64 [R1+0x18], R10 ;  /* 0x0000180a01007387 */ /* 0x0007ee0000100a00 */
[----:B------:R3:W4:Y:S01]  /*02d0*/  LDC.64 R14, c[0x4][R2] ;  /* 0x01000000020e7b82 */ /* 0x0007220000000a00 */
[----:B-1----:R-:W-:Y:S01]  /*02e0*/  IMAD.U32 R4, RZ, RZ, UR4 ;  /* 0x00000004ff047e24 */ /* 0x002fe2000f8e00ff */
[----:B------:R-:W-:Y:S01]  /*02f0*/  MOV R5, UR5 ;  /* 0x0000000500057c02 */ /* 0x000fe20008000f00 */
[----:B0-----:R3:W-:Y:S04]  /*0300*/  STL.64 [R1+0x8], R8 ;  /* 0x0000080801007387 */ /* 0x0017e80000100a00 */
[----:B--2---:R3:W-:Y:S02]  /*0310*/  STL.64 [R1+0x10], R12 ;  /* 0x0000100c01007387 */ /* 0x0047e40000100a00 */
[----:B------:R-:W-:-:S07]  /*0320*/  LEPC R20, `(.L_x_69) ;  /* 0x000000001014794e */ /* 0x000fce0000000000 */
[----:B---34-:R-:W-:Y:S05]  /*0330*/  CALL.ABS.NOINC R14 ;  /* 0x000000000e007343 */ /* 0x018fea0003c00000 */
.L_x_69:
[----:B------:R-:W0:Y:S01]  /*0340*/  LDC.64 R8, c[0x4][0x38] ;  /* 0x01000e00ff087b82 */ /* 0x000e220000000a00 */
[----:B------:R1:W-:Y:S01]  /*0350*/  STL.64 [R1+0x18], R16 ;  /* 0x0000181001007387 */ /* 0x0003e20000100a00 */
[----:B------:R-:W2:Y:S01]  /*0360*/  LDCU.64 UR4, c[0x4][0x40] ;  /* 0x01000800ff0477ac */ /* 0x000ea20008000a00 */
[----:B------:R-:W-:Y:S01]  /*0370*/  MOV R6, R18 ;  /* 0x0000001200067202 */ /* 0x000fe20000000f00 */
[----:B------:R-:W-:-:S04]  /*0380*/  IMAD.MOV.U32 R7, RZ, RZ, R22 ;  /* 0x000000ffff077224 */ /* 0x000fc800078e0016 */
[----:B------:R-:W3:Y:S08]  /*0390*/  LDC.64 R10, c[0x4][0x28] ;  /* 0x01000a00ff0a7b82 */ /* 0x000ef00000000a00 */
[----:B------:R1:W4:Y:S01]  /*03a0*/  LDC.64 R12, c[0x4][R2] ;  /* 0x01000000020c7b82 */ /* 0x0003220000000a00 */
[----:B--2---:R-:W-:Y:S02]  /*03b0*/  IMAD.U32 R4, RZ, RZ, UR4 ;  /* 0x00000004ff047e24 */ /* 0x004fe4000f8e00ff */
[----:B------:R-:W-:Y:S01]  /*03c0*/  IMAD.U32 R5, RZ, RZ, UR5 ;  /* 0x00000005ff057e24 */ /* 0x000fe2000f8e00ff */
[----:B0-----:R1:W-:Y:S04]  /*03d0*/  STL.64 [R1+0x8], R8 ;  /* 0x0000080801007387 */ /* 0x0013e80000100a00 */
[----:B---3--:R1:W-:Y:S02]  /*03e0*/  STL.64 [R1+0x10], R10 ;  /* 0x0000100a01007387 */ /* 0x0083e40000100a00 */
[----:B------:R-:W-:-:S07]  /*03f0*/  LEPC R20, `(.L_x_70) ;  /* 0x000000001014794e */ /* 0x000fce0000000000 */
[----:B-1--4-:R-:W-:Y:S05]  /*0400*/  CALL.ABS.NOINC R12 ;  /* 0x000000000c007343 */ /* 0x012fea0003c00000 */
.L_x_70:
[----:B------:R-:W0:Y:S01]  /*0410*/  LDC.64 R8, c[0x4][0x38] ;  /* 0x01000e00ff087b82 */ /* 0x000e220000000a00 */
[----:B------:R-:W1:Y:S01]  /*0420*/  LDCU.64 UR4, c[0x4][0x48] ;  /* 0x01000900ff0477ac */ /* 0x000e620008000a00 */
[----:B------:R-:W-:Y:S01]  /*0430*/  IMAD.MOV.U32 R6, RZ, RZ, R18 ;  /* 0x000000ffff067224 */ /* 0x000fe200078e0012 */
[----:B------:R-:W-:-:S05]  /*0440*/  MOV R7, R22 ;  /* 0x0000001600077202 */ /* 0x000fca0000000f00 */
[----:B------:R-:W2:Y:S08]  /*0450*/  LDC.64 R10, c[0x4][0x28] ;  /* 0x01000a00ff0a7b82 */ /* 0x000eb00000000a00 */
[----:B------:R-:W3:Y:S01]  /*0460*/  LDC.64 R2, c[0x4][R2] ;  /* 0x0100000002027b82 */ /* 0x000ee20000000a00 */
[----:B-1----:R-:W-:Y:S02]  /*0470*/  IMAD.U32 R4, RZ, RZ, UR4 ;  /* 0x00000004ff047e24 */ /* 0x002fe4000f8e00ff */
[----:B------:R-:W-:Y:S01]  /*0480*/  IMAD.U32 R5, RZ, RZ, UR5 ;  /* 0x00000005ff057e24 */ /* 0x000fe2000f8e00ff */
[----:B0-----:R0:W-:Y:S04]  /*0490*/  STL.64 [R1+0x8], R8 ;  /* 0x0000080801007387 */ /* 0x0011e80000100a00 */
[----:B--2---:R0:W-:Y:S02]  /*04a0*/  STL.64 [R1+0x10], R10 ;  /* 0x0000100a01007387 */ /* 0x0041e40000100a00 */
[----:B------:R-:W-:-:S07]  /*04b0*/  LEPC R20, `(.L_x_71) ;  /* 0x000000001014794e */ /* 0x000fce0000000000 */
[----:B0--3--:R-:W-:Y:S05]  /*04c0*/  CALL.ABS.NOINC R2 ;  /* 0x0000000002007343 */ /* 0x009fea0003c00000 */
.L_x_71:
[----:B------:R-:W2:Y:S01]  /*04d0*/  LDL.U8 R0, [R19] ;  /* 0x0000000013007983 */ /* 0x000ea20000100000 */
[----:B------:R-:W0:Y:S01]  /*04e0*/  LDC R8, c[0x4][0x50] ;  /* 0x01001400ff087b82 */ /* 0x000e220000000800 */
[----:B------:R-:W-:Y:S01]  /*04f0*/  BSSY.RECONVERGENT B0, `(.L_x_72) ;  /* 0x0000015000007945 */ /* 0x000fe20003800200 */
[----:B------:R-:W-:-:S06]  /*0500*/  PRMT R6, RZ, 0x7610, R6 ;  /* 0x00007610ff067816 */ /* 0x000fcc0000000006 */
[----:B------:R-:W1:Y:S08]  /*0510*/  LDC R5, c[0x4][0x54] ;  /* 0x01001500ff057b82 */ /* 0x000e700000000800 */
[----:B------:R-:W3:Y:S01]  /*0520*/  LDC.64 R2, c[0x0][0x358] ;  /* 0x0000d600ff027b82 */ /* 0x000ee20000000a00 */
[----:B--2---:R-:W-:-:S13]  /*0530*/  ISETP.NE.AND P0, PT, R0, RZ, PT ;  /* 0x000000ff0000720c */ /* 0x004fda0003f05270 */
[----:B01-3--:R-:W-:Y:S05]  /*0540*/  @!P0 BRA `(.L_x_73) ;  /* 0x00000000003c8947 */ /* 0x00bfea0003800000 */
.L_x_74:
[----:B------:R-:W-:Y:S01]  /*0550*/  R2UR UR4, R2 ;  /* 0x00000000020472ca */ /* 0x000fe200000e0000 */
[----:B------:R-:W-:Y:S01]  /*0560*/  IMAD.MOV.U32 R4, RZ, RZ, R8 ;  /* 0x000000ffff047224 */ /* 0x000fe200078e0008 */
[----:B------:R-:W-:-:S13]  /*0570*/  R2UR UR5, R3 ;  /* 0x00000000030572ca */ /* 0x000fda00000e0000 */
[----:B------:R-:W2:Y:S01]  /*0580*/  LDG.E.U8.CONSTANT R4, desc[UR4][R4.64] ;  /* 0x0000000404047981 */ /* 0x000ea2000c1e9100 */
[C---:B------:R-:W-:Y:S02]  /*0590*/  PRMT R7, R0.reuse, 0x9910, RZ ;  /* 0x0000991000077816 */ /* 0x040fe400000000ff */
[----:B------:R-:W-:Y:S02]  /*05a0*/  PRMT R6, R0, 0x7610, R6 ;  /* 0x0000761000067816 */ /* 0x000fe40000000006 */
[----:B--2---:R-:W-:-:S13]  /*05b0*/  ISETP.NE.AND P0, PT, R7, R4, PT ;  /* 0x000000040700720c */ /* 0x004fda0003f05270 */
[----:B------:R-:W-:Y:S05]  /*05c0*/  @P0 BRA `(.L_x_73) ;  /* 0x00000000001c0947 */ /* 0x000fea0003800000 */
[----:B------:R0:W2:Y:S01]  /*05d0*/  LDL.U8 R0, [R19+0x1] ;  /* 0x0000010013007983 */ /* 0x0000a20000100000 */
[----:B------:R-:W-:-:S05]  /*05e0*/  IADD3 R8, P1, PT, R8, 0x1, RZ ;  /* 0x0000000108087810 */ /* 0x000fca0007f3e0ff */
[----:B------:R-:W-:Y:S02]  /*05f0*/  IMAD.X R5, RZ, RZ, R5, P1 ;  /* 0x000000ffff057224 */ /* 0x000fe400008e0605 */
[----:B0-----:R-:W-:Y:S01]  /*0600*/  VIADD R19, R19, 0x1 ;  /* 0x0000000113137836 */ /* 0x001fe20000000000 */
[----:B--2---:R-:W-:-:S13]  /*0610*/  ISETP.NE.AND P0, PT, R0, RZ, PT ;  /* 0x000000ff0000720c */ /* 0x004fda0003f05270 */
[----:B------:R-:W-:Y:S05]  /*0620*/  @P0 BRA `(.L_x_74) ;  /* 0xfffffffc00c80947 */ /* 0x000fea000383ffff */
[----:B------:R-:W-:-:S07]  /*0630*/  PRMT R6, RZ, 0x7610, R6 ;  /* 0x00007610ff067816 */ /* 0x000fce0000000006 */
.L_x_73:
[----:B------:R-:W-:Y:S05]  /*0640*/  BSYNC.RECONVERGENT B0 ;  /* 0x0000000000007941 */ /* 0x000fea0003800200 */
.L_x_72:
[----:B------:R-:W-:Y:S01]  /*0650*/  R2UR UR4, R2 ;  /* 0x00000000020472ca */ /* 0x000fe200000e0000 */
[----:B------:R-:W-:Y:S01]  /*0660*/  IMAD.MOV.U32 R2, RZ, RZ, R8 ;  /* 0x000000ffff027224 */ /* 0x000fe200078e0008 */
[----:B------:R-:W-:Y:S02]  /*0670*/  R2UR UR5, R3 ;  /* 0x00000000030572ca */ /* 0x000fe400000e0000 */
[----:B------:R-:W-:-:S11]  /*0680*/  MOV R3, R5 ;  /* 0x0000000500037202 */ /* 0x000fd60000000f00 */
[----:B------:R-:W2:Y:S01]  /*0690*/  LDG.E.U8.CONSTANT R2, desc[UR4][R2.64] ;  /* 0x0000000402027981 */ /* 0x000ea2000c1e9100 */
[----:B------:R-:W-:-:S04]  /*06a0*/  LOP3.LUT R5, R6, 0xff, RZ, 0xc0, !PT ;  /* 0x000000ff06057812 */ /* 0x000fc800078ec0ff */
[----:B--2---:R-:W-:-:S13]  /*06b0*/  ISETP.NE.AND P0, PT, R5, R2, PT ;  /* 0x000000020500720c */ /* 0x004fda0003f05270 */
[----:B------:R-:W-:Y:S05]  /*06c0*/  @P0 BRA `(.L_x_75) ;  /* 0x0000000000380947 */ /* 0x000fea0003800000 */
[----:B------:R-:W0:Y:S01]  /*06d0*/  LDC.64 R2, c[0x4][0x60] ;  /* 0x01001800ff027b82 */ /* 0x000e220000000a00 */
[----:B------:R-:W-:Y:S01]  /*06e0*/  MOV R0, 0x0 ;  /* 0x0000000000007802 */ /* 0x000fe20000000f00 */
[----:B------:R-:W1:Y:S01]  /*06f0*/  LDCU.64 UR4, c[0x4][0x58] ;  /* 0x01000b00ff0477ac */ /* 0x000e620008000a00 */
[----:B------:R-:W-:Y:S02]  /*0700*/  IMAD.MOV.U32 R6, RZ, RZ, R18 ;  /* 0x000000ffff067224 */ /* 0x000fe400078e0012 */
[----:B------:R-:W-:-:S03]  /*0710*/  IMAD.MOV.U32 R7, RZ, RZ, R22 ;  /* 0x000000ffff077224 */ /* 0x000fc600078e0016 */
[----:B------:R-:W2:Y:S08]  /*0720*/  LDC.64 R8, c[0x4][0x28] ;  /* 0x01000a00ff087b82 */ /* 0x000eb00000000a00 */
[----:B------:R3:W4:Y:S01]  /*0730*/  LDC.64 R10, c[0x4][R0] ;  /* 0x01000000000a7b82 */ /* 0x0007220000000a00 */
[----:B-1----:R-:W-:Y:S02]  /*0740*/  IMAD.U32 R4, RZ, RZ, UR4 ;  /* 0x00000004ff047e24 */ /* 0x002fe4000f8e00ff */
[----:B------:R-:W-:Y:S01]  /*0750*/  IMAD.U32 R5, RZ, RZ, UR5 ;  /* 0x00000005ff057e24 */ /* 0x000fe2000f8e00ff */
[----:B0-----:R3:W-:Y:S04]  /*0760*/  STL.64 [R1+0x8], R2 ;  /* 0x0000080201007387 */ /* 0x0017e80000100a00 */
[----:B--2---:R3:W-:Y:S02]  /*0770*/  STL.64 [R1+0x10], R8 ;  /* 0x0000100801007387 */ /* 0x0047e40000100a00 */
[----:B------:R-:W-:-:S07]  /*0780*/  LEPC R20, `(.L_x_76) ;  /* 0x000000001014794e */ /* 0x000fce0000000000 */
[----:B---34-:R-:W-:Y:S05]  /*0790*/  CALL.ABS.NOINC R10 ;  /* 0x000000000a007343 */ /* 0x018fea0003c00000 */
.L_x_76:
[----:B------:R-:W-:Y:S05]  /*07a0*/  EXIT ;  /* 0x000000000000794d */ /* 0x000fea0003800000 */
.L_x_75:
[----:B------:R-:W0:Y:S01]  /*07b0*/  LDC.64 R2, c[0x4][0x70] ;  /* 0x01001c00ff027b82 */ /* 0x000e220000000a00 */
[----:B------:R-:W-:Y:S01]  /*07c0*/  MOV R0, 0x0 ;  /* 0x0000000000007802 */ /* 0x000fe20000000f00 */
[----:B------:R-:W1:Y:S01]  /*07d0*/  LDCU.64 UR4, c[0x4][0x68] ;  /* 0x01000d00ff0477ac */ /* 0x000e620008000a00 */
[----:B------:R-:W-:Y:S02]  /*07e0*/  IMAD.MOV.U32 R6, RZ, RZ, R18 ;  /* 0x000000ffff067224 */ /* 0x000fe400078e0012 */
[----:B------:R-:W-:-:S03]  /*07f0*/  IMAD.MOV.U32 R7, RZ, RZ, R22 ;  /* 0x000000ffff077224 */ /* 0x000fc600078e0016 */
[----:B------:R-:W2:Y:S08]  /*0800*/  LDC.64 R8, c[0x4][0x28] ;  /* 0x01000a00ff087b82 */ /* 0x000eb00000000a00 */
[----:B------:R3:W4:Y:S01]  /*0810*/  LDC.64 R10, c[0x4][R0] ;  /* 0x01000000000a7b82 */ /* 0x0007220000000a00 */
[----:B-1----:R-:W-:Y:S01]  /*0820*/  MOV R4, UR4 ;  /* 0x0000000400047c02 */ /* 0x002fe20008000f00 */
[----:B------:R-:W-:Y:S01]  /*0830*/  IMAD.U32 R5, RZ, RZ, UR5 ;  /* 0x00000005ff057e24 */ /* 0x000fe2000f8e00ff */
[----:B0-----:R3:W-:Y:S04]  /*0840*/  STL.64 [R1+0x8], R2 ;  /* 0x0000080201007387 */ /* 0x0017e80000100a00 */
[----:B--2---:R3:W-:Y:S02]  /*0850*/  STL.64 [R1+0x10], R8 ;  /* 0x0000100801007387 */ /* 0x0047e40000100a00 */
[----:B------:R-:W-:-:S07]  /*0860*/  LEPC R20, `(.L_x_77) ;  /* 0x000000001014794e */ /* 0x000fce0000000000 */
[----:B---34-:R-:W-:Y:S05]  /*0870*/  CALL.ABS.NOINC R10 ;  /* 0x000000000a007343 */ /* 0x018fea0003c00000 */
.L_x_77:
[----:B------:R-:W-:Y:S05]  /*0880*/  EXIT ;  /* 0x000000000000794d */ /* 0x000fea0003800000 */
.L_x_78:
        /* <DEDUP_REMOVED lines=15> */
.L_x_84:


//--------------------- .nv.global.init           --------------------------
	.section	.nv.global.init,"aw",@progbits
.nv.global.init:
	.type		$str$16,@object
	.size		$str$16,($str$17 - $str$16)
$str$16:
        /*0000*/ 	.byte	0xe2, 0x9c, 0x93, 0x00
	.type		$str$17,@object
	.size		$str$17,($str$1 - $str$17)
$str$17:
        /*0004*/ 	.byte	0xe2, 0x9c, 0x97, 0x00
	.type		$str$1,@object
	.size		$str$1,($str$3 - $str$1)
$str$1:
        /*0008*/ 	.byte	0x1b, 0x5b, 0x31, 0x6d, 0x00
	.type		$str$3,@object
	.size		$str$3,($str$10 - $str$3)
$str$3:
        /*000d*/ 	.byte	0x1b, 0x5b, 0x30, 0x6d, 0x00
	.type		$str$10,@object
	.size		$str$10,($str$2 - $str$10)
$str$10:
        /*0012*/ 	.byte	0x1b, 0x5b, 0x33, 0x32, 0x6d, 0x00
	.type		$str$2,@object
	.size		$str$2,($str$12 - $str$2)
$str$2:
        /*0018*/ 	.byte	0x1b, 0x5b, 0x33, 0x36, 0x6d, 0x00
	.type		$str$12,@object
	.size		$str$12,($str$5 - $str$12)
$str$12:
        /*001e*/ 	.byte	0x1b, 0x5b, 0x33, 0x31, 0x6d, 0x00
	.type		$str$5,@object
	.size		$str$5,($str$8 - $str$5)
$str$5:
        /*0024*/ 	.byte	0x1b, 0x5b, 0x33, 0x33, 0x6d, 0x00
	.type		$str$8,@object
	.size		$str$8,($str$14 - $str$8)
$str$8:
        /*002a*/ 	.byte	0x50, 0x7a, 0x69, 0x5a, 0x44, 0x58, 0x00
	.type		$str$14,@object
	.size		$str$14,($str$19 - $str$14)
$str$14:
        /*0031*/ 	.byte	0x33, 0x65, 0x61, 0x31, 0x62, 0x33, 0x62, 0x62, 0x65, 0x37, 0x31, 0x63, 0x32, 0x36, 0x39, 0x65
        /*0041*/ 	.byte	0x00
	.type		$str$19,@object
	.size		$str$19,($str$20 - $str$19)
$str$19:
        /*0042*/ 	.byte	0x41, 0x6c, 0x6c, 0x20, 0x73, 0x74, 0x61, 0x74, 0x65, 0x73, 0x20, 0x6d, 0x61, 0x74, 0x63, 0x68
        /*0052*/ 	.byte	0x21, 0x00
	.type		$str$20,@object
	.size		$str$20,($str$24 - $str$20)
$str$20:
        /*0054*/ 	.byte	0x53, 0x74, 0x61, 0x74, 0x65, 0x73, 0x20, 0x64, 0x6f, 0x20, 0x6e, 0x6f, 0x74, 0x20, 0x6d, 0x61
        /*0064*/ 	.byte	0x74, 0x63, 0x68, 0x21, 0x00
	.type		$str$24,@object
	.size		$str$24,($str$29 - $str$24)
$str$24:
        /*0069*/ 	.byte	0x0a, 0x54, 0x65, 0x73, 0x74, 0x20, 0x25, 0x64, 0x3a, 0x20, 0x49, 0x6e, 0x64, 0x65, 0x78, 0x20
        /*0079*/ 	.byte	0x25, 0x6c, 0x6c, 0x64, 0x0a, 0x00
	.type		$str$29,@object
	.size		$str$29,($str$6 - $str$29)
$str$29:
        /*007f*/ 	.byte	0x4d, 0x61, 0x74, 0x63, 0x68, 0x20, 0x72, 0x65, 0x73, 0x75, 0x6c, 0x74, 0x3a, 0x20, 0x25, 0x73
        /*008f*/ 	.byte	0x25, 0x73, 0x25, 0x73, 0x0a, 0x00
	.type		$str$6,@object
	.size		$str$6,($str$9 - $str$6)
$str$6:
        /*0095*/ 	.byte	0x25, 0x73, 0xe2, 0x96, 0xb6, 0x20, 0x47, 0x65, 0x6e, 0x65, 0x72, 0x61, 0x74, 0x65, 0x64, 0x3a
        /*00a5*/ 	.byte	0x25, 0x73, 0x20, 0x25, 0x73, 0x0a, 0x00
	.type		$str$9,@object
	.size		$str$9,($str$11 - $str$9)
$str$9:
        /*00ac*/ 	.byte	0x25, 0x73, 0xe2, 0x9c, 0x93, 0x20, 0x54, 0x65, 0x73, 0x74, 0x20, 0x70, 0x61, 0x73, 0x73, 0x65
        /*00bc*/ 	.byte	0x64, 0x21, 0x25, 0x73, 0x0a, 0x0a, 0x00
	.type		$str$11,@object
	.size		$str$11,($str$7 - $str$11)
$str$11:
        /*00c3*/ 	.byte	0x25, 0x73, 0xe2, 0x9c, 0x97, 0x20, 0x54, 0x65, 0x73, 0x74, 0x20, 0x66, 0x61, 0x69, 0x6c, 0x65
        /*00d3*/ 	.byte	0x64, 0x21, 0x25, 0x73, 0x0a, 0x0a, 0x00
	.type		$str$7,@object
	.size		$str$7,($str$4 - $str$7)
$str$7:
        /*00da*/ 	.byte	0x25, 0x73, 0xe2, 0x96, 0xb6, 0x20, 0x45, 0x78, 0x70, 0x65, 0x63, 0x74, 0x65, 0x64, 0x3a, 0x25
        /*00ea*/ 	.byte	0x73, 0x20, 0x50, 0x7a, 0x69, 0x5a, 0x44, 0x58, 0x0a, 0x00
	.type		$str$4,@object
	.size		$str$4,($str$21 - $str$4)
$str$4:
        /*00f4*/ 	.byte	0x25, 0x73, 0xe2, 0x96, 0xb6, 0x20, 0x49, 0x6e, 0x70, 0x75, 0x74, 0x20, 0x69, 0x6e, 0x64, 0x65
        /*0104*/ 	.byte	0x78, 0x3a, 0x25, 0x73, 0x20, 0x25, 0x6c, 0x6c, 0x64, 0x0a, 0x00
	.type		$str$21,@object
	.size		$str$21,($str$15 - $str$21)
$str$21:
        /*010f*/ 	.byte	0x0a, 0x25, 0x73, 0xe2, 0x96, 0xb6, 0x20, 0x46, 0x69, 0x6e, 0x61, 0x6c, 0x20, 0x52, 0x65, 0x73
        /*011f*/ 	.byte	0x75, 0x6c, 0x74, 0x3a, 0x20, 0x25, 0x73, 0x25, 0x73, 0x25, 0x73, 0x0a, 0x00
	.type		$str$15,@object
	.size		$str$15,($str$25 - $str$15)
$str$15:
        /*012c*/ 	.byte	0x25, 0x73, 0xe2, 0x96, 0xb6, 0x20, 0x54, 0x65, 0x73, 0x74, 0x69, 0x6e, 0x67, 0x20, 0x53, 0x61
        /*013c*/ 	.byte	0x6c, 0x74, 0x20, 0x53, 0x74, 0x61, 0x74, 0x65, 0x3a, 0x25, 0x73, 0x0a, 0x00
	.type		$str$25,@object
	.size		$str$25,($str$23 - $str$25)
$str$25:
        /*0149*/ 	.byte	0x42, 0x79, 0x74, 0x65, 0x20, 0x49, 0x6e, 0x64, 0x65, 0x78, 0x3a, 0x20, 0x25, 0x6c, 0x6c, 0x64
        /*0159*/ 	.byte	0x2c, 0x20, 0x42, 0x69, 0x74, 0x20, 0x49, 0x6e, 0x64, 0x65, 0x78, 0x3a, 0x20, 0x25, 0x64, 0x0a
        /*0169*/ 	.byte	0x00
	.type		$str$23,@object
	.size		$str$23,($str$28 - $str$23)
$str$23:
        /*016a*/ 	.byte	0x25, 0x73, 0xe2, 0x96, 0xb6, 0x20, 0x54, 0x65, 0x73, 0x74, 0x69, 0x6e, 0x67, 0x20, 0x42, 0x69
        /*017a*/ 	.byte	0x74, 0x20, 0x4f, 0x70, 0x65, 0x72, 0x61, 0x74, 0x69, 0x6f, 0x6e, 0x73, 0x3a, 0x25, 0x73, 0x0a
        /*018a*/ 	.byte	0x00
	.type		$str$28,@object
	.size		$str$28,($str$30 - $str$28)
$str$28:
        /*018b*/ 	.byte	0x25, 0x73, 0xe2, 0x96, 0xb6, 0x20, 0x54, 0x65, 0x73, 0x74, 0x69, 0x6e, 0x67, 0x20, 0x6d, 0x61
        /*019b*/ 	.byte	0x74, 0x63, 0x68, 0x69, 0x6e, 0x67, 0x20, 0x68, 0x61, 0x73, 0x68, 0x65, 0x73, 0x3a, 0x25, 0x73
        /*01ab*/ 	.byte	0x0a, 0x00
	.type		$str$30,@object
	.size		$str$30,($str$27 - $str$30)
$str$30:
        /*01ad*/ 	.byte	0x25, 0x73, 0xe2, 0x96, 0xb6, 0x20, 0x54, 0x65, 0x73, 0x74, 0x69, 0x6e, 0x67, 0x20, 0x64, 0x69
        /*01bd*/ 	.byte	0x66, 0x66, 0x65, 0x72, 0x65, 0x6e, 0x74, 0x20, 0x68, 0x61, 0x73, 0x68, 0x65, 0x73, 0x3a, 0x25
        /*01cd*/ 	.byte	0x73, 0x0a, 0x00
	.type		$str$27,@object
	.size		$str$27,($str$22 - $str$27)
$str$27:
        /*01d0*/ 	.byte	0x25, 0x73, 0x25, 0x73, 0x3d, 0x3d, 0x3d, 0x20, 0x48, 0x61, 0x73, 0x68, 0x20, 0x43, 0x6f, 0x6d
        /*01e0*/ 	.byte	0x70, 0x61, 0x72, 0x69, 0x73, 0x6f, 0x6e, 0x20, 0x54, 0x65, 0x73, 0x74, 0x20, 0x3d, 0x3d, 0x3d
        /*01f0*/ 	.byte	0x25, 0x73, 0x0a, 0x00
	.type		$str$22,@object
	.size		$str$22,($str$13 - $str$22)
$str$22:
        /*01f4*/ 	.byte	0x25, 0x73, 0x25, 0x73, 0x3d, 0x3d, 0x3d, 0x20, 0x42, 0x69, 0x74, 0x6d, 0x61, 0x70, 0x20, 0x54
        /*0204*/ 	.byte	0x72, 0x61, 0x63, 0x6b, 0x69, 0x6e, 0x67, 0x20, 0x54, 0x65, 0x73, 0x74, 0x20, 0x3d, 0x3d, 0x3d
        /*0214*/ 	.byte	0x25, 0x73, 0x0a, 0x00
	.type		$str$13,@object
	.size		$str$13,($str - $str$13)
$str$13:
        /*0218*/ 	.byte	0x25, 0x73, 0x25, 0x73, 0x3d, 0x3d, 0x3d, 0x20, 0x53, 0x61, 0x6c, 0x74, 0x20, 0x50, 0x72, 0x6f
        /*0228*/ 	.byte	0x63, 0x65, 0x73, 0x73, 0x69, 0x6e, 0x67, 0x20, 0x54, 0x65, 0x73, 0x74, 0x20, 0x3d, 0x3d, 0x3d
        /*0238*/ 	.byte	0x25, 0x73, 0x0a, 0x00
	.type		$str,@object
	.size		$str,($str$18 - $str)
$str:
        /*023c*/ 	.byte	0x25, 0x73, 0x25, 0x73, 0x3d, 0x3d, 0x3d, 0x20, 0x50, 0x61, 0x73, 0x73, 0x77, 0x6f, 0x72, 0x64
        /*024c*/ 	.byte	0x20, 0x47, 0x65, 0x6e, 0x65, 0x72, 0x61, 0x74, 0x69, 0x6f, 0x6e, 0x20, 0x54, 0x65, 0x73, 0x74
        /*025c*/ 	.byte	0x20, 0x3d, 0x3d, 0x3d, 0x25, 0x73, 0x0a, 0x00
	.type		$str$18,@object
	.size		$str$18,($str$31 - $str$18)
$str$18:
        /*0264*/ 	.byte	0x53, 0x74, 0x61, 0x74, 0x65, 0x5b, 0x25, 0x64, 0x5d, 0x3a, 0x20, 0x43, 0x75, 0x72, 0x72, 0x65
        /*0274*/ 	.byte	0x6e, 0x74, 0x3d, 0x25, 0x30, 0x38, 0x78, 0x2c, 0x20, 0x45, 0x78, 0x70, 0x65, 0x63, 0x74, 0x65
        /*0284*/ 	.byte	0x64, 0x3d, 0x25, 0x30, 0x38, 0x78, 0x20, 0x25, 0x73, 0x25, 0x73, 0x25, 0x73, 0x0a, 0x00
	.type		$str$31,@object
	.size		$str$31,(.L_36 - $str$31)
$str$31:
        /*0293*/ 	.byte	0x25, 0x2e, 0x32, 0x78, 0x25, 0x2e, 0x32, 0x78, 0x25, 0x2e, 0x32, 0x78, 0x2e, 0x2e, 0x2e, 0x3a
        /*02a3*/ 	.byte	0x25, 0x30, 0x32, 0x78, 0x25, 0x30, 0x32, 0x78, 0x25, 0x30, 0x32, 0x78, 0x2e, 0x2e, 0x2e, 0x3a
        /*02b3*/ 	.byte	0x25, 0x73, 0x20, 0x28, 0x69, 0x6e, 0x64, 0x65, 0x78, 0x3a, 0x20, 0x25, 0x6c, 0x6c, 0x64, 0x29
        /*02c3*/ 	.byte	0x0a, 0x00
.L_36:


//--------------------- .nv.shared._Z30find_passwords_optimized_multiPKhS0_iiy --------------------------
	.section	.nv.shared._Z30find_passwords_optimized_multiPKhS0_iiy,"aw",@nobits
	.sectionflags	@""
.nv.shared._Z30find_passwords_optimized_multiPKhS0_iiy:
	.zero		1032


//--------------------- .nv.shared.reserved.0     --------------------------
	.section	.nv.shared.reserved.0,"aw",@nobits
	.weak		__nv_reservedSMEM_offset_0_alias
	.size		__nv_reservedSMEM_offset_0_alias, 0, 64
	.other		__nv_reservedSMEM_offset_0_alias,@"STO_CUDA_RESERVED_SHARED STV_DEFAULT"
__nv_reservedSMEM_offset_0_alias:
	.zero		0
	.zero		64


//--------------------- .nv.global                --------------------------
	.section	.nv.global,"aw",@nobits
	.align	4
.nv.global:
	.type		found_count,@object
	.size		found_count,(.L_5 - found_count)
found_count:
	.zero		4
.L_5:


//--------------------- .nv.constant0._Z30find_passwords_optimized_multiPKhS0_iiy --------------------------
	.section	.nv.constant0._Z30find_passwords_optimized_multiPKhS0_iiy,"a",@progbits
	.sectionflags	@""
	.align	4
.nv.constant0._Z30find_passwords_optimized_multiPKhS0_iiy:
	.zero		928


//--------------------- .nv.constant0._Z16test_hash_kernelPKcPKhPh --------------------------
	.section	.nv.constant0._Z16test_hash_kernelPKcPKhPh,"a",@progbits
	.sectionflags	@""
	.align	4
.nv.constant0._Z16test_hash_kernelPKcPKhPh:
	.zero		920


//--------------------- .nv.constant0._Z20test_hash_comparisonv --------------------------
	.section	.nv.constant0._Z20test_hash_comparisonv,"a",@progbits
	.sectionflags	@""
	.align	4
.nv.constant0._Z20test_hash_comparisonv:
	.zero		896


//--------------------- .nv.constant0._Z20test_bitmap_trackingv --------------------------
	.section	.nv.constant0._Z20test_bitmap_trackingv,"a",@progbits
	.sectionflags	@""
	.align	4
.nv.constant0._Z20test_bitmap_trackingv:
	.zero		896


//--------------------- .nv.constant0._Z20test_salt_processingv --------------------------
	.section	.nv.constant0._Z20test_salt_processingv,"a",@progbits
	.sectionflags	@""
	.align	4
.nv.constant0._Z20test_salt_processingv:
	.zero		896


//--------------------- .nv.constant0._Z24test_password_generationv --------------------------
	.section	.nv.constant0._Z24test_password_generationv,"a",@progbits
	.sectionflags	@""
	.align	4
.nv.constant0._Z24test_password_generationv:
	.zero		896


//--------------------- SYMBOLS --------------------------

	.type		.nv.reservedSmem.offset0,@object
	.size		.nv.reservedSmem.offset0,0x4
	.type		.nv.reservedSmem.cap,@object
	.size		.nv.reservedSmem.cap,0x4
	.type		vprintf,@function
